def matmul_kernel(
    a_ptr,
    b_ptr,
    c_ptr,
    M,
    N,
    K,
    stride_am,
    stride_ak,
    stride_bk,
    stride_bn,
    stride_cm,
    stride_cn,
    BLOCK_M: tl.constexpr,
    BLOCK_N: tl.constexpr,
    BLOCK_K: tl.constexpr,
    GROUP_M: tl.constexpr,
):
    pid = tl.program_id(axis=0)
    num_pid_m = tl.cdiv(M, BLOCK_M)
    num_pid_n = tl.cdiv(N, BLOCK_N)
    num_pid_in_group = GROUP_M * num_pid_n
    group_id = pid // num_pid_in_group
    first_pid_m = group_id * GROUP_M
    group_size_m = min(num_pid_m - first_pid_m, GROUP_M)
    pid_m = first_pid_m + ((pid % num_pid_in_group) % group_size_m)
    pid_n = (pid % num_pid_in_group) // group_size_m

    offs_am = (pid_m * BLOCK_M + tl.arange(0, BLOCK_M)) % M
    offs_bn = (pid_n * BLOCK_N + tl.arange(0, BLOCK_N)) % N
    offs_k = tl.arange(0, BLOCK_K)
    a_ptrs = a_ptr + offs_am[:, None] * stride_am + offs_k[None, :] * stride_ak
    b_ptrs = b_ptr + offs_k[:, None] * stride_bk + offs_bn[None, :] * stride_bn

    acc = tl.zeros((BLOCK_M, BLOCK_N), dtype=tl.float32)
    for kk in range(0, tl.cdiv(K, BLOCK_K)):
        a = tl.load(a_ptrs, mask=offs_k[None, :] < K - kk * BLOCK_K, other=0.0)
        b = tl.load(b_ptrs, mask=offs_k[:, None] < K - kk * BLOCK_K, other=0.0)
        acc = tl.dot(a, b, acc)
        a_ptrs += BLOCK_K * stride_ak
        b_ptrs += BLOCK_K * stride_bk

    c = acc.to(c_ptr.dtype.element_ty)
    offs_cm = pid_m * BLOCK_M + tl.arange(0, BLOCK_M)
    offs_cn = pid_n * BLOCK_N + tl.arange(0, BLOCK_N)
    c_ptrs = c_ptr + offs_cm[:, None] * stride_cm + offs_cn[None, :] * stride_cn
    mask = (offs_cm[:, None] < M) & (offs_cn[None, :] < N)
    tl.store(c_ptrs, c, mask=mask)

# config = {"BLOCK_K": 64, "BLOCK_M": 256, "BLOCK_N": 128, "GROUP_M": 8, "arch": "sm_100", "dtype": "fp32", "num_ctas": 1, "num_stages": 3, "num_warps": 4}
# arch = sm_100


// ===== COMPILED SASS (sm_100a) =====

	.target	sm_100a

	.elftype	@"ET_EXEC"


//--------------------- .note.nv.tkinfo           --------------------------
	.section	.note.nv.tkinfo,"",@"SHT_NOTE"
	.sectionflags	@"SHF_NOTE_NV_TKINFO"
	.tkinfo
        /*0018*/ 	.word	0x00000081
        /*0030*/ 	.string	""
        /*0030*/ 	.string	"ptxas-blackwell"
        /*0030*/ 	.string	"Cuda compilation tools, release 12.9, V12.9.86"
        /*0030*/ 	.string	"Build cuda_12.9.r12.9/compiler.36037853_0"
        /*0030*/ 	.string	"-v  -suppress-debug-info  -lineinfo  -arch sm_100a "



//--------------------- .note.nv.cuver            --------------------------
	.section	.note.nv.cuver,"",@"SHT_NOTE"
	.sectionflags	@"SHF_NOTE_NV_CUVER"
        /*0018*/ 	.short	0x0001
        /*001a*/ 	.short	0x0064
        /*001c*/ 	.short	0x0001
        /*001e*/ 	.short	0x0000
        /*0020*/ 	.short	0x0001
        /*0022*/ 	.short	0x0000


//--------------------- .nv.info                  --------------------------
	.section	.nv.info,"",@"SHT_CUDA_INFO"
	.align	4


	//----- nvinfo : EIATTR_REGCOUNT
	.align		4
        /*0000*/ 	.byte	0x04, 0x2f
        /*0002*/ 	.short	(.L_4 - .L_3)
	.align		4
.L_3:
        /*0004*/ 	.word	index@(matmul_kernel)
        /*0008*/ 	.word	0x000000ff


	//----- nvinfo : EIATTR_FRAME_SIZE
	.align		4
.L_4:
        /*000c*/ 	.byte	0x04, 0x11
        /*000e*/ 	.short	(.L_6 - .L_5)
	.align		4
.L_5:
        /*0010*/ 	.word	index@($__internal_2_$__cuda_sm10x_tcgen05_guardrail_trap_unallocated_columns_being_dealloced)
        /*0014*/ 	.word	0x000006c0


	//----- nvinfo : EIATTR_FRAME_SIZE
	.align		4
.L_6:
        /*0018*/ 	.byte	0x04, 0x11
        /*001a*/ 	.short	(.L_8 - .L_7)
	.align		4
.L_7:
        /*001c*/ 	.word	index@($__internal_1_$__cuda_sm10x_tcgen05_guardrail_trap_phase_invalid_during_alloc)
        /*0020*/ 	.word	0x000006c0


	//----- nvinfo : EIATTR_FRAME_SIZE
	.align		4
.L_8:
        /*0024*/ 	.byte	0x04, 0x11
        /*0026*/ 	.short	(.L_10 - .L_9)
	.align		4
.L_9:
        /*0028*/ 	.word	index@($__internal_0_$__cuda_sm10x_tcgen05_guardrail_trap_col_being_dealloced_not_returned_by_alloc)
        /*002c*/ 	.word	0x000006c0


	//----- nvinfo : EIATTR_FRAME_SIZE
	.align		4
.L_10:
        /*0030*/ 	.byte	0x04, 0x11
        /*0032*/ 	.short	(.L_12 - .L_11)
	.align		4
.L_11:
        /*0034*/ 	.word	index@(matmul_kernel)
        /*0038*/ 	.word	0x000006c0


	//----- nvinfo : EIATTR_MIN_STACK_SIZE
	.align		4
.L_12:
        /*003c*/ 	.byte	0x04, 0x12
        /*003e*/ 	.short	(.L_14 - .L_13)
	.align		4
.L_13:
        /*0040*/ 	.word	index@(matmul_kernel)
        /*0044*/ 	.word	0x000006c0
.L_14:


//--------------------- .nv.info.matmul_kernel    --------------------------
	.section	.nv.info.matmul_kernel,"",@"SHT_CUDA_INFO"
	.sectionflags	@""
	.align	4


	//----- nvinfo : EIATTR_CUDA_API_VERSION
	.align		4
        /*0000*/ 	.byte	0x04, 0x37
        /*0002*/ 	.short	(.L_16 - .L_15)
.L_15:
        /*0004*/ 	.word	0x00000081


	//----- nvinfo : EIATTR_KPARAM_INFO
	.align		4
.L_16:
        /*0008*/ 	.byte	0x04, 0x17
        /*000a*/ 	.short	(.L_18 - .L_17)
.L_17:
        /*000c*/ 	.word	0x00000000
        /*0010*/ 	.short	0x000d
        /*0012*/ 	.short	0x0048
        /*0014*/ 	.byte	0x00, 0xf4, 0x21, 0x00


	//----- nvinfo : EIATTR_KPARAM_INFO
	.align		4
.L_18:
        /*0018*/ 	.byte	0x04, 0x17
        /*001a*/ 	.short	(.L_20 - .L_19)
.L_19:
        /*001c*/ 	.word	0x00000000
        /*0020*/ 	.short	0x000c
        /*0022*/ 	.short	0x0040
        /*0024*/ 	.byte	0x00, 0xf4, 0x21, 0x00


	//----- nvinfo : EIATTR_KPARAM_INFO
	.align		4
.L_20:
        /*0028*/ 	.byte	0x04, 0x17
        /*002a*/ 	.short	(.L_22 - .L_21)
.L_21:
        /*002c*/ 	.word	0x00000000
        /*0030*/ 	.short	0x000b
        /*0032*/ 	.short	0x0038
        /*0034*/ 	.byte	0x00, 0xf0, 0x11, 0x00


	//----- nvinfo : EIATTR_KPARAM_INFO
	.align		4
.L_22:
        /*0038*/ 	.byte	0x04, 0x17
        /*003a*/ 	.short	(.L_24 - .L_23)
.L_23:
        /*003c*/ 	.word	0x00000000
        /*0040*/ 	.short	0x000a
        /*0042*/ 	.short	0x0034
        /*0044*/ 	.byte	0x00, 0xf0, 0x11, 0x00


	//----- nvinfo : EIATTR_KPARAM_INFO
	.align		4
.L_24:
        /*0048*/ 	.byte	0x04, 0x17
        /*004a*/ 	.short	(.L_26 - .L_25)
.L_25:
        /*004c*/ 	.word	0x00000000
        /*0050*/ 	.short	0x0009
        /*0052*/ 	.short	0x0030
        /*0054*/ 	.byte	0x00, 0xf0, 0x11, 0x00


	//----- nvinfo : EIATTR_KPARAM_INFO
	.align		4
.L_26:
        /*0058*/ 	.byte	0x04, 0x17
        /*005a*/ 	.short	(.L_28 - .L_27)
.L_27:
        /*005c*/ 	.word	0x00000000
        /*0060*/ 	.short	0x0008
        /*0062*/ 	.short	0x002c
        /*0064*/ 	.byte	0x00, 0xf0, 0x11, 0x00


	//----- nvinfo : EIATTR_KPARAM_INFO
	.align		4
.L_28:
        /*0068*/ 	.byte	0x04, 0x17
        /*006a*/ 	.short	(.L_30 - .L_29)
.L_29:
        /*006c*/ 	.word	0x00000000
        /*0070*/ 	.short	0x0007
        /*0072*/ 	.short	0x0028
        /*0074*/ 	.byte	0x00, 0xf0, 0x11, 0x00


	//----- nvinfo : EIATTR_KPARAM_INFO
	.align		4
.L_30:
        /*0078*/ 	.byte	0x04, 0x17
        /*007a*/ 	.short	(.L_32 - .L_31)
.L_31:
        /*007c*/ 	.word	0x00000000
        /*0080*/ 	.short	0x0006
        /*0082*/ 	.short	0x0024
        /*0084*/ 	.byte	0x00, 0xf0, 0x11, 0x00


	//----- nvinfo : EIATTR_KPARAM_INFO
	.align		4
.L_32:
        /*0088*/ 	.byte	0x04, 0x17
        /*008a*/ 	.short	(.L_34 - .L_33)
.L_33:
        /*008c*/ 	.word	0x00000000
        /*0090*/ 	.short	0x0005
        /*0092*/ 	.short	0x0020
        /*0094*/ 	.byte	0x00, 0xf0, 0x11, 0x00


	//----- nvinfo : EIATTR_KPARAM_INFO
	.align		4
.L_34:
        /*0098*/ 	.byte	0x04, 0x17
        /*009a*/ 	.short	(.L_36 - .L_35)
.L_35:
        /*009c*/ 	.word	0x00000000
        /*00a0*/ 	.short	0x0004
        /*00a2*/ 	.short	0x001c
        /*00a4*/ 	.byte	0x00, 0xf0, 0x11, 0x00


	//----- nvinfo : EIATTR_KPARAM_INFO
	.align		4
.L_36:
        /*00a8*/ 	.byte	0x04, 0x17
        /*00aa*/ 	.short	(.L_38 - .L_37)
.L_37:
        /*00ac*/ 	.word	0x00000000
        /*00b0*/ 	.short	0x0003
        /*00b2*/ 	.short	0x0018
        /*00b4*/ 	.byte	0x00, 0xf0, 0x11, 0x00


	//----- nvinfo : EIATTR_KPARAM_INFO
	.align		4
.L_38:
        /*00b8*/ 	.byte	0x04, 0x17
        /*00ba*/ 	.short	(.L_40 - .L_39)
.L_39:
        /*00bc*/ 	.word	0x00000000
        /*00c0*/ 	.short	0x0002
        /*00c2*/ 	.short	0x0010
        /*00c4*/ 	.byte	0x00, 0xf4, 0x21, 0x00


	//----- nvinfo : EIATTR_KPARAM_INFO
	.align		4
.L_40:
        /*00c8*/ 	.byte	0x04, 0x17
        /*00ca*/ 	.short	(.L_42 - .L_41)
.L_41:
        /*00cc*/ 	.word	0x00000000
        /*00d0*/ 	.short	0x0001
        /*00d2*/ 	.short	0x0008
        /*00d4*/ 	.byte	0x00, 0xf4, 0x21, 0x00


	//----- nvinfo : EIATTR_KPARAM_INFO
	.align		4
.L_42:
        /*00d8*/ 	.byte	0x04, 0x17
        /*00da*/ 	.short	(.L_44 - .L_43)
.L_43:
        /*00dc*/ 	.word	0x00000000
        /*00e0*/ 	.short	0x0000
        /*00e2*/ 	.short	0x0000
        /*00e4*/ 	.byte	0x00, 0xf4, 0x21, 0x00


	//----- nvinfo : EIATTR_AT_ENTRY_FRAGMENTS
	.align		4
.L_44:
        /*00e8*/ 	.byte	0x04, 0x4f
        /*00ea*/ 	.short	(.L_46 - .L_45)


	//   ....[0]....
.L_45:
        /*00ec*/ 	.word	0x00000004


	//----- nvinfo : EIATTR_RESERVED_SMEM_USED
	.align		4
.L_46:
        /*00f0*/ 	.byte	0x01, 0x41
	.zero		2


	//----- nvinfo : EIATTR_SPARSE_MMA_MASK
	.align		4
        /*00f4*/ 	.byte	0x03, 0x50
        /*00f6*/ 	.short	0x0000


	//----- nvinfo : EIATTR_TCGEN05_1CTA_USED
	.align		4
        /*00f8*/ 	.byte	0x01, 0x51
	.zero		2


	//----- nvinfo : EIATTR_MAXREG_COUNT
	.align		4
        /*00fc*/ 	.byte	0x03, 0x1b
        /*00fe*/ 	.short	0x00ff


	//----- nvinfo : EIATTR_NUM_BARRIERS
	.align		4
        /*0100*/ 	.byte	0x02, 0x4c
        /*0102*/ 	.byte	0x01
	.zero		1


	//----- nvinfo : EIATTR_ANNOTATIONS
	.align		4
        /*0104*/ 	.byte	0x04, 0x55
        /*0106*/ 	.short	(.L_48 - .L_47)


	//   ....[0]....
.L_47:
        /*0108*/ 	.word	0x00000001
        /*010c*/ 	.byte	0x90, 0x4b, 0x00, 0x00, 0x01, 0x00, 0x00, 0x00, 0x80, 0x4c, 0x00, 0x00, 0x01, 0x00, 0x00, 0x00
        /* <DEDUP_REMOVED lines=833> */
        /*352c*/ 	.byte	0x60, 0xd1, 0x01, 0x00


	//----- nvinfo : EIATTR_INT_WARP_WIDE_INSTR_OFFSETS
	.align		4
.L_48:
        /*3530*/ 	.byte	0x04, 0x31
        /*3532*/ 	.short	(.L_50 - .L_49)


	//   ....[0]....
.L_49:
        /*3534*/ 	.word	0x00004b40


	//   ....[1]....
        /*3538*/ 	.word	0x00004b70


	//   ....[2]....
        /*353c*/ 	.word	0x00004c50


	//   ....[3]....
        /*3540*/ 	.word	0x00022710


	//   ....[4]....
        /*3544*/ 	.word	0x00022760


	//----- nvinfo : EIATTR_COOP_GROUP_MASK_REGIDS
	.align		4
.L_50:
        /*3548*/ 	.byte	0x04, 0x29
        /*354a*/ 	.short	(.L_52 - .L_51)


	//   ....[0]....
.L_51:
        /*354c*/ 	.word	0xffffffff


	//   ....[1]....
        /*3550*/ 	.word	0xffffffff


	//   ....[2]....
        /*3554*/ 	.word	0xffffffff


	//   ....[3]....
        /*3558*/ 	.word	0xffffffff


	//----- nvinfo : EIATTR_COOP_GROUP_INSTR_OFFSETS
	.align		4
.L_52:
        /*355c*/ 	.byte	0x04, 0x28
        /*355e*/ 	.short	(.L_54 - .L_53)


	//   ....[0]....
.L_53:
        /*3560*/ 	.word	0x00000070


	//   ....[1]....
        /*3564*/ 	.word	0x00000330


	//   ....[2]....
        /*3568*/ 	.word	0x000225a0


	//   ....[3]....
        /*356c*/ 	.word	0x00022810


	//----- nvinfo : EIATTR_VRC_CTA_INIT_COUNT
	.align		4
.L_54:
        /*3570*/ 	.byte	0x02, 0x4a
        /*3572*/ 	.byte	0x80
	.zero		1


	//----- nvinfo : EIATTR_MBARRIER_INSTR_OFFSETS
	.align		4
        /*3574*/ 	.byte	0x04, 0x39
        /*3576*/ 	.short	(.L_56 - .L_55)


	//   ....[0]....
.L_55:
        /*3578*/ 	.word	0x00004d20
        /*357c*/ 	.word	0x000000ff
        /*3580*/ 	.word	0x00000000
        /*3584*/ 	.short	0x0100
        /*3586*/ 	.byte	0x04
	.zero		1


	//   ....[1]....
        /*3588*/ 	.word	0x00004d90
        /*358c*/ 	.word	0x000000ff
        /*3590*/ 	.word	0x00038008
        /*3594*/ 	.short	0x0100
        /*3596*/ 	.byte	0x09
	.zero		1


	//   ....[2]....
        /*3598*/ 	.word	0x00013f60
        /*359c*/ 	.word	0x000000ff
        /*35a0*/ 	.word	0x00000000
        /*35a4*/ 	.short	0x010a
        /*35a6*/ 	.byte	0x04
	.zero		1


	//   ....[3]....
        /*35a8*/ 	.word	0x0001c130
        /*35ac*/ 	.word	0x000000ff
        /*35b0*/ 	.word	0x00000000
        /*35b4*/ 	.short	0x010a
        /*35b6*/ 	.byte	0x04
	.zero		1


	//   ....[4]....
        /*35b8*/ 	.word	0x0001c1f0
        /*35bc*/ 	.word	0x000000ff
        /*35c0*/ 	.word	0x00038000
        /*35c4*/ 	.short	0x0108
        /*35c6*/ 	.byte	0x09
	.zero		1


	//   ....[5]....
        /*35c8*/ 	.word	0x0001c2c0
        /*35cc*/ 	.word	0x000000ff
        /*35d0*/ 	.word	0x00038008
        /*35d4*/ 	.short	0x0108
        /*35d6*/ 	.byte	0x09
	.zero		1


	//   ....[6]....
        /*35d8*/ 	.word	0x00022830
        /*35dc*/ 	.word	0x000000ff
        /*35e0*/ 	.word	0x00000000
        /*35e4*/ 	.short	0x010a
        /*35e6*/ 	.byte	0x04
	.zero		1


	//   ....[7]....
        /*35e8*/ 	.word	0x00022860
        /*35ec*/ 	.word	0x000000ff
        /*35f0*/ 	.word	0x00000000
        /*35f4*/ 	.short	0x010a
        /*35f6*/ 	.byte	0x04
	.zero		1


	//----- nvinfo : EIATTR_NUM_MBARRIERS
	.align		4
.L_56:
        /*35f8*/ 	.byte	0x03, 0x38
        /*35fa*/ 	.short	0x0002


	//----- nvinfo : EIATTR_EXIT_INSTR_OFFSETS
	.align		4
        /*35fc*/ 	.byte	0x04, 0x1c
        /*35fe*/ 	.short	(.L_58 - .L_57)


	//   ....[0]....
.L_57:
        /*3600*/ 	.word	0x00022820


	//----- nvinfo : EIATTR_REQNTID
	.align		4
.L_58:
        /*3604*/ 	.byte	0x04, 0x10
        /*3606*/ 	.short	(.L_60 - .L_59)
.L_59:
        /*3608*/ 	.word	0x00000080
        /*360c*/ 	.word	0x00000001
        /*3610*/ 	.word	0x00000001


	//----- nvinfo : EIATTR_CRS_STACK_SIZE
	.align		4
.L_60:
        /*3614*/ 	.byte	0x04, 0x1e
        /*3616*/ 	.short	(.L_62 - .L_61)
.L_61:
        /*3618*/ 	.word	0x00000000


	//----- nvinfo : EIATTR_CBANK_PARAM_SIZE
	.align		4
.L_62:
        /*361c*/ 	.byte	0x03, 0x19
        /*361e*/ 	.short	0x0050


	//----- nvinfo : EIATTR_PARAM_CBANK
	.align		4
        /*3620*/ 	.byte	0x04, 0x0a
        /*3622*/ 	.short	(.L_64 - .L_63)
	.align		4
.L_63:
        /*3624*/ 	.word	index@(.nv.constant0.matmul_kernel)
        /*3628*/ 	.short	0x0380
        /*362a*/ 	.short	0x0050


	//----- nvinfo : EIATTR_SW_WAR
	.align		4
.L_64:
        /*362c*/ 	.byte	0x04, 0x36
        /*362e*/ 	.short	(.L_66 - .L_65)
.L_65:
        /*3630*/ 	.word	0x00000008
.L_66:


//--------------------- .nv.compat                --------------------------
	.section	.nv.compat,"",@"SHT_CUDA_COMPAT_INFO"
	.align	4
        /*0000*/ 	.byte	0x02, 0x02, 0x02, 0x00, 0x02, 0x05, 0x05, 0x00, 0x02, 0x03, 0x00, 0x00, 0x02, 0x06, 0x01, 0x00


//--------------------- .nv.callgraph             --------------------------
	.section	.nv.callgraph,"",@"SHT_CUDA_CALLGRAPH"
	.align	4
	.sectionentsize	8
	.align		4
        /*0000*/ 	.word	0x00000000
	.align		4
        /*0004*/ 	.word	0xffffffff
	.align		4
        /*0008*/ 	.word	0x00000000
	.align		4
        /*000c*/ 	.word	0xfffffffe
	.align		4
        /*0010*/ 	.word	0x00000000
	.align		4
        /*0014*/ 	.word	0xfffffffd
	.align		4
        /*0018*/ 	.word	0x00000000
	.align		4
        /*001c*/ 	.word	0xfffffffc


//--------------------- .text.matmul_kernel       --------------------------
	.section	.text.matmul_kernel,"ax",@progbits
	.align	128
        .global         matmul_kernel
        .type           matmul_kernel,@function
        .size           matmul_kernel,(.L_x_21 - matmul_kernel)
        .other          matmul_kernel,@"STO_CUDA_ENTRY STV_DEFAULT"
matmul_kernel:
.text.matmul_kernel:
[----:B------:R-:W1:Y:S01]  /*0000*/  LDC R1, c[0x0][0x37c] ;  /* 0x0000df00ff017b82 */ /* 0x000e620000000800 */
[----:B------:R-:W2:Y:S01]  /*0010*/  S2R R0, SR_TID.X ;  /* 0x0000000000007919 */ /* 0x000ea20000002100 */
[----:B-1----:R-:W-:Y:S01]  /*0020*/  VIADD R1, R1, 0xfffff940 ;  /* 0xfffff94001017836 */ /* 0x002fe20000000000 */
[----:B--2---:R-:W-:-:S13]  /*0030*/  ISETP.GE.U32.AND P0, PT, R0, 0x20, PT ;  /* 0x000000200000780c */ /* 0x004fda0003f06070 */
[----:B------:R-:W-:Y:S02]  /*0040*/  VOTEU.ANY UP0, P0 ;  /* 0x0000000000ff7886 */ /* 0x000fe40000000100 */
[----:B------:R-:W-:Y:S05]  /*0050*/  BRA.U UP0, `(.L_x_0) ;  /* 0x0000000100b87547 */ /* 0x000fea000b800000 */
[----:B------:R-:W1:Y:S01]  /*0060*/  S2UR UR6, SR_CgaCtaId ;  /* 0x00000000000679c3 */ /* 0x000e620000008800 */
[----:B------:R-:W-:Y:S01]  /*0070*/  NOP ;  /* 0x0000000000007918 */ /* 0x000fe20000000000 */
[----:B------:R-:W-:Y:S02]  /*0080*/  UMOV UR4, 0x40 ;  /* 0x0000004000047882 */ /* 0x000fe40000000000 */
[----:B-1----:R-:W-:-:S09]  /*0090*/  ULEA UR4, UR6, UR4, 0x18 ;  /* 0x0000000406047291 */ /* 0x002fd2000f8ec0ff */
[----:B------:R-:W1:Y:S01]  /*00a0*/  LDS.U8 R0, [UR4] ;  /* 0x00000004ff007984 */ /* 0x000e620008000000 */
[----:B------:R-:W-:Y:S02]  /*00b0*/  UMOV UR4, 0x400 ;  /* 0x0000040000047882 */ /* 0x000fe40000000000 */
[----:B------:R-:W-:Y:S01]  /*00c0*/  ULEA UR4, UR6, UR4, 0x18 ;  /* 0x0000000406047291 */ /* 0x000fe2000f8ec0ff */
[----:B-1----:R-:W-:-:S13]  /*00d0*/  ISETP.NE.AND P0, PT, R0, RZ, PT ;  /* 0x000000ff0000720c */ /* 0x002fda0003f05270 */
[----:B------:R-:W-:Y:S05]  /*00e0*/  @P0 BRA `(.L_x_1) ;  /* 0x00000000007c0947 */ /* 0x000fea0003800000 */
[----:B------:R-:W-:-:S13]  /*00f0*/  ELECT P0, URZ, PT ;  /* 0x0000000000ff782f */ /* 0x000fda0003800000 */
[----:B------:R-:W-:Y:S05]  /*0100*/  @!P0 BRA `(.L_x_2) ;  /* 0x0000000000848947 */ /* 0x000fea0003800000 */
[----:B------:R-:W-:Y:S01]  /*0110*/  UMOV UR5, 0x10 ;  /* 0x0000001000057882 */ /* 0x000fe20000000000 */
[----:B------:R-:W-:Y:S02]  /*0120*/  IMAD.MOV.U32 R4, RZ, RZ, 0x1 ;  /* 0x00000001ff047424 */ /* 0x000fe400078e00ff */
[----:B------:R-:W-:Y:S02]  /*0130*/  IMAD.MOV.U32 R5, RZ, RZ, 0xffff ;  /* 0x0000ffffff057424 */ /* 0x000fe400078e00ff */
[----:B------:R-:W-:Y:S04]  /*0140*/  DEPBAR.LE SB1, 0x36 ;  /* 0x00009d800000791a */ /* 0x000fe80000000000 */
[----:B------:R-:W1:Y:S02]  /*0150*/  UTCATOMSWS.FIND_AND_SET.ALIGN UP1, UR5, UR5 ;  /* 0x00000005000575e3 */ /* 0x000e640008020800 */
[----:B-1----:R-:W-:-:S04]  /*0160*/  PLOP3.LUT P0, PT, PT, PT, UP1, 0x80, 0x8 ;  /* 0x000000000008781c */ /* 0x002fc80003f0f018 */
[----:B------:R-:W-:-:S04]  /*0170*/  SEL R0, RZ, 0xffffffff, !P0 ;  /* 0xffffffffff007807 */ /* 0x000fc80004000000 */
[----:B------:R-:W-:Y:S01]  /*0180*/  ISETP.NE.AND P0, PT, R0, RZ, PT ;  /* 0x000000ff0000720c */ /* 0x000fe20003f05270 */
[----:B------:R-:W-:-:S12]  /*0190*/  IMAD.U32 R0, RZ, RZ, UR5 ;  /* 0x00000005ff007e24 */ /* 0x000fd8000f8e00ff */
[----:B------:R-:W-:Y:S05]  /*01a0*/  @P0 BRA `(.L_x_3) ;  /* 0x0000000000240947 */ /* 0x000fea0003800000 */
.L_x_4:
[----:B------:R-:W-:Y:S05]  /*01b0*/  NANOSLEEP 0x64 ;  /* 0x000000640000795d */ /* 0x000fea0003800000 */
[----:B------:R-:W-:-:S05]  /*01c0*/  UMOV UR5, 0x10 ;  /* 0x0000001000057882 */ /* 0x000fca0000000000 */
[----:B------:R-:W-:Y:S04]  /*01d0*/  DEPBAR.LE SB1, 0x36 ;  /* 0x00009d800000791a */ /* 0x000fe80000000000 */
[----:B------:R-:W1:Y:S02]  /*01e0*/  UTCATOMSWS.FIND_AND_SET.ALIGN UP1, UR5, UR5 ;  /* 0x00000005000575e3 */ /* 0x000e640008020800 */
[----:B-1----:R-:W-:-:S04]  /*01f0*/  PLOP3.LUT P0, PT, PT, PT, UP1, 0x80, 0x8 ;  /* 0x000000000008781c */ /* 0x002fc80003f0f018 */
[----:B------:R-:W-:-:S04]  /*0200*/  SEL R0, RZ, 0xffffffff, !P0 ;  /* 0xffffffffff007807 */ /* 0x000fc80004000000 */
[----:B------:R-:W-:Y:S01]  /*0210*/  ISETP.NE.AND P0, PT, R0, RZ, PT ;  /* 0x000000ff0000720c */ /* 0x000fe20003f05270 */
[----:B------:R-:W-:-:S12]  /*0220*/  IMAD.U32 R0, RZ, RZ, UR5 ;  /* 0x00000005ff007e24 */ /* 0x000fd8000f8e00ff */
[----:B------:R-:W-:Y:S05]  /*0230*/  @!P0 BRA `(.L_x_4) ;  /* 0xfffffffc00dc8947 */ /* 0x000fea000383ffff */
.L_x_3:
[C---:B------:R-:W-:Y:S01]  /*0240*/  VIADD R3, R0.reuse, 0x10 ;  /* 0x0000001000037836 */ /* 0x040fe20000000000 */
[----:B------:R-:W-:Y:S01]  /*0250*/  UMOV UR5, 0x50 ;  /* 0x0000005000057882 */ /* 0x000fe20000000000 */
[----:B------:R-:W-:Y:S01]  /*0260*/  SHF.L.U32 R2, R5, R0, RZ ;  /* 0x0000000005027219 */ /* 0x000fe200000006ff */
[----:B------:R-:W-:Y:S01]  /*0270*/  ULEA UR5, UR6, UR5, 0x18 ;  /* 0x0000000506057291 */ /* 0x000fe2000f8ec0ff */
[----:B------:R-:W-:Y:S01]  /*0280*/  IMAD.SHL.U32 R0, R0, 0x20, RZ ;  /* 0x0000002000007824 */ /* 0x000fe200078e00ff */
[----:B------:R-:W-:-:S04]  /*0290*/  SHF.L.U32 R3, R4, R3, RZ ;  /* 0x0000000304037219 */ /* 0x000fc800000006ff */
[----:B------:R-:W-:-:S05]  /*02a0*/  LOP3.LUT R2, R3, R2, RZ, 0xfc, !PT ;  /* 0x0000000203027212 */ /* 0x000fca00078efcff */
[----:B------:R1:W-:Y:S04]  /*02b0*/  ATOMS.OR RZ, [UR5], R2 ;  /* 0x00000002ffff798c */ /* 0x0003e8000b000005 */
[----:B------:R1:W-:Y:S01]  /*02c0*/  STS [UR4], R0 ;  /* 0x00000000ff007988 */ /* 0x0003e20008000804 */
[----:B------:R-:W-:Y:S05]  /*02d0*/  BRA `(.L_x_2) ;  /* 0x0000000000107947 */ /* 0x000fea0003800000 */
.L_x_1:
[----:B------:R-:W-:Y:S01]  /*02e0*/  IMAD.MOV.U32 R0, RZ, RZ, -0x1 ;  /* 0xffffffffff007424 */ /* 0x000fe200078e00ff */
[----:B------:R-:W-:-:S04]  /*02f0*/  MOV R2, 0x320 ;  /* 0x0000032000027802 */ /* 0x000fc80000000f00 */
[----:B------:R1:W-:Y:S03]  /*0300*/  STS [UR4], R0 ;  /* 0x00000000ff007988 */ /* 0x0003e60008000804 */
[----:B-1----:R-:W-:Y:S05]  /*0310*/  CALL.REL.NOINC `($__internal_1_$__cuda_sm10x_tcgen05_guardrail_trap_phase_invalid_during_alloc) ;  /* 0x0000022400687944 */ /* 0x002fea0003c00000 */
.L_x_2:
[----:B------:R-:W-:Y:S05]  /*0320*/  WARPSYNC.ALL ;  /* 0x0000000000007948 */ /* 0x000fea0003800000 */
[----:B------:R-:W-:Y:S01]  /*0330*/  NOP ;  /* 0x0000000000007918 */ /* 0x000fe20000000000 */
.L_x_0:
[----:B------:R-:W2:Y:S01]  /*0340*/  LDC.64 R4, c[0x0][0x398] ;  /* 0x0000e600ff047b82 */ /* 0x000ea20000000a00 */
[----:B------:R-:W3:Y:S01]  /*0350*/  S2R R7, SR_CTAID.X ;  /* 0x0000000000077919 */ /* 0x000ee20000002500 */
[----:B------:R-:W-:Y:S01]  /*0360*/  UMOV UR9, 0x400 ;  /* 0x0000040000097882 */ /* 0x000fe20000000000 */
[----:B------:R-:W4:Y:S01]  /*0370*/  LDCU UR4, c[0x0][0x3a4] ;  /* 0x00007480ff0477ac */ /* 0x000f220008000800 */
[----:B------:R-:W5:Y:S01]  /*0380*/  S2R R252, SR_TID.X ;  /* 0x0000000000fc7919 */ /* 0x000f620000002100 */
[----:B------:R-:W1:Y:S03]  /*0390*/  LDCU.64 UR6, c[0x0][0x3a8] ;  /* 0x00007500ff0677ac */ /* 0x000e660008000a00 */
[----:B------:R-:W1:Y:S01]  /*03a0*/  S2UR UR8, SR_CgaCtaId ;  /* 0x00000000000879c3 */ /* 0x000e620000008800 */
[----:B------:R-:W1:Y:S01]  /*03b0*/  LDCU.128 UR12, c[0x0][0x380] ;  /* 0x00007000ff0c77ac */ /* 0x000e620008000c00 */
[----:B------:R-:W1:Y:S06]  /*03c0*/  LDCU UR11, c[0x0][0x3b0] ;  /* 0x00007600ff0b77ac */ /* 0x000e6c0008000800 */
[----:B------:R-:W4:Y:S01]  /*03d0*/  LDC R133, c[0x0][0x3a0] ;  /* 0x0000e800ff857b82 */ /* 0x000f220000000800 */
[----:B------:R-:W1:Y:S02]  /*03e0*/  LDCU.64 UR28, c[0x0][0x358] ;  /* 0x00006b00ff1c77ac */ /* 0x000e640008000a00 */
[----:B-12---:R-:W-:-:S05]  /*03f0*/  VIADD R0, R5, 0x7f ;  /* 0x0000007f05007836 */ /* 0x006fca0000000000 */
[----:B------:R-:W-:Y:S01]  /*0400*/  SHF.R.S32.HI R3, RZ, 0x1f, R0 ;  /* 0x0000001fff037819 */ /* 0x000fe20000011400 */
[----:B------:R-:W-:-:S03]  /*0410*/  ULEA UR9, UR8, UR9, 0x18 ;  /* 0x0000000908097291 */ /* 0x000fc6000f8ec0ff */
[----:B------:R-:W-:Y:S02]  /*0420*/  LEA.HI R3, R3, R0, RZ, 0x7 ;  /* 0x0000000003037211 */ /* 0x000fe400078f38ff */
[----:B---3--:R-:W-:Y:S02]  /*0430*/  IABS R10, R7 ;  /* 0x00000007000a7213 */ /* 0x008fe40000000000 */
[----:B------:R-:W-:Y:S01]  /*0440*/  SHF.R.S32.HI R3, RZ, 0x7, R3 ;  /* 0x00000007ff037819 */ /* 0x000fe20000011403 */
[C---:B-----5:R-:W-:Y:S01]  /*0450*/  IMAD.SHL.U32 R132, R252.reuse, 0x4, RZ ;  /* 0x00000004fc847824 */ /* 0x060fe200078e00ff */
[----:B------:R-:W-:Y:S02]  /*0460*/  LOP3.LUT R80, R252, 0x3f, RZ, 0xc0, !PT ;  /* 0x0000003ffc507812 */ /* 0x000fe400078ec0ff */
[----:B------:R-:W-:Y:S01]  /*0470*/  SHF.R.S32.HI R129, RZ, 0x6, R252 ;  /* 0x00000006ff817819 */ /* 0x000fe200000114fc */
[----:B------:R-:W-:-:S03]  /*0480*/  IMAD.SHL.U32 R6, R3, 0x8, RZ ;  /* 0x0000000803067824 */ /* 0x000fc600078e00ff */
[----:B------:R-:W-:Y:S02]  /*0490*/  SGXT R129, R129, 0x1 ;  /* 0x000000018181781a */ /* 0x000fe40000000200 */
[-C--:B------:R-:W-:Y:S02]  /*04a0*/  IABS R9, R6.reuse ;  /* 0x0000000600097213 */ /* 0x080fe40000000000 */
[----:B------:R-:W-:Y:S02]  /*04b0*/  IABS R12, R6 ;  /* 0x00000006000c7213 */ /* 0x000fe40000000000 */
[----:B------:R-:W1:Y:S01]  /*04c0*/  I2F.RP R0, R9 ;  /* 0x0000000900007306 */ /* 0x000e620000209400 */
[----:B------:R-:W-:-:S07]  /*04d0*/  LOP3.LUT R129, R129, 0x90, RZ, 0xc0, !PT ;  /* 0x0000009081817812 */ /* 0x000fce00078ec0ff */
[----:B-1----:R-:W1:Y:S02]  /*04e0*/  MUFU.RCP R0, R0 ;  /* 0x0000000000007308 */ /* 0x002e640000001000 */
[----:B-1----:R-:W-:Y:S02]  /*04f0*/  VIADD R2, R0, 0xffffffe ;  /* 0x0ffffffe00027836 */ /* 0x002fe40000000000 */
[----:B------:R-:W-:-:S04]  /*0500*/  IMAD.MOV R0, RZ, RZ, -R12 ;  /* 0x000000ffff007224 */ /* 0x000fc800078e0a0c */
[----:B------:R1:W2:Y:S02]  /*0510*/  F2I.FTZ.U32.TRUNC.NTZ R3, R2 ;  /* 0x0000000200037305 */ /* 0x0002a4000021f000 */
[----:B-1----:R-:W-:Y:S02]  /*0520*/  IMAD.MOV.U32 R2, RZ, RZ, RZ ;  /* 0x000000ffff027224 */ /* 0x002fe400078e00ff */
[----:B--2---:R-:W-:-:S04]  /*0530*/  IMAD.MOV R8, RZ, RZ, -R3 ;  /* 0x000000ffff087224 */ /* 0x004fc800078e0a03 */
[----:B------:R-:W-:Y:S01]  /*0540*/  IMAD R11, R8, R9, RZ ;  /* 0x00000009080b7224 */ /* 0x000fe200078e02ff */
[----:B------:R-:W-:-:S03]  /*0550*/  MOV R8, R10 ;  /* 0x0000000a00087202 */ /* 0x000fc60000000f00 */
[----:B------:R-:W-:-:S06]  /*0560*/  IMAD.HI.U32 R3, R3, R11, R2 ;  /* 0x0000000b03037227 */ /* 0x000fcc00078e0002 */
[----:B------:R-:W-:-:S04]  /*0570*/  IMAD.HI.U32 R3, R3, R8, RZ ;  /* 0x0000000803037227 */ /* 0x000fc800078e00ff */
[----:B------:R-:W-:Y:S01]  /*0580*/  IMAD R0, R3, R0, R8 ;  /* 0x0000000003007224 */ /* 0x000fe200078e0208 */
[----:B------:R-:W-:Y:S04]  /*0590*/  BAR.SYNC.DEFER_BLOCKING 0x0 ;  /* 0x0000000000007b1d */ /* 0x000fe80000010000 */
[----:B------:R-:W-:-:S13]  /*05a0*/  ISETP.GT.U32.AND P1, PT, R9, R0, PT ;  /* 0x000000000900720c */ /* 0x000fda0003f24070 */
[----:B------:R-:W-:Y:S02]  /*05b0*/  @!P1 IMAD.IADD R0, R0, 0x1, -R9 ;  /* 0x0000000100009824 */ /* 0x000fe400078e0a09 */
[----:B------:R-:W-:Y:S01]  /*05c0*/  @!P1 VIADD R3, R3, 0x1 ;  /* 0x0000000103039836 */ /* 0x000fe20000000000 */
[----:B------:R-:W-:Y:S02]  /*05d0*/  ISETP.NE.AND P1, PT, R6, RZ, PT ;  /* 0x000000ff0600720c */ /* 0x000fe40003f25270 */
[----:B------:R-:W-:Y:S02]  /*05e0*/  ISETP.GE.U32.AND P0, PT, R0, R9, PT ;  /* 0x000000090000720c */ /* 0x000fe40003f06070 */
[----:B------:R-:W-:-:S04]  /*05f0*/  LOP3.LUT R0, R7, R6, RZ, 0x3c, !PT ;  /* 0x0000000607007212 */ /* 0x000fc800078e3cff */
[----:B------:R-:W-:Y:S01]  /*0600*/  ISETP.GE.AND P2, PT, R0, RZ, PT ;  /* 0x000000ff0000720c */ /* 0x000fe20003f46270 */
[----:B------:R-:W-:-:S06]  /*0610*/  VIADD R0, R4, 0xff ;  /* 0x000000ff04007836 */ /* 0x000fcc0000000000 */
[----:B------:R-:W-:-:S04]  /*0620*/  @P0 VIADD R3, R3, 0x1 ;  /* 0x0000000103030836 */ /* 0x000fc80000000000 */
[----:B------:R-:W-:Y:S01]  /*0630*/  IMAD.MOV.U32 R2, RZ, RZ, R3 ;  /* 0x000000ffff027224 */ /* 0x000fe200078e0003 */
[----:B------:R-:W-:-:S03]  /*0640*/  SHF.R.S32.HI R3, RZ, 0x1f, R0 ;  /* 0x0000001fff037819 */ /* 0x000fc60000011400 */
[----:B------:R-:W-:Y:S01]  /*0650*/  @!P2 IMAD.MOV R2, RZ, RZ, -R2 ;  /* 0x000000ffff02a224 */ /* 0x000fe200078e0a02 */
[----:B------:R-:W-:Y:S02]  /*0660*/  @!P1 LOP3.LUT R2, RZ, R6, RZ, 0x33, !PT ;  /* 0x00000006ff029212 */ /* 0x000fe400078e33ff */
[----:B------:R-:W-:-:S03]  /*0670*/  LEA.HI R3, R3, R0, RZ, 0x8 ;  /* 0x0000000003037211 */ /* 0x000fc600078f40ff */
[----:B------:R-:W-:Y:S02]  /*0680*/  IMAD.SHL.U32 R12, R2, 0x8, RZ ;  /* 0x00000008020c7824 */ /* 0x000fe400078e00ff */
[----:B------:R-:W-:-:S03]  /*0690*/  IMAD.MOV R2, RZ, RZ, -R2 ;  /* 0x000000ffff027224 */ /* 0x000fc600078e0a02 */
[----:B------:R-:W-:Y:S01]  /*06a0*/  LEA.HI.SX32 R3, R3, -R12, 0x18 ;  /* 0x8000000c03037211 */ /* 0x000fe200078fc2ff */
[----:B------:R-:W-:Y:S02]  /*06b0*/  IMAD R14, R6, R2, R7 ;  /* 0x00000002060e7224 */ /* 0x000fe400078e0207 */
[----:B------:R-:W-:Y:S01]  /*06c0*/  IMAD.MOV.U32 R2, RZ, RZ, RZ ;  /* 0x000000ffff027224 */ /* 0x000fe200078e00ff */
[----:B------:R-:W-:Y:S02]  /*06d0*/  VIMNMX R13, PT, PT, R3, 0x8, PT ;  /* 0x00000008030d7848 */ /* 0x000fe40003fe0100 */
[----:B------:R-:W-:Y:S02]  /*06e0*/  IABS R6, R14 ;  /* 0x0000000e00067213 */ /* 0x000fe40000000000 */
[----:B------:R-:W-:-:S04]  /*06f0*/  IABS R9, R13 ;  /* 0x0000000d00097213 */ /* 0x000fc80000000000 */
[----:B------:R-:W1:Y:S08]  /*0700*/  I2F.RP R0, R9 ;  /* 0x0000000900007306 */ /* 0x000e700000209400 */
[----:B-1----:R-:W1:Y:S02]  /*0710*/  MUFU.RCP R0, R0 ;  /* 0x0000000000007308 */ /* 0x002e640000001000 */
[----:B-1----:R-:W-:Y:S01]  /*0720*/  VIADD R3, R0, 0xffffffe ;  /* 0x0ffffffe00037836 */ /* 0x002fe20000000000 */
[----:B------:R-:W-:-:S05]  /*0730*/  IABS R0, R5 ;  /* 0x0000000500007213 */ /* 0x000fca0000000000 */
[----:B------:R-:W1:Y:S08]  /*0740*/  I2F.RP R10, R0 ;  /* 0x00000000000a7306 */ /* 0x000e700000209400 */
[----:B------:R-:W2:Y:S08]  /*0750*/  F2I.FTZ.U32.TRUNC.NTZ R3, R3 ;  /* 0x0000000300037305 */ /* 0x000eb0000021f000 */
[----:B-1----:R-:W1:Y:S01]  /*0760*/  MUFU.RCP R10, R10 ;  /* 0x0000000a000a7308 */ /* 0x002e620000001000 */
[----:B--2---:R-:W-:-:S05]  /*0770*/  IADD3 R8, PT, PT, RZ, -R3, RZ ;  /* 0x80000003ff087210 */ /* 0x004fca0007ffe0ff */
[----:B------:R-:W-:Y:S01]  /*0780*/  IMAD R7, R8, R9, RZ ;  /* 0x0000000908077224 */ /* 0x000fe200078e02ff */
[----:B------:R-:W-:-:S03]  /*0790*/  IABS R8, R13 ;  /* 0x0000000d00087213 */ /* 0x000fc60000000000 */
[----:B------:R-:W-:-:S04]  /*07a0*/  IMAD.HI.U32 R2, R3, R7, R2 ;  /* 0x0000000703027227 */ /* 0x000fc800078e0002 */
[----:B------:R-:W-:Y:S01]  /*07b0*/  IMAD.MOV R7, RZ, RZ, -R8 ;  /* 0x000000ffff077224 */ /* 0x000fe200078e0a08 */
[----:B------:R-:W-:Y:S01]  /*07c0*/  IABS R8, R4 ;  /* 0x0000000400087213 */ /* 0x000fe20000000000 */
[----:B------:R-:W-:-:S04]  /*07d0*/  IMAD.HI.U32 R3, R2, R6, RZ ;  /* 0x0000000602037227 */ /* 0x000fc800078e00ff */
[----:B------:R-:W-:Y:S02]  /*07e0*/  IMAD R6, R3, R7, R6 ;  /* 0x0000000703067224 */ /* 0x000fe400078e0206 */
[----:B------:R-:W-:Y:S02]  /*07f0*/  IMAD.MOV.U32 R2, RZ, RZ, R8 ;  /* 0x000000ffff027224 */ /* 0x000fe400078e0008 */
[----:B-1----:R-:W-:Y:S01]  /*0800*/  VIADD R8, R10, 0xffffffe ;  /* 0x0ffffffe0a087836 */ /* 0x002fe20000000000 */
[----:B------:R-:W-:Y:S01]  /*0810*/  ISETP.GT.U32.AND P1, PT, R9, R6, PT ;  /* 0x000000060900720c */ /* 0x000fe20003f24070 */
[----:B------:R-:W1:-:S12]  /*0820*/  I2F.RP R7, R2 ;  /* 0x0000000200077306 */ /* 0x000e580000209400 */
[----:B------:R-:W-:Y:S02]  /*0830*/  @!P1 IMAD.IADD R6, R6, 0x1, -R9 ;  /* 0x0000000106069824 */ /* 0x000fe400078e0a09 */
[----:B------:R-:W-:Y:S01]  /*0840*/  @!P1 VIADD R3, R3, 0x1 ;  /* 0x0000000103039836 */ /* 0x000fe20000000000 */
[----:B------:R-:W-:Y:S01]  /*0850*/  ISETP.NE.AND P1, PT, R13, RZ, PT ;  /* 0x000000ff0d00720c */ /* 0x000fe20003f25270 */
[----:B-1----:R-:W1:Y:S01]  /*0860*/  MUFU.RCP R7, R7 ;  /* 0x0000000700077308 */ /* 0x002e620000001000 */
[----:B------:R-:W-:Y:S02]  /*0870*/  ISETP.GE.U32.AND P0, PT, R6, R9, PT ;  /* 0x000000090600720c */ /* 0x000fe40003f06070 */
[----:B------:R-:W-:-:S04]  /*0880*/  LOP3.LUT R6, R14, R13, RZ, 0x3c, !PT ;  /* 0x0000000d0e067212 */ /* 0x000fc800078e3cff */
[----:B------:R-:W-:Y:S01]  /*0890*/  ISETP.GE.AND P2, PT, R6, RZ, PT ;  /* 0x000000ff0600720c */ /* 0x000fe20003f46270 */
[----:B------:R2:W3:Y:S01]  /*08a0*/  F2I.FTZ.U32.TRUNC.NTZ R9, R8 ;  /* 0x0000000800097305 */ /* 0x0004e2000021f000 */
[----:B------:R-:W-:-:S04]  /*08b0*/  SHF.R.U32.HI R6, RZ, 0x5, R252 ;  /* 0x00000005ff067819 */ /* 0x000fc800000116fc */
[----:B------:R-:W-:Y:S01]  /*08c0*/  R2UR UR16, R6 ;  /* 0x00000000061072ca */ /* 0x000fe200000e0000 */
[----:B------:R-:W-:Y:S02]  /*08d0*/  @P0 VIADD R3, R3, 0x1 ;  /* 0x0000000103030836 */ /* 0x000fe40000000000 */
[----:B-1----:R-:W-:Y:S02]  /*08e0*/  VIADD R7, R7, 0xffffffe ;  /* 0x0ffffffe07077836 */ /* 0x002fe40000000000 */
[----:B------:R-:W-:Y:S01]  /*08f0*/  IMAD.MOV.U32 R16, RZ, RZ, R3 ;  /* 0x000000ffff107224 */ /* 0x000fe200078e0003 */
[----:B------:R-:W-:Y:S01]  /*0900*/  SHF.R.U32.HI R3, RZ, 0x6, R252 ;  /* 0x00000006ff037819 */ /* 0x000fe200000116fc */
[----:B--2---:R-:W-:Y:S02]  /*0910*/  IMAD.MOV.U32 R8, RZ, RZ, RZ ;  /* 0x000000ffff087224 */ /* 0x004fe400078e00ff */
[----:B------:R-:W-:Y:S01]  /*0920*/  @!P2 IMAD.MOV R16, RZ, RZ, -R16 ;  /* 0x000000ffff10a224 */ /* 0x000fe200078e0a10 */
[----:B------:R-:W-:Y:S01]  /*0930*/  @!P1 LOP3.LUT R16, RZ, R13, RZ, 0x33, !PT ;  /* 0x0000000dff109212 */ /* 0x000fe200078e33ff */
[--C-:B---3--:R-:W-:Y:S01]  /*0940*/  IMAD.MOV R11, RZ, RZ, -R9.reuse ;  /* 0x000000ffff0b7224 */ /* 0x108fe200078e0a09 */
[----:B------:R-:W-:Y:S01]  /*0950*/  SGXT.U32 R3, R3, 0x1 ;  /* 0x000000010303781a */ /* 0x000fe20000000000 */
[----:B------:R-:W1:Y:S01]  /*0960*/  F2I.FTZ.U32.TRUNC.NTZ R7, R7 ;  /* 0x0000000700077305 */ /* 0x000e62000021f000 */
[----:B------:R-:W-:Y:S01]  /*0970*/  SHF.L.U32 R198, R16, 0x7, RZ ;  /* 0x0000000710c67819 */ /* 0x000fe200000006ff */
[----:B------:R-:W-:Y:S01]  /*0980*/  IMAD R11, R11, R0, RZ ;  /* 0x000000000b0b7224 */ /* 0x000fe200078e02ff */
[----:B------:R-:W-:Y:S01]  /*0990*/  USHF.L.U32 UR5, UR16, 0x15, URZ ;  /* 0x0000001510057899 */ /* 0x000fe200080006ff */
[----:B------:R-:W-:Y:S01]  /*09a0*/  IMAD.MOV R16, RZ, RZ, -R16 ;  /* 0x000000ffff107224 */ /* 0x000fe200078e0a10 */
[----:B------:R-:W-:Y:S01]  /*09b0*/  LOP3.LUT R10, R198, R3, RZ, 0xfc, !PT ;  /* 0x00000003c60a7212 */ /* 0x000fe200078efcff */
[----:B------:R-:W-:Y:S01]  /*09c0*/  IMAD.HI.U32 R11, R9, R11, R8 ;  /* 0x0000000b090b7227 */ /* 0x000fe200078e0008 */
[----:B------:R-:W-:-:S02]  /*09d0*/  ULOP3.LUT UR5, UR5, 0x600000, URZ, 0xc0, !UPT ;  /* 0x0060000005057892 */ /* 0x000fc4000f8ec0ff */
[----:B------:R-:W-:Y:S01]  /*09e0*/  IABS R3, R10 ;  /* 0x0000000a00037213 */ /* 0x000fe20000000000 */
[----:B------:R-:W-:Y:S01]  /*09f0*/  IMAD R16, R13, R16, R14 ;  /* 0x000000100d107224 */ /* 0x000fe200078e020e */
[C---:B------:R-:W-:Y:S02]  /*0a00*/  LOP3.LUT R17, R10.reuse, 0x7e, RZ, 0xfc, !PT ;  /* 0x0000007e0a117812 */ /* 0x040fe400078efcff */
[C---:B------:R-:W-:Y:S01]  /*0a10*/  LOP3.LUT R18, R10.reuse, 0x2, RZ, 0xfc, !PT ;  /* 0x000000020a127812 */ /* 0x040fe200078efcff */
[----:B------:R-:W-:Y:S01]  /*0a20*/  IMAD.MOV.U32 R8, RZ, RZ, R3 ;  /* 0x000000ffff087224 */ /* 0x000fe200078e0003 */
[----:B------:R-:W-:Y:S01]  /*0a30*/  IABS R15, R17 ;  /* 0x00000011000f7213 */ /* 0x000fe20000000000 */
[----:B-1----:R-:W-:Y:S01]  /*0a40*/  IMAD.MOV R9, RZ, RZ, -R7 ;  /* 0x000000ffff097224 */ /* 0x002fe200078e0a07 */
[C---:B------:R-:W-:Y:S01]  /*0a50*/  LOP3.LUT R19, R10.reuse, 0x6, RZ, 0xfc, !PT ;  /* 0x000000060a137812 */ /* 0x040fe200078efcff */
[----:B------:R-:W-:Y:S01]  /*0a60*/  IMAD.HI.U32 R3, R11, R8, RZ ;  /* 0x000000080b037227 */ /* 0x000fe200078e00ff */
[----:B------:R-:W-:-:S02]  /*0a70*/  LOP3.LUT R20, R10, 0x8, RZ, 0xfc, !PT ;  /* 0x000000080a147812 */ /* 0x000fc400078efcff */
[----:B------:R-:W-:Y:S01]  /*0a80*/  IABS R14, R19 ;  /* 0x00000013000e7213 */ /* 0x000fe20000000000 */
[----:B------:R-:W-:Y:S01]  /*0a90*/  IMAD.MOV R3, RZ, RZ, -R3 ;  /* 0x000000ffff037224 */ /* 0x000fe200078e0a03 */
[----:B------:R-:W-:Y:S01]  /*0aa0*/  ISETP.GE.AND P4, PT, R17, RZ, PT ;  /* 0x000000ff1100720c */ /* 0x000fe20003f86270 */
[----:B------:R-:W-:Y:S01]  /*0ab0*/  IMAD.HI.U32 R6, R11, R15, RZ ;  /* 0x0000000f0b067227 */ /* 0x000fe200078e00ff */
[----:B------:R-:W-:Y:S02]  /*0ac0*/  IABS R17, R20 ;  /* 0x0000001400117213 */ /* 0x000fe40000000000 */
[----:B------:R-:W-:Y:S01]  /*0ad0*/  LOP3.LUT R21, R10, 0xa, RZ, 0xfc, !PT ;  /* 0x0000000a0a157812 */ /* 0x000fe200078efcff */
[----:B------:R-:W-:Y:S01]  /*0ae0*/  IMAD R3, R0, R3, R8 ;  /* 0x0000000300037224 */ /* 0x000fe200078e0208 */
[----:B------:R-:W-:Y:S01]  /*0af0*/  ISETP.GE.AND P5, PT, R18, RZ, PT ;  /* 0x000000ff1200720c */ /* 0x000fe20003fa6270 */
[----:B------:R-:W-:Y:S01]  /*0b00*/  IMAD.MOV R8, RZ, RZ, -R6 ;  /* 0x000000ffff087224 */ /* 0x000fe200078e0a06 */
[----:B------:R-:W-:Y:S01]  /*0b10*/  LOP3.LUT R23, R10, 0xc, RZ, 0xfc, !PT ;  /* 0x0000000c0a177812 */ /* 0x000fe200078efcff */
[----:B------:R-:W-:Y:S01]  /*0b20*/  IMAD R9, R9, R2, RZ ;  /* 0x0000000209097224 */ /* 0x000fe200078e02ff */
[----:B------:R-:W-:Y:S01]  /*0b30*/  ISETP.GT.U32.AND P0, PT, R0, R3, PT ;  /* 0x000000030000720c */ /* 0x000fe20003f04070 */
[----:B------:R-:W-:Y:S01]  /*0b40*/  IMAD.MOV.U32 R6, RZ, RZ, RZ ;  /* 0x000000ffff067224 */ /* 0x000fe200078e00ff */
[----:B------:R-:W-:Y:S01]  /*0b50*/  LOP3.LUT R24, R10, 0xe, RZ, 0xfc, !PT ;  /* 0x0000000e0a187812 */ /* 0x000fe200078efcff */
[----:B------:R-:W-:Y:S01]  /*0b60*/  IMAD R15, R0, R8, R15 ;  /* 0x00000008000f7224 */ /* 0x000fe200078e020f */
[----:B------:R-:W-:Y:S01]  /*0b70*/  LOP3.LUT R25, R10, 0x10, RZ, 0xfc, !PT ;  /* 0x000000100a197812 */ /* 0x000fe200078efcff */
[----:B------:R-:W-:Y:S01]  /*0b80*/  IMAD.HI.U32 R9, R7, R9, R6 ;  /* 0x0000000907097227 */ /* 0x000fe200078e0006 */
[----:B------:R-:W-:-:S02]  /*0b90*/  IABS R6, R18 ;  /* 0x0000001200067213 */ /* 0x000fc40000000000 */
[----:B------:R-:W-:Y:S01]  /*0ba0*/  ISETP.GT.U32.AND P2, PT, R0, R15, PT ;  /* 0x0000000f0000720c */ /* 0x000fe20003f44070 */
[----:B------:R-:W-:Y:S01]  /*0bb0*/  IMAD.IADD R16, R12, 0x1, R16 ;  /* 0x000000010c107824 */ /* 0x000fe200078e0210 */
[----:B------:R-:W-:Y:S01]  /*0bc0*/  LOP3.LUT R7, R10, 0x4, RZ, 0xfc, !PT ;  /* 0x000000040a077812 */ /* 0x000fe200078efcff */
[----:B------:R-:W-:Y:S01]  /*0bd0*/  IMAD.MOV.U32 R8, RZ, RZ, R6 ;  /* 0x000000ffff087224 */ /* 0x000fe200078e0006 */
[----:B------:R-:W-:Y:S01]  /*0be0*/  IABS R18, R21 ;  /* 0x0000001500127213 */ /* 0x000fe20000000000 */
[----:B------:R-:W-:Y:S01]  /*0bf0*/  @!P0 IMAD.IADD R3, R3, 0x1, -R0 ;  /* 0x0000000103038824 */ /* 0x000fe200078e0a00 */
[----:B------:R-:W-:Y:S01]  /*0c00*/  IABS R12, R7 ;  /* 0x00000007000c7213 */ /* 0x000fe20000000000 */
[----:B------:R-:W-:Y:S01]  /*0c10*/  IMAD.HI.U32 R6, R11, R8, RZ ;  /* 0x000000080b067227 */ /* 0x000fe200078e00ff */
[----:B------:R-:W-:Y:S02]  /*0c20*/  ISETP.GE.AND P1, PT, R7, RZ, PT ;  /* 0x000000ff0700720c */ /* 0x000fe40003f26270 */
[----:B------:R-:W-:Y:S01]  /*0c30*/  ISETP.GT.U32.AND P3, PT, R0, R3, PT ;  /* 0x000000030000720c */ /* 0x000fe20003f64070 */
[----:B------:R-:W-:Y:S01]  /*0c40*/  IMAD.MOV R7, RZ, RZ, -R6 ;  /* 0x000000ffff077224 */ /* 0x000fe200078e0a06 */
[----:B------:R-:W-:Y:S01]  /*0c50*/  ISETP.GE.AND P0, PT, R10, RZ, PT ;  /* 0x000000ff0a00720c */ /* 0x000fe20003f06270 */
[----:B------:R-:W-:Y:S01]  /*0c60*/  IMAD.HI.U32 R6, R11, R12, RZ ;  /* 0x0000000c0b067227 */ /* 0x000fe200078e00ff */
[----:B------:R-:W-:-:S02]  /*0c70*/  @!P2 IADD3 R15, PT, PT, R15, -R0, RZ ;  /* 0x800000000f0fa210 */ /* 0x000fc40007ffe0ff */
[----:B------:R-:W-:Y:S01]  /*0c80*/  IABS R22, R25 ;  /* 0x0000001900167213 */ /* 0x000fe20000000000 */
[C---:B------:R-:W-:Y:S01]  /*0c90*/  IMAD R8, R0.reuse, R7, R8 ;  /* 0x0000000700087224 */ /* 0x040fe200078e0208 */
[----:B------:R-:W-:Y:S01]  /*0ca0*/  ISETP.GT.U32.AND P6, PT, R0, R15, PT ;  /* 0x0000000f0000720c */ /* 0x000fe20003fc4070 */
[----:B------:R-:W-:Y:S01]  /*0cb0*/  IMAD.HI.U32 R7, R11, R14, RZ ;  /* 0x0000000e0b077227 */ /* 0x000fe200078e00ff */
[----:B------:R-:W-:Y:S02]  /*0cc0*/  LOP3.LUT R26, R10, 0x12, RZ, 0xfc, !PT ;  /* 0x000000120a1a7812 */ /* 0x000fe400078efcff */
[----:B------:R-:W-:Y:S01]  /*0cd0*/  ISETP.GT.U32.AND P2, PT, R0, R8, PT ;  /* 0x000000080000720c */ /* 0x000fe20003f44070 */
[----:B------:R-:W-:Y:S01]  /*0ce0*/  IMAD.MOV R13, RZ, RZ, -R6 ;  /* 0x000000ffff0d7224 */ /* 0x000fe200078e0a06 */
[C---:B------:R-:W-:Y:S01]  /*0cf0*/  LOP3.LUT R27, R10.reuse, 0x14, RZ, 0xfc, !PT ;  /* 0x000000140a1b7812 */ /* 0x040fe200078efcff */
[----:B------:R-:W-:Y:S01]  /*0d00*/  IMAD.MOV R7, RZ, RZ, -R7 ;  /* 0x000000ffff077224 */ /* 0x000fe200078e0a07 */
[----:B------:R-:W-:Y:S01]  /*0d10*/  LOP3.LUT R28, R10, 0x16, RZ, 0xfc, !PT ;  /* 0x000000160a1c7812 */ /* 0x000fe200078efcff */
[----:B------:R-:W-:Y:S01]  /*0d20*/  IMAD R12, R0, R13, R12 ;  /* 0x0000000d000c7224 */ /* 0x000fe200078e020c */
[C---:B------:R-:W-:Y:S01]  /*0d30*/  LOP3.LUT R29, R10.reuse, 0x18, RZ, 0xfc, !PT ;  /* 0x000000180a1d7812 */ /* 0x040fe200078efcff */
[----:B------:R-:W-:Y:S01]  /*0d40*/  @!P3 IMAD.IADD R3, R3, 0x1, -R0 ;  /* 0x000000010303b824 */ /* 0x000fe200078e0a00 */
[----:B------:R-:W-:Y:S01]  /*0d50*/  LOP3.LUT R30, R10, 0x1a, RZ, 0xfc, !PT ;  /* 0x0000001a0a1e7812 */ /* 0x000fe200078efcff */
[C---:B------:R-:W-:Y:S01]  /*0d60*/  IMAD R13, R0.reuse, R7, R14 ;  /* 0x00000007000d7224 */ /* 0x040fe200078e020e */
[----:B------:R-:W-:Y:S01]  /*0d70*/  ISETP.GT.U32.AND P3, PT, R0, R12, PT ;  /* 0x0000000c0000720c */ /* 0x000fe20003f64070 */
[----:B------:R-:W-:Y:S01]  /*0d80*/  @!P6 IMAD.IADD R15, R15, 0x1, -R0 ;  /* 0x000000010f0fe824 */ /* 0x000fe200078e0a00 */
[----:B------:R-:W-:Y:S01]  /*0d90*/  LOP3.LUT R31, R10, 0x22, RZ, 0xfc, !PT ;  /* 0x000000220a1f7812 */ /* 0x000fe200078efcff */
[----:B------:R-:W-:Y:S01]  /*0da0*/  IMAD.MOV.U32 R7, RZ, RZ, R3 ;  /* 0x000000ffff077224 */ /* 0x000fe200078e0003 */
[----:B------:R-:W-:Y:S01]  /*0db0*/  ISETP.GT.U32.AND P6, PT, R0, R13, PT ;  /* 0x0000000d0000720c */ /* 0x000fe20003fc4070 */
[----:B------:R-:W-:Y:S01]  /*0dc0*/  IMAD.HI.U32 R3, R11, R17, RZ ;  /* 0x000000110b037227 */ /* 0x000fe200078e00ff */
[----:B------:R-:W-:-:S02]  /*0dd0*/  LOP3.LUT R33, R10, 0x24, RZ, 0xfc, !PT ;  /* 0x000000240a217812 */ /* 0x000fc400078efcff */
[C---:B------:R-:W-:Y:S01]  /*0de0*/  LOP3.LUT R35, R10.reuse, 0x26, RZ, 0xfc, !PT ;  /* 0x000000260a237812 */ /* 0x040fe200078efcff */
[----:B------:R-:W-:Y:S01]  /*0df0*/  IMAD.MOV R3, RZ, RZ, -R3 ;  /* 0x000000ffff037224 */ /* 0x000fe200078e0a03 */
[----:B------:R-:W-:Y:S01]  /*0e00*/  LOP3.LUT R36, R10, 0x28, RZ, 0xfc, !PT ;  /* 0x000000280a247812 */ /* 0x000fe200078efcff */
[----:B------:R-:W-:Y:S01]  /*0e10*/  IMAD.MOV.U32 R6, RZ, RZ, R15 ;  /* 0x000000ffff067224 */ /* 0x000fe200078e000f */
[----:B------:R-:W-:Y:S01]  /*0e20*/  IABS R32, R35 ;  /* 0x0000002300207213 */ /* 0x000fe20000000000 */
[--C-:B------:R-:W-:Y:S01]  /*0e30*/  @!P3 IMAD.IADD R12, R12, 0x1, -R0.reuse ;  /* 0x000000010c0cb824 */ /* 0x100fe200078e0a00 */
[----:B------:R-:W-:Y:S01]  /*0e40*/  IABS R34, R36 ;  /* 0x0000002400227213 */ /* 0x000fe20000000000 */
[----:B------:R-:W-:Y:S01]  /*0e50*/  IMAD R14, R0, R3, R17 ;  /* 0x00000003000e7224 */ /* 0x000fe200078e0211 */
[----:B------:R-:W-:Y:S01]  /*0e60*/  @!P4 IADD3 R6, PT, PT, -R6, RZ, RZ ;  /* 0x000000ff0606c210 */ /* 0x000fe20007ffe1ff */
[----:B------:R-:W-:Y:S01]  /*0e70*/  @!P6 IMAD.IADD R13, R13, 0x1, -R0 ;  /* 0x000000010d0de824 */ /* 0x000fe200078e0a00 */
[----:B------:R-:W-:Y:S01]  /*0e80*/  ISETP.GT.U32.AND P6, PT, R0, R12, PT ;  /* 0x0000000c0000720c */ /* 0x000fe20003fc4070 */
[----:B------:R-:W-:Y:S01]  /*0e90*/  IMAD.HI.U32 R3, R11, R18, RZ ;  /* 0x000000120b037227 */ /* 0x000fe200078e00ff */
[----:B------:R-:W-:-:S02]  /*0ea0*/  LOP3.LUT R37, R10, 0x2c, RZ, 0xfc, !PT ;  /* 0x0000002c0a257812 */ /* 0x000fc400078efcff */
[----:B------:R-:W-:Y:S01]  /*0eb0*/  ISETP.GT.U32.AND P4, PT, R0, R13, PT ;  /* 0x0000000d0000720c */ /* 0x000fe20003f84070 */
[----:B------:R-:W-:Y:S01]  /*0ec0*/  IMAD.MOV R3, RZ, RZ, -R3 ;  /* 0x000000ffff037224 */ /* 0x000fe200078e0a03 */
[----:B------:R-:W-:Y:S01]  /*0ed0*/  LOP3.LUT R38, R10, 0x2e, RZ, 0xfc, !PT ;  /* 0x0000002e0a267812 */ /* 0x000fe200078efcff */
[----:B------:R-:W-:Y:S01]  /*0ee0*/  @!P0 IMAD.MOV R7, RZ, RZ, -R7 ;  /* 0x000000ffff078224 */ /* 0x000fe200078e0a07 */
[----:B------:R-:W-:Y:S01]  /*0ef0*/  ISETP.GE.AND P0, PT, R19, RZ, PT ;  /* 0x000000ff1300720c */ /* 0x000fe20003f06270 */
[----:B------:R-:W-:Y:S01]  /*0f00*/  IMAD R15, R0, R3, R18 ;  /* 0x00000003000f7224 */ /* 0x000fe200078e0212 */
[----:B------:R-:W-:Y:S01]  /*0f10*/  IABS R19, R23 ;  /* 0x0000001700137213 */ /* 0x000fe20000000000 */
[--C-:B------:R-:W-:Y:S01]  /*0f20*/  @!P2 IMAD.IADD R8, R8, 0x1, -R0.reuse ;  /* 0x000000010808a824 */ /* 0x100fe200078e0a00 */
[----:B------:R-:W-:Y:S01]  /*0f30*/  ISETP.GE.AND P2, PT, R20, RZ, PT ;  /* 0x000000ff1400720c */ /* 0x000fe20003f46270 */
[----:B------:R-:W-:Y:S01]  /*0f40*/  @!P6 IMAD.IADD R12, R12, 0x1, -R0 ;  /* 0x000000010c0ce824 */ /* 0x000fe200078e0a00 */
[----:B------:R-:W-:Y:S01]  /*0f50*/  ISETP.GT.U32.AND P6, PT, R0, R15, PT ;  /* 0x0000000f0000720c */ /* 0x000fe20003fc4070 */
[----:B------:R-:W-:Y:S01]  /*0f60*/  IMAD.HI.U32 R3, R11, R19, RZ ;  /* 0x000000130b037227 */ /* 0x000fe200078e00ff */
[----:B------:R-:W-:-:S02]  /*0f70*/  IABS R20, R24 ;  /* 0x0000001800147213 */ /* 0x000fc40000000000 */
[----:B------:R-:W-:Y:S01]  /*0f80*/  ISETP.GT.U32.AND P3, PT, R0, R8, PT ;  /* 0x000000080000720c */ /* 0x000fe20003f64070 */
[--C-:B------:R-:W-:Y:S01]  /*0f90*/  @!P4 IMAD.IADD R13, R13, 0x1, -R0.reuse ;  /* 0x000000010d0dc824 */ /* 0x100fe200078e0a00 */
[----:B------:R-:W-:Y:S01]  /*0fa0*/  ISETP.GE.AND P4, PT, R21, RZ, PT ;  /* 0x000000ff1500720c */ /* 0x000fe20003f86270 */
[----:B------:R-:W-:Y:S01]  /*0fb0*/  IMAD.HI.U32 R17, R11, R20, RZ ;  /* 0x000000140b117227 */ /* 0x000fe200078e00ff */
[C---:B------:R-:W-:Y:S02]  /*0fc0*/  LOP3.LUT R39, R10.reuse, 0x30, RZ, 0xfc, !PT ;  /* 0x000000300a277812 */ /* 0x040fe400078efcff */
[----:B------:R-:W-:Y:S01]  /*0fd0*/  @!P0 IADD3 R13, PT, PT, -R13, RZ, RZ ;  /* 0x000000ff0d0d8210 */ /* 0x000fe20007ffe1ff */
[----:B------:R-:W-:Y:S01]  /*0fe0*/  IMAD.MOV R3, RZ, RZ, -R3 ;  /* 0x000000ffff037224 */ /* 0x000fe200078e0a03 */
[C---:B------:R-:W-:Y:S01]  /*0ff0*/  LOP3.LUT R40, R10.reuse, 0x32, RZ, 0xfc, !PT ;  /* 0x000000320a287812 */ /* 0x040fe200078efcff */
[----:B------:R-:W-:Y:S01]  /*1000*/  @!P6 IMAD.IADD R15, R15, 0x1, -R0 ;  /* 0x000000010f0fe824 */ /* 0x000fe200078e0a00 */
[C---:B------:R-:W-:Y:S01]  /*1010*/  LOP3.LUT R41, R10.reuse, 0x34, RZ, 0xfc, !PT ;  /* 0x000000340a297812 */ /* 0x040fe200078efcff */
[----:B------:R-:W-:Y:S01]  /*1020*/  IMAD.HI.U32 R18, R11, R22, RZ ;  /* 0x000000160b127227 */ /* 0x000fe200078e00ff */
[----:B------:R-:W-:-:S02]  /*1030*/  LOP3.LUT R42, R10, 0x36, RZ, 0xfc, !PT ;  /* 0x000000360a2a7812 */ /* 0x000fc400078efcff */
[----:B------:R-:W-:Y:S01]  /*1040*/  ISETP.GT.U32.AND P6, PT, R0, R15, PT ;  /* 0x0000000f0000720c */ /* 0x000fe20003fc4070 */
[----:B------:R-:W-:Y:S01]  /*1050*/  IMAD.MOV R21, RZ, RZ, -R17 ;  /* 0x000000ffff157224 */ /* 0x000fe200078e0a11 */
[----:B------:R-:W-:Y:S01]  /*1060*/  LOP3.LUT R43, R10, 0x3a, RZ, 0xfc, !PT ;  /* 0x0000003a0a2b7812 */ /* 0x000fe200078efcff */
[----:B------:R-:W-:Y:S01]  /*1070*/  IMAD R17, R0, R3, R19 ;  /* 0x0000000300117224 */ /* 0x000fe200078e0213 */
[C---:B------:R-:W-:Y:S01]  /*1080*/  LOP3.LUT R45, R10.reuse, 0x3c, RZ, 0xfc, !PT ;  /* 0x0000003c0a2d7812 */ /* 0x040fe200078efcff */
[----:B------:R-:W-:Y:S01]  /*1090*/  IMAD.MOV R19, RZ, RZ, -R18 ;  /* 0x000000ffff137224 */ /* 0x000fe200078e0a12 */
[----:B------:R-:W-:Y:S01]  /*10a0*/  LOP3.LUT R48, R10, 0x40, RZ, 0xfc, !PT ;  /* 0x000000400a307812 */ /* 0x000fe200078efcff */
[C---:B------:R-:W-:Y:S01]  /*10b0*/  IMAD R18, R0.reuse, R21, R20 ;  /* 0x0000001500127224 */ /* 0x040fe200078e0214 */
[----:B------:R-:W-:Y:S01]  /*10c0*/  IABS R20, R26 ;  /* 0x0000001a00147213 */ /* 0x000fe20000000000 */
[----:B------:R-:W-:Y:S01]  /*10d0*/  IMAD R19, R0, R19, R22 ;  /* 0x0000001300137224 */ /* 0x000fe200078e0216 */
[----:B------:R-:W-:Y:S01]  /*10e0*/  IABS R22, R27 ;  /* 0x0000001b00167213 */ /* 0x000fe20000000000 */
[--C-:B------:R-:W-:Y:S01]  /*10f0*/  @!P3 IMAD.IADD R8, R8, 0x1, -R0.reuse ;  /* 0x000000010808b824 */ /* 0x100fe200078e0a00 */
[C---:B------:R-:W-:Y:S01]  /*1100*/  ISETP.GT.U32.AND P0, PT, R0.reuse, R18, PT ;  /* 0x000000120000720c */ /* 0x040fe20003f04070 */
[----:B------:R-:W-:Y:S01]  /*1110*/  @!P6 IMAD.IADD R15, R15, 0x1, -R0 ;  /* 0x000000010f0fe824 */ /* 0x000fe200078e0a00 */
[C---:B------:R-:W-:Y:S01]  /*1120*/  ISETP.GT.U32.AND P6, PT, R0.reuse, R19, PT ;  /* 0x000000130000720c */ /* 0x040fe20003fc4070 */
[----:B------:R-:W-:Y:S01]  /*1130*/  IMAD.HI.U32 R3, R11, R20, RZ ;  /* 0x000000140b037227 */ /* 0x000fe200078e00ff */
[----:B------:R-:W-:-:S02]  /*1140*/  ISETP.GT.U32.AND P3, PT, R0, R14, PT ;  /* 0x0000000e0000720c */ /* 0x000fc40003f64070 */
[C---:B------:R-:W-:Y:S01]  /*1150*/  LOP3.LUT R47, R10.reuse, 0x3e, RZ, 0xfc, !PT ;  /* 0x0000003e0a2f7812 */ /* 0x040fe200078efcff */
[----:B------:R-:W-:Y:S01]  /*1160*/  IMAD.MOV R21, RZ, RZ, -R3 ;  /* 0x000000ffff157224 */ /* 0x000fe200078e0a03 */
[----:B------:R-:W-:Y:S01]  /*1170*/  IABS R44, R48 ;  /* 0x00000030002c7213 */ /* 0x000fe20000000000 */
[----:B------:R-:W-:Y:S01]  /*1180*/  IMAD.HI.U32 R3, R11, R22, RZ ;  /* 0x000000160b037227 */ /* 0x000fe200078e00ff */
[C---:B------:R-:W-:Y:S02]  /*1190*/  LOP3.LUT R49, R10.reuse, 0x42, RZ, 0xfc, !PT ;  /* 0x000000420a317812 */ /* 0x040fe400078efcff */
[----:B------:R-:W-:Y:S01]  /*11a0*/  LOP3.LUT R50, R10, 0x44, RZ, 0xfc, !PT ;  /* 0x000000440a327812 */ /* 0x000fe200078efcff */
[--C-:B------:R-:W-:Y:S01]  /*11b0*/  @!P0 IMAD.IADD R18, R18, 0x1, -R0.reuse ;  /* 0x0000000112128824 */ /* 0x100fe200078e0a00 */
[----:B------:R-:W-:Y:S01]  /*11c0*/  LOP3.LUT R51, R10, 0x48, RZ, 0xfc, !PT ;  /* 0x000000480a337812 */ /* 0x000fe200078efcff */
[----:B------:R-:W-:Y:S01]  /*11d0*/  @!P6 IMAD.IADD R19, R19, 0x1, -R0 ;  /* 0x000000011313e824 */ /* 0x000fe200078e0a00 */
[----:B------:R-:W-:Y:S01]  /*11e0*/  IABS R46, R50 ;  /* 0x00000032002e7213 */ /* 0x000fe20000000000 */
[----:B------:R-:W-:Y:S01]  /*11f0*/  @!P1 IMAD.MOV R12, RZ, RZ, -R12 ;  /* 0x000000ffff0c9224 */ /* 0x000fe200078e0a0c */
[C---:B------:R-:W-:Y:S01]  /*1200*/  ISETP.GT.U32.AND P6, PT, R0.reuse, R18, PT ;  /* 0x000000120000720c */ /* 0x040fe20003fc4070 */
[----:B------:R-:W-:Y:S01]  /*1210*/  IMAD.MOV R3, RZ, RZ, -R3 ;  /* 0x000000ffff037224 */ /* 0x000fe200078e0a03 */
[----:B------:R-:W-:Y:S01]  /*1220*/  ISETP.GT.U32.AND P1, PT, R0, R17, PT ;  /* 0x000000110000720c */ /* 0x000fe20003f24070 */
[----:B------:R-:W-:Y:S01]  /*1230*/  @!P3 IMAD.IADD R14, R14, 0x1, -R0 ;  /* 0x000000010e0eb824 */ /* 0x000fe200078e0a00 */
[----:B------:R-:W-:Y:S01]  /*1240*/  ISETP.GE.AND P3, PT, R23, RZ, PT ;  /* 0x000000ff1700720c */ /* 0x000fe20003f66270 */
[C---:B------:R-:W-:Y:S01]  /*1250*/  IMAD R20, R0.reuse, R21, R20 ;  /* 0x0000001500147224 */ /* 0x040fe200078e0214 */
[----:B------:R-:W-:Y:S01]  /*1260*/  IABS R23, R28 ;  /* 0x0000001c00177213 */ /* 0x000fe20000000000 */
[----:B------:R-:W-:Y:S01]  /*1270*/  IMAD R21, R0, R3, R22 ;  /* 0x0000000300157224 */ /* 0x000fe200078e0216 */
[----:B------:R-:W-:Y:S01]  /*1280*/  LOP3.LUT R52, R10, 0x4a, RZ, 0xfc, !PT ;  /* 0x0000004a0a347812 */ /* 0x000fe200078efcff */
[----:B------:R-:W-:Y:S01]  /*1290*/  @!P5 IMAD.MOV R8, RZ, RZ, -R8 ;  /* 0x000000ffff08d224 */ /* 0x000fe200078e0a08 */
[----:B------:R-:W-:Y:S01]  /*12a0*/  ISETP.GT.U32.AND P5, PT, R0, R14, PT ;  /* 0x0000000e0000720c */ /* 0x000fe20003fa4070 */
[----:B------:R-:W-:Y:S01]  /*12b0*/  IMAD.HI.U32 R3, R11, R23, RZ ;  /* 0x000000170b037227 */ /* 0x000fe200078e00ff */
[----:B------:R-:W-:-:S02]  /*12c0*/  LOP3.LUT R53, R10, 0x4c, RZ, 0xfc, !PT ;  /* 0x0000004c0a357812 */ /* 0x000fc400078efcff */
[----:B------:R-:W-:Y:S01]  /*12d0*/  LOP3.LUT R54, R10, 0x4e, RZ, 0xfc, !PT ;  /* 0x0000004e0a367812 */ /* 0x000fe200078efcff */
[--C-:B------:R-:W-:Y:S01]  /*12e0*/  @!P6 IMAD.IADD R18, R18, 0x1, -R0.reuse ;  /* 0x000000011212e824 */ /* 0x100fe200078e0a00 */
[C---:B------:R-:W-:Y:S01]  /*12f0*/  ISETP.GT.U32.AND P6, PT, R0.reuse, R21, PT ;  /* 0x000000150000720c */ /* 0x040fe20003fc4070 */
[--C-:B------:R-:W-:Y:S01]  /*1300*/  @!P1 IMAD.IADD R17, R17, 0x1, -R0.reuse ;  /* 0x0000000111119824 */ /* 0x100fe200078e0a00 */
[----:B------:R-:W-:Y:S01]  /*1310*/  IADD3 R22, PT, PT, -R3, RZ, RZ ;  /* 0x000000ff03167210 */ /* 0x000fe20007ffe1ff */
[----:B------:R-:W-:Y:S01]  /*1320*/  @!P4 IMAD.MOV R15, RZ, RZ, -R15 ;  /* 0x000000ffff0fc224 */ /* 0x000fe200078e0a0f */
[----:B------:R-:W-:Y:S02]  /*1330*/  ISETP.GE.AND P1, PT, R25, RZ, PT ;  /* 0x000000ff1900720c */ /* 0x000fe40003f26270 */
[----:B------:R-:W-:Y:S01]  /*1340*/  ISETP.GT.U32.AND P0, PT, R0, R17, PT ;  /* 0x000000110000720c */ /* 0x000fe20003f04070 */
[----:B------:R-:W-:Y:S01]  /*1350*/  @!P5 IMAD.IADD R14, R14, 0x1, -R0 ;  /* 0x000000010e0ed824 */ /* 0x000fe200078e0a00 */
[----:B------:R-:W-:Y:S01]  /*1360*/  ISETP.GE.AND P5, PT, R24, RZ, PT ;  /* 0x000000ff1800720c */ /* 0x000fe20003fa6270 */
[C---:B------:R-:W-:Y:S01]  /*1370*/  IMAD R22, R0.reuse, R22, R23 ;  /* 0x0000001600167224 */ /* 0x040fe200078e0217 */
[----:B------:R-:W-:Y:S01]  /*1380*/  IABS R24, R29 ;  /* 0x0000001d00187213 */ /* 0x000fe20000000000 */
[----:B------:R-:W-:Y:S01]  /*1390*/  @!P2 IMAD.MOV R14, RZ, RZ, -R14 ;  /* 0x000000ffff0ea224 */ /* 0x000fe200078e0a0e */
[----:B------:R-:W-:Y:S01]  /*13a0*/  ISETP.GT.U32.AND P2, PT, R0, R19, PT ;  /* 0x000000130000720c */ /* 0x000fe20003f44070 */
[----:B------:R-:W-:Y:S01]  /*13b0*/  @!P6 IMAD.IADD R21, R21, 0x1, -R0 ;  /* 0x000000011515e824 */ /* 0x000fe200078e0a00 */
[----:B------:R-:W-:Y:S01]  /*13c0*/  IABS R25, R30 ;  /* 0x0000001e00197213 */ /* 0x000fe20000000000 */
[----:B------:R-:W-:Y:S01]  /*13d0*/  IMAD.HI.U32 R3, R11, R24, RZ ;  /* 0x000000180b037227 */ /* 0x000fe200078e00ff */
[----:B------:R-:W-:-:S02]  /*13e0*/  LOP3.LUT R55, R10, 0x50, RZ, 0xfc, !PT ;  /* 0x000000500a377812 */ /* 0x000fc400078efcff */
[C---:B------:R-:W-:Y:S01]  /*13f0*/  ISETP.GT.U32.AND P6, PT, R0.reuse, R21, PT ;  /* 0x000000150000720c */ /* 0x040fe20003fc4070 */
[----:B------:R-:W-:Y:S01]  /*1400*/  @!P0 IMAD.IADD R17, R17, 0x1, -R0 ;  /* 0x0000000111118824 */ /* 0x000fe200078e0a00 */
[----:B------:R-:W-:Y:S01]  /*1410*/  ISETP.GT.U32.AND P0, PT, R0, R20, PT ;  /* 0x000000140000720c */ /* 0x000fe20003f04070 */
[----:B------:R-:W-:Y:S01]  /*1420*/  IMAD.MOV R23, RZ, RZ, -R3 ;  /* 0x000000ffff177224 */ /* 0x000fe200078e0a03 */
[C---:B------:R-:W-:Y:S01]  /*1430*/  LOP3.LUT R57, R10.reuse, 0x52, RZ, 0xfc, !PT ;  /* 0x000000520a397812 */ /* 0x040fe200078efcff */
[----:B------:R-:W-:Y:S01]  /*1440*/  IMAD.HI.U32 R3, R11, R25, RZ ;  /* 0x000000190b037227 */ /* 0x000fe200078e00ff */
[C---:B------:R-:W-:Y:S02]  /*1450*/  LOP3.LUT R58, R10.reuse, 0x54, RZ, 0xfc, !PT ;  /* 0x000000540a3a7812 */ /* 0x040fe400078efcff */
[----:B------:R-:W-:Y:S01]  /*1460*/  LOP3.LUT R60, R10, 0x56, RZ, 0xfc, !PT ;  /* 0x000000560a3c7812 */ /* 0x000fe200078efcff */
[----:B------:R-:W-:Y:S01]  /*1470*/  IMAD R23, R0, R23, R24 ;  /* 0x0000001700177224 */ /* 0x000fe200078e0218 */
[----:B------:R-:W-:Y:S01]  /*1480*/  LOP3.LUT R62, R10, 0x5a, RZ, 0xfc, !PT ;  /* 0x0000005a0a3e7812 */ /* 0x000fe200078efcff */
[--C-:B------:R-:W-:Y:S01]  /*1490*/  @!P2 IMAD.IADD R19, R19, 0x1, -R0.reuse ;  /* 0x000000011313a824 */ /* 0x100fe200078e0a00 */
[----:B------:R-:W-:Y:S01]  /*14a0*/  ISETP.GE.AND P2, PT, R26, RZ, PT ;  /* 0x000000ff1a00720c */ /* 0x000fe20003f46270 */
[--C-:B------:R-:W-:Y:S01]  /*14b0*/  @!P6 IMAD.IADD R21, R21, 0x1, -R0.reuse ;  /* 0x000000011515e824 */ /* 0x100fe200078e0a00 */
[----:B------:R-:W-:Y:S01]  /*14c0*/  ISETP.GT.U32.AND P6, PT, R0, R23, PT ;  /* 0x000000170000720c */ /* 0x000fe20003fc4070 */
[----:B------:R-:W-:Y:S01]  /*14d0*/  @!P0 IMAD.IADD R20, R20, 0x1, -R0 ;  /* 0x0000000114148824 */ /* 0x000fe200078e0a00 */
[----:B------:R-:W-:Y:S01]  /*14e0*/  ISETP.GE.AND P0, PT, R27, RZ, PT ;  /* 0x000000ff1b00720c */ /* 0x000fe20003f06270 */
[----:B------:R-:W-:Y:S01]  /*14f0*/  @!P3 IMAD.MOV R17, RZ, RZ, -R17 ;  /* 0x000000ffff11b224 */ /* 0x000fe200078e0a11 */
[----:B------:R-:W-:Y:S01]  /*1500*/  LOP3.LUT R27, R10, 0x1c, RZ, 0xfc, !PT ;  /* 0x0000001c0a1b7812 */ /* 0x000fe200078efcff */
[----:B------:R-:W-:Y:S01]  /*1510*/  IMAD.MOV R3, RZ, RZ, -R3 ;  /* 0x000000ffff037224 */ /* 0x000fe200078e0a03 */
[C---:B------:R-:W-:Y:S01]  /*1520*/  ISETP.GT.U32.AND P3, PT, R0.reuse, R22, PT ;  /* 0x000000160000720c */ /* 0x040fe20003f64070 */
[----:B------:R-:W-:Y:S01]  /*1530*/  @!P5 IMAD.MOV R18, RZ, RZ, -R18 ;  /* 0x000000ffff12d224 */ /* 0x000fe200078e0a12 */
[----:B------:R-:W-:Y:S01]  /*1540*/  IABS R26, R27 ;  /* 0x0000001b001a7213 */ /* 0x000fe20000000000 */
[C---:B------:R-:W-:Y:S01]  /*1550*/  IMAD R24, R0.reuse, R3, R25 ;  /* 0x0000000300187224 */ /* 0x040fe200078e0219 */
[----:B------:R-:W-:Y:S01]  /*1560*/  ISETP.GT.U32.AND P4, PT, R0, R20, PT ;  /* 0x000000140000720c */ /* 0x000fe20003f84070 */
[----:B------:R-:W-:Y:S01]  /*1570*/  @!P1 IMAD.MOV R19, RZ, RZ, -R19 ;  /* 0x000000ffff139224 */ /* 0x000fe200078e0a13 */
[----:B------:R-:W-:Y:S01]  /*1580*/  MOV R25, R26 ;  /* 0x0000001a00197202 */ /* 0x000fe20000000f00 */
[----:B------:R-:W-:Y:S01]  /*1590*/  @!P6 IMAD.IADD R23, R23, 0x1, -R0 ;  /* 0x000000011717e824 */ /* 0x000fe200078e0a00 */
[----:B------:R-:W-:Y:S01]  /*15a0*/  LOP3.LUT R26, R10, 0x1e, RZ, 0xfc, !PT ;  /* 0x0000001e0a1a7812 */ /* 0x000fe200078efcff */
[----:B------:R-:W-:Y:S01]  /*15b0*/  @!P0 IMAD.MOV R21, RZ, RZ, -R21 ;  /* 0x000000ffff158224 */ /* 0x000fe200078e0a15 */
[C---:B------:R-:W-:Y:S01]  /*15c0*/  ISETP.GT.U32.AND P0, PT, R0.reuse, R24, PT ;  /* 0x000000180000720c */ /* 0x040fe20003f04070 */
[----:B------:R-:W-:Y:S01]  /*15d0*/  IMAD.HI.U32 R3, R11, R25, RZ ;  /* 0x000000190b037227 */ /* 0x000fe200078e00ff */
[----:B------:R-:W-:-:S02]  /*15e0*/  ISETP.GT.U32.AND P6, PT, R0, R23, PT ;  /* 0x000000170000720c */ /* 0x000fc40003fc4070 */
[----:B------:R-:W-:Y:S01]  /*15f0*/  ISETP.GE.AND P5, PT, R28, RZ, PT ;  /* 0x000000ff1c00720c */ /* 0x000fe20003fa6270 */
[--C-:B------:R-:W-:Y:S01]  /*1600*/  @!P3 IMAD.IADD R22, R22, 0x1, -R0.reuse ;  /* 0x000000011616b824 */ /* 0x100fe200078e0a00 */
[----:B------:R-:W-:Y:S01]  /*1610*/  ISETP.GE.AND P1, PT, R29, RZ, PT ;  /* 0x000000ff1d00720c */ /* 0x000fe20003f26270 */
[----:B------:R-:W-:Y:S01]  /*1620*/  IMAD.MOV R3, RZ, RZ, -R3 ;  /* 0x000000ffff037224 */ /* 0x000fe200078e0a03 */
[----:B------:R-:W-:Y:S01]  /*1630*/  LOP3.LUT R29, R10, 0x20, RZ, 0xfc, !PT ;  /* 0x000000200a1d7812 */ /* 0x000fe200078efcff */
[--C-:B------:R-:W-:Y:S01]  /*1640*/  @!P4 IMAD.IADD R20, R20, 0x1, -R0.reuse ;  /* 0x000000011414c824 */ /* 0x100fe200078e0a00 */
[C---:B------:R-:W-:Y:S01]  /*1650*/  ISETP.GT.U32.AND P3, PT, R0.reuse, R22, PT ;  /* 0x000000160000720c */ /* 0x040fe20003f64070 */
[----:B------:R-:W-:Y:S01]  /*1660*/  IMAD R25, R0, R3, R25 ;  /* 0x0000000300197224 */ /* 0x000fe200078e0219 */
[----:B------:R-:W-:Y:S01]  /*1670*/  IABS R28, R29 ;  /* 0x0000001d001c7213 */ /* 0x000fe20000000000 */
[--C-:B------:R-:W-:Y:S01]  /*1680*/  @!P0 IMAD.IADD R24, R24, 0x1, -R0.reuse ;  /* 0x0000000118188824 */ /* 0x100fe200078e0a00 */
[----:B------:R-:W-:Y:S01]  /*1690*/  ISETP.GE.AND P4, PT, R30, RZ, PT ;  /* 0x000000ff1e00720c */ /* 0x000fe20003f86270 */
[----:B------:R-:W-:Y:S01]  /*16a0*/  @!P6 IMAD.IADD R23, R23, 0x1, -R0 ;  /* 0x000000011717e824 */ /* 0x000fe200078e0a00 */
[----:B------:R-:W-:Y:S01]  /*16b0*/  ISETP.GT.U32.AND P6, PT, R0, R25, PT ;  /* 0x000000190000720c */ /* 0x000fe20003fc4070 */
[----:B------:R-:W-:Y:S01]  /*16c0*/  @!P2 IMAD.MOV R20, RZ, RZ, -R20 ;  /* 0x000000ffff14a224 */ /* 0x000fe200078e0a14 */
[----:B------:R-:W-:Y:S01]  /*16d0*/  ISETP.GE.AND P2, PT, R27, RZ, PT ;  /* 0x000000ff1b00720c */ /* 0x000fe20003f46270 */
[----:B------:R-:W-:Y:S01]  /*16e0*/  @!P1 IMAD.MOV R23, RZ, RZ, -R23 ;  /* 0x000000ffff179224 */ /* 0x000fe200078e0a17 */
[----:B------:R-:W-:-:S02]  /*16f0*/  IABS R27, R26 ;  /* 0x0000001a001b7213 */ /* 0x000fc40000000000 */
[----:B------:R-:W-:Y:S01]  /*1700*/  ISETP.GT.U32.AND P0, PT, R0, R24, PT ;  /* 0x000000180000720c */ /* 0x000fe20003f04070 */
[----:B------:R-:W-:Y:S01]  /*1710*/  @!P3 IMAD.IADD R22, R22, 0x1, -R0 ;  /* 0x000000011616b824 */ /* 0x000fe200078e0a00 */
[----:B------:R-:W-:Y:S01]  /*1720*/  ISETP.GE.AND P3, PT, R26, RZ, PT ;  /* 0x000000ff1a00720c */ /* 0x000fe20003f66270 */
[----:B------:R-:W-:Y:S01]  /*1730*/  IMAD.HI.U32 R3, R11, R27, RZ ;  /* 0x0000001b0b037227 */ /* 0x000fe200078e00ff */
[----:B------:R-:W-:Y:S02]  /*1740*/  IABS R30, R31 ;  /* 0x0000001f001e7213 */ /* 0x000fe40000000000 */
[----:B------:R-:W-:Y:S01]  /*1750*/  ISETP.GE.AND P1, PT, R31, RZ, PT ;  /* 0x000000ff1f00720c */ /* 0x000fe20003f26270 */
[----:B------:R-:W-:Y:S01]  /*1760*/  IMAD.HI.U32 R26, R11, R28, RZ ;  /* 0x0000001c0b1a7227 */ /* 0x000fe200078e00ff */
[----:B------:R-:W-:Y:S02]  /*1770*/  IABS R31, R33 ;  /* 0x00000021001f7213 */ /* 0x000fe40000000000 */
[----:B------:R-:W-:Y:S01]  /*1780*/  IABS R56, R60 ;  /* 0x0000003c00387213 */ /* 0x000fe20000000000 */
[----:B------:R-:W-:Y:S01]  /*1790*/  IMAD.MOV R3, RZ, RZ, -R3 ;  /* 0x000000ffff037224 */ /* 0x000fe200078e0a03 */
[----:B------:R-:W-:Y:S01]  /*17a0*/  IABS R59, R62 ;  /* 0x0000003e003b7213 */ /* 0x000fe20000000000 */
[----:B------:R-:W-:Y:S01]  /*17b0*/  @!P5 IMAD.MOV R22, RZ, RZ, -R22 ;  /* 0x000000ffff16d224 */ /* 0x000fe200078e0a16 */
[----:B------:R-:W-:Y:S01]  /*17c0*/  ISETP.GE.AND P5, PT, R29, RZ, PT ;  /* 0x000000ff1d00720c */ /* 0x000fe20003fa6270 */
[----:B------:R-:W-:Y:S01]  /*17d0*/  @!P6 IMAD.IADD R25, R25, 0x1, -R0 ;  /* 0x000000011919e824 */ /* 0x000fe200078e0a00 */
[----:B------:R-:W-:Y:S01]  /*17e0*/  @!P0 IADD3 R24, PT, PT, R24, -R0, RZ ;  /* 0x8000000018188210 */ /* 0x000fe20007ffe0ff */
[----:B------:R-:W-:Y:S01]  /*17f0*/  IMAD.MOV R29, RZ, RZ, -R26 ;  /* 0x000000ffff1d7224 */ /* 0x000fe200078e0a1a */
[----:B------:R-:W-:Y:S01]  /*1800*/  LOP3.LUT R64, R10, 0x5c, RZ, 0xfc, !PT ;  /* 0x0000005c0a407812 */ /* 0x000fe200078efcff */
[C---:B------:R-:W-:Y:S01]  /*1810*/  IMAD R26, R0.reuse, R3, R27 ;  /* 0x00000003001a7224 */ /* 0x040fe200078e021b */
[C---:B------:R-:W-:Y:S01]  /*1820*/  ISETP.GT.U32.AND P6, PT, R0.reuse, R25, PT ;  /* 0x000000190000720c */ /* 0x040fe20003fc4070 */
[C---:B------:R-:W-:Y:S01]  /*1830*/  IMAD R27, R0.reuse, R29, R28 ;  /* 0x0000001d001b7224 */ /* 0x040fe200078e021c */
[----:B------:R-:W-:Y:S01]  /*1840*/  IABS R61, R64 ;  /* 0x00000040003d7213 */ /* 0x000fe20000000000 */
[----:B------:R-:W-:Y:S01]  /*1850*/  IMAD.HI.U32 R3, R11, R30, RZ ;  /* 0x0000001e0b037227 */ /* 0x000fe200078e00ff */
[----:B------:R-:W-:-:S02]  /*1860*/  ISETP.GT.U32.AND P0, PT, R0, R26, PT ;  /* 0x0000001a0000720c */ /* 0x000fc40003f04070 */
[C---:B------:R-:W-:Y:S01]  /*1870*/  LOP3.LUT R66, R10.reuse, 0x6e, RZ, 0xfc, !PT ;  /* 0x0000006e0a427812 */ /* 0x040fe200078efcff */
[----:B------:R-:W-:Y:S01]  /*1880*/  IMAD.MOV R3, RZ, RZ, -R3 ;  /* 0x000000ffff037224 */ /* 0x000fe200078e0a03 */
[----:B------:R-:W-:Y:S01]  /*1890*/  LOP3.LUT R68, R10, 0x70, RZ, 0xfc, !PT ;  /* 0x000000700a447812 */ /* 0x000fe200078efcff */
[----:B------:R-:W-:Y:S01]  /*18a0*/  @!P4 IMAD.MOV R24, RZ, RZ, -R24 ;  /* 0x000000ffff18c224 */ /* 0x000fe200078e0a18 */
[C---:B------:R-:W-:Y:S01]  /*18b0*/  ISETP.GT.U32.AND P4, PT, R0.reuse, R27, PT ;  /* 0x0000001b0000720c */ /* 0x040fe20003f84070 */
[C---:B------:R-:W-:Y:S01]  /*18c0*/  IMAD R28, R0.reuse, R3, R30 ;  /* 0x00000003001c7224 */ /* 0x040fe200078e021e */
[----:B------:R-:W-:Y:S01]  /*18d0*/  IABS R77, R66 ;  /* 0x00000042004d7213 */ /* 0x000fe20000000000 */
[----:B------:R-:W-:Y:S01]  /*18e0*/  @!P6 IMAD.IADD R25, R25, 0x1, -R0 ;  /* 0x000000011919e824 */ /* 0x000fe200078e0a00 */
[----:B------:R-:W-:Y:S01]  /*18f0*/  IABS R79, R68 ;  /* 0x00000044004f7213 */ /* 0x000fe20000000000 */
[----:B------:R-:W-:Y:S01]  /*1900*/  IMAD.HI.U32 R3, R11, R31, RZ ;  /* 0x0000001f0b037227 */ /* 0x000fe200078e00ff */
[----:B------:R-:W-:-:S02]  /*1910*/  ISETP.GT.U32.AND P6, PT, R0, R28, PT ;  /* 0x0000001c0000720c */ /* 0x000fc40003fc4070 */
[----:B------:R-:W-:Y:S01]  /*1920*/  LOP3.LUT R70, R10, 0x72, RZ, 0xfc, !PT ;  /* 0x000000720a467812 */ /* 0x000fe200078efcff */
[--C-:B------:R-:W-:Y:S01]  /*1930*/  @!P0 IMAD.IADD R26, R26, 0x1, -R0.reuse ;  /* 0x000000011a1a8824 */ /* 0x100fe200078e0a00 */
[----:B------:R-:W-:Y:S01]  /*1940*/  LOP3.LUT R72, R10, 0x74, RZ, 0xfc, !PT ;  /* 0x000000740a487812 */ /* 0x000fe200078efcff */
[----:B------:R-:W-:Y:S01]  /*1950*/  IMAD.HI.U32 R29, R11, R32, RZ ;  /* 0x000000200b1d7227 */ /* 0x000fe200078e00ff */
[----:B------:R-:W-:Y:S02]  /*1960*/  IABS R81, R70 ;  /* 0x0000004600517213 */ /* 0x000fe40000000000 */
[----:B------:R-:W-:Y:S01]  /*1970*/  ISETP.GT.U32.AND P0, PT, R0, R26, PT ;  /* 0x0000001a0000720c */ /* 0x000fe20003f04070 */
[--C-:B------:R-:W-:Y:S01]  /*1980*/  @!P4 IMAD.IADD R27, R27, 0x1, -R0.reuse ;  /* 0x000000011b1bc824 */ /* 0x100fe200078e0a00 */
[----:B------:R-:W-:Y:S01]  /*1990*/  LOP3.LUT R74, R10, 0x76, RZ, 0xfc, !PT ;  /* 0x000000760a4a7812 */ /* 0x000fe200078efcff */
[----:B------:R-:W-:Y:S01]  /*19a0*/  IMAD.MOV R3, RZ, RZ, -R3 ;  /* 0x000000ffff037224 */ /* 0x000fe200078e0a03 */
[----:B------:R-:W-:Y:S01]  /*19b0*/  IABS R83, R72 ;  /* 0x0000004800537213 */ /* 0x000fe20000000000 */
[----:B------:R-:W-:Y:S01]  /*19c0*/  @!P6 IMAD.IADD R28, R28, 0x1, -R0 ;  /* 0x000000011c1ce824 */ /* 0x000fe200078e0a00 */
[C---:B------:R-:W-:Y:S01]  /*19d0*/  ISETP.GT.U32.AND P4, PT, R0.reuse, R27, PT ;  /* 0x0000001b0000720c */ /* 0x040fe20003f84070 */
[----:B------:R-:W-:Y:S01]  /*19e0*/  @!P2 IMAD.MOV R25, RZ, RZ, -R25 ;  /* 0x000000ffff19a224 */ /* 0x000fe200078e0a19 */
[----:B------:R-:W-:Y:S01]  /*19f0*/  ISETP.GE.AND P2, PT, R33, RZ, PT ;  /* 0x000000ff2100720c */ /* 0x000fe20003f46270 */
[----:B------:R-:W-:Y:S01]  /*1a00*/  IMAD.HI.U32 R30, R11, R34, RZ ;  /* 0x000000220b1e7227 */ /* 0x000fe200078e00ff */
[----:B------:R-:W-:-:S02]  /*1a10*/  ISETP.GT.U32.AND P6, PT, R0, R28, PT ;  /* 0x0000001c0000720c */ /* 0x000fc40003fc4070 */
[----:B------:R-:W-:Y:S01]  /*1a20*/  IABS R85, R74 ;  /* 0x0000004a00557213 */ /* 0x000fe20000000000 */
[----:B------:R-:W-:Y:S01]  /*1a30*/  IMAD.MOV R33, RZ, RZ, -R29 ;  /* 0x000000ffff217224 */ /* 0x000fe200078e0a1d */
[----:B------:R-:W-:Y:S01]  /*1a40*/  LOP3.LUT R78, R10, 0x7a, RZ, 0xfc, !PT ;  /* 0x0000007a0a4e7812 */ /* 0x000fe200078efcff */
[----:B------:R-:W-:Y:S01]  /*1a50*/  IMAD R29, R0, R3, R31 ;  /* 0x00000003001d7224 */ /* 0x000fe200078e021f */
[----:B------:R-:W-:Y:S01]  /*1a60*/  LOP3.LUT R3, R10, 0x2a, RZ, 0xfc, !PT ;  /* 0x0000002a0a037812 */ /* 0x000fe200078efcff */
[--C-:B------:R-:W-:Y:S01]  /*1a70*/  @!P0 IMAD.IADD R26, R26, 0x1, -R0.reuse ;  /* 0x000000011a1a8824 */ /* 0x100fe200078e0a00 */
[----:B------:R-:W-:Y:S01]  /*1a80*/  ISETP.GE.AND P0, PT, R35, RZ, PT ;  /* 0x000000ff2300720c */ /* 0x000fe20003f06270 */
[----:B------:R-:W-:Y:S01]  /*1a90*/  @!P4 IMAD.IADD R27, R27, 0x1, -R0 ;  /* 0x000000011b1bc824 */ /* 0x000fe200078e0a00 */
[----:B------:R-:W-:Y:S01]  /*1aa0*/  IADD3 R35, PT, PT, -R30, RZ, RZ ;  /* 0x000000ff1e237210 */ /* 0x000fe20007ffe1ff */
[C---:B------:R-:W-:Y:S01]  /*1ab0*/  IMAD R30, R0.reuse, R33, R32 ;  /* 0x00000021001e7224 */ /* 0x040fe200078e0220 */
[C---:B------:R-:W-:Y:S01]  /*1ac0*/  ISETP.GT.U32.AND P4, PT, R0.reuse, R29, PT ;  /* 0x0000001d0000720c */ /* 0x040fe20003f84070 */
[----:B------:R-:W-:Y:S01]  /*1ad0*/  @!P3 IMAD.MOV R26, RZ, RZ, -R26 ;  /* 0x000000ffff1ab224 */ /* 0x000fe200078e0a1a */
[----:B------:R-:W-:Y:S01]  /*1ae0*/  IABS R32, R3 ;  /* 0x0000000300207213 */ /* 0x000fe20000000000 */
[C---:B------:R-:W-:Y:S01]  /*1af0*/  IMAD R31, R0.reuse, R35, R34 ;  /* 0x00000023001f7224 */ /* 0x040fe200078e0222 */
[----:B------:R-:W-:Y:S01]  /*1b00*/  ISETP.GT.U32.AND P3, PT, R0, R30, PT ;  /* 0x0000001e0000720c */ /* 0x000fe20003f64070 */
[----:B------:R-:W-:Y:S01]  /*1b10*/  @!P6 IMAD.IADD R28, R28, 0x1, -R0 ;  /* 0x000000011c1ce824 */ /* 0x000fe200078e0a00 */
[----:B------:R-:W-:Y:S01]  /*1b20*/  IABS R34, R37 ;  /* 0x0000002500227213 */ /* 0x000fe20000000000 */
[----:B------:R-:W-:Y:S01]  /*1b30*/  @!P5 IMAD.MOV R27, RZ, RZ, -R27 ;  /* 0x000000ffff1bd224 */ /* 0x000fe200078e0a1b */
[----:B------:R-:W-:Y:S01]  /*1b40*/  ISETP.GT.U32.AND P6, PT, R0, R31, PT ;  /* 0x0000001f0000720c */ /* 0x000fe20003fc4070 */
[----:B------:R-:W-:Y:S01]  /*1b50*/  @!P1 IMAD.MOV R28, RZ, RZ, -R28 ;  /* 0x000000ffff1c9224 */ /* 0x000fe200078e0a1c */
[----:B------:R-:W-:-:S02]  /*1b60*/  IABS R35, R38 ;  /* 0x0000002600237213 */ /* 0x000fc40000000000 */
[----:B------:R-:W-:Y:S01]  /*1b70*/  ISETP.GE.AND P5, PT, R36, RZ, PT ;  /* 0x000000ff2400720c */ /* 0x000fe20003fa6270 */
[--C-:B------:R-:W-:Y:S01]  /*1b80*/  @!P4 IMAD.IADD R29, R29, 0x1, -R0.reuse ;  /* 0x000000011d1dc824 */ /* 0x100fe200078e0a00 */
[----:B------:R-:W-:Y:S01]  /*1b90*/  ISETP.GE.AND P4, PT, R3, RZ, PT ;  /* 0x000000ff0300720c */ /* 0x000fe20003f86270 */
[----:B------:R-:W-:Y:S01]  /*1ba0*/  IMAD.HI.U32 R3, R11, R32, RZ ;  /* 0x000000200b037227 */ /* 0x000fe200078e00ff */
[----:B------:R-:W-:Y:S02]  /*1bb0*/  IABS R36, R39 ;  /* 0x0000002700247213 */ /* 0x000fe40000000000 */
[----:B------:R-:W-:Y:S01]  /*1bc0*/  LOP3.LUT R76, R10, 0x78, RZ, 0xfc, !PT ;  /* 0x000000780a4c7812 */ /* 0x000fe200078efcff */
[--C-:B------:R-:W-:Y:S01]  /*1bd0*/  @!P3 IMAD.IADD R30, R30, 0x1, -R0.reuse ;  /* 0x000000011e1eb824 */ /* 0x100fe200078e0a00 */
[C---:B------:R-:W-:Y:S01]  /*1be0*/  ISETP.GT.U32.AND P3, PT, R0.reuse, R29, PT ;  /* 0x0000001d0000720c */ /* 0x040fe20003f64070 */
[----:B------:R-:W-:Y:S01]  /*1bf0*/  @!P6 IMAD.IADD R31, R31, 0x1, -R0 ;  /* 0x000000011f1fe824 */ /* 0x000fe200078e0a00 */
[----:B------:R-:W-:Y:S01]  /*1c00*/  IABS R89, R78 ;  /* 0x0000004e00597213 */ /* 0x000fe20000000000 */
[----:B------:R-:W-:Y:S01]  /*1c10*/  IMAD.MOV R33, RZ, RZ, -R3 ;  /* 0x000000ffff217224 */ /* 0x000fe200078e0a03 */
[C---:B------:R-:W-:Y:S01]  /*1c20*/  ISETP.GT.U32.AND P6, PT, R0.reuse, R30, PT ;  /* 0x0000001e0000720c */ /* 0x040fe20003fc4070 */
[----:B------:R-:W-:Y:S01]  /*1c30*/  IMAD.HI.U32 R3, R11, R34, RZ ;  /* 0x000000220b037227 */ /* 0x000fe200078e00ff */
[----:B------:R-:W-:-:S02]  /*1c40*/  ISETP.GT.U32.AND P1, PT, R0, R31, PT ;  /* 0x0000001f0000720c */ /* 0x000fc40003f24070 */
[----:B------:R-:W-:Y:S01]  /*1c50*/  IABS R87, R76 ;  /* 0x0000004c00577213 */ /* 0x000fe20000000000 */
[C---:B------:R-:W-:Y:S02]  /*1c60*/  IMAD R32, R0.reuse, R33, R32 ;  /* 0x0000002100207224 */ /* 0x040fe400078e0220 */
[----:B------:R-:W-:Y:S02]  /*1c70*/  IMAD.MOV R3, RZ, RZ, -R3 ;  /* 0x000000ffff037224 */ /* 0x000fe400078e0a03 */
[----:B------:R-:W-:Y:S01]  /*1c80*/  @!P3 IMAD.IADD R29, R29, 0x1, -R0 ;  /* 0x000000011d1db824 */ /* 0x000fe200078e0a00 */
[C---:B------:R-:W-:Y:S01]  /*1c90*/  ISETP.GT.U32.AND P3, PT, R0.reuse, R32, PT ;  /* 0x000000200000720c */ /* 0x040fe20003f64070 */
[----:B------:R-:W-:Y:S02]  /*1ca0*/  IMAD R33, R0, R3, R34 ;  /* 0x0000000300217224 */ /* 0x000fe400078e0222 */
[----:B------:R-:W-:Y:S01]  /*1cb0*/  @!P6 IADD3 R30, PT, PT, R30, -R0, RZ ;  /* 0x800000001e1ee210 */ /* 0x000fe20007ffe0ff */
[----:B------:R-:W-:-:S02]  /*1cc0*/  IMAD.HI.U32 R3, R11, R35, RZ ;  /* 0x000000230b037227 */ /* 0x000fc400078e00ff */
[----:B------:R-:W-:Y:S02]  /*1cd0*/  ISETP.GT.U32.AND P6, PT, R0, R33, PT ;  /* 0x000000210000720c */ /* 0x000fe40003fc4070 */
[----:B------:R-:W-:Y:S02]  /*1ce0*/  IMAD.MOV R34, RZ, RZ, -R3 ;  /* 0x000000ffff227224 */ /* 0x000fe400078e0a03 */
[----:B------:R-:W-:-:S04]  /*1cf0*/  IMAD.HI.U32 R3, R11, R36, RZ ;  /* 0x000000240b037227 */ /* 0x000fc800078e00ff */
[--C-:B------:R-:W-:Y:S01]  /*1d00*/  @!P3 IMAD.IADD R32, R32, 0x1, -R0.reuse ;  /* 0x000000012020b824 */ /* 0x100fe200078e0a00 */
[----:B------:R-:W-:Y:S01]  /*1d10*/  ISETP.GE.AND P3, PT, R38, RZ, PT ;  /* 0x000000ff2600720c */ /* 0x000fe20003f66270 */
[C---:B------:R-:W-:Y:S01]  /*1d20*/  IMAD R34, R0.reuse, R34, R35 ;  /* 0x0000002200227224 */ /* 0x040fe200078e0223 */
[----:B------:R-:W-:Y:S01]  /*1d30*/  IABS R38, R41 ;  /* 0x0000002900267213 */ /* 0x000fe20000000000 */
[----:B------:R-:W-:Y:S02]  /*1d40*/  IMAD.MOV R35, RZ, RZ, -R3 ;  /* 0x000000ffff237224 */ /* 0x000fe400078e0a03 */
[----:B------:R-:W-:Y:S01]  /*1d50*/  @!P6 IMAD.IADD R33, R33, 0x1, -R0 ;  /* 0x000000012121e824 */ /* 0x000fe200078e0a00 */
[C---:B------:R-:W-:Y:S01]  /*1d60*/  ISETP.GT.U32.AND P6, PT, R0.reuse, R32, PT ;  /* 0x000000200000720c */ /* 0x040fe20003fc4070 */
[C---:B------:R-:W-:Y:S02]  /*1d70*/  IMAD R35, R0.reuse, R35, R36 ;  /* 0x0000002300237224 */ /* 0x040fe400078e0224 */
[----:B------:R-:W-:Y:S01]  /*1d80*/  @!P0 IMAD.MOV R30, RZ, RZ, -R30 ;  /* 0x000000ffff1e8224 */ /* 0x000fe200078e0a1e */
[C---:B------:R-:W-:Y:S01]  /*1d90*/  ISETP.GT.U32.AND P0, PT, R0.reuse, R34, PT ;  /* 0x000000220000720c */ /* 0x040fe20003f04070 */
[----:B------:R-:W-:Y:S01]  /*1da0*/  @!P1 IMAD.IADD R31, R31, 0x1, -R0 ;  /* 0x000000011f1f9824 */ /* 0x000fe200078e0a00 */
[----:B------:R-:W-:Y:S01]  /*1db0*/  ISETP.GE.AND P1, PT, R37, RZ, PT ;  /* 0x000000ff2500720c */ /* 0x000fe20003f26270 */
[----:B------:R-:W-:Y:S01]  /*1dc0*/  @!P2 IMAD.MOV R29, RZ, RZ, -R29 ;  /* 0x000000ffff1da224 */ /* 0x000fe200078e0a1d */
[----:B------:R-:W-:Y:S01]  /*1dd0*/  IABS R37, R40 ;  /* 0x0000002800257213 */ /* 0x000fe20000000000 */
[----:B------:R-:W-:Y:S01]  /*1de0*/  @!P5 IMAD.MOV R31, RZ, RZ, -R31 ;  /* 0x000000ffff1fd224 */ /* 0x000fe200078e0a1f */
[----:B------:R-:W-:-:S02]  /*1df0*/  ISETP.GT.U32.AND P2, PT, R0, R33, PT ;  /* 0x000000210000720c */ /* 0x000fc40003f44070 */
[----:B------:R-:W-:Y:S01]  /*1e00*/  ISETP.GE.AND P5, PT, R39, RZ, PT ;  /* 0x000000ff2700720c */ /* 0x000fe20003fa6270 */
[----:B------:R-:W-:Y:S01]  /*1e10*/  @!P6 IMAD.IADD R32, R32, 0x1, -R0 ;  /* 0x000000012020e824 */ /* 0x000fe200078e0a00 */
[----:B------:R-:W-:Y:S01]  /*1e20*/  ISETP.GT.U32.AND P6, PT, R0, R35, PT ;  /* 0x000000230000720c */ /* 0x000fe20003fc4070 */
[----:B------:R-:W-:Y:S01]  /*1e30*/  IMAD.HI.U32 R3, R11, R37, RZ ;  /* 0x000000250b037227 */ /* 0x000fe200078e00ff */
[----:B------:R-:W-:Y:S02]  /*1e40*/  IABS R39, R42 ;  /* 0x0000002a00277213 */ /* 0x000fe40000000000 */
[----:B------:R-:W-:Y:S01]  /*1e50*/  @!P0 IADD3 R34, PT, PT, R34, -R0, RZ ;  /* 0x8000000022228210 */ /* 0x000fe20007ffe0ff */
[----:B------:R-:W-:Y:S02]  /*1e60*/  IMAD.MOV R3, RZ, RZ, -R3 ;  /* 0x000000ffff037224 */ /* 0x000fe400078e0a03 */
[----:B------:R-:W-:Y:S01]  /*1e70*/  @!P4 IMAD.MOV R32, RZ, RZ, -R32 ;  /* 0x000000ffff20c224 */ /* 0x000fe200078e0a20 */
[C---:B------:R-:W-:Y:S01]  /*1e80*/  ISETP.GT.U32.AND P0, PT, R0.reuse, R34, PT ;  /* 0x000000220000720c */ /* 0x040fe20003f04070 */
[----:B------:R-:W-:-:S02]  /*1e90*/  IMAD R36, R0, R3, R37 ;  /* 0x0000000300247224 */ /* 0x000fc400078e0225 */
[----:B------:R-:W-:-:S03]  /*1ea0*/  IMAD.HI.U32 R3, R11, R38, RZ ;  /* 0x000000260b037227 */ /* 0x000fc600078e00ff */
[----:B------:R-:W-:Y:S01]  /*1eb0*/  ISETP.GT.U32.AND P4, PT, R0, R36, PT ;  /* 0x000000240000720c */ /* 0x000fe20003f84070 */
[----:B------:R-:W-:Y:S02]  /*1ec0*/  @!P6 IMAD.IADD R35, R35, 0x1, -R0 ;  /* 0x000000012323e824 */ /* 0x000fe400078e0a00 */
[----:B------:R-:W-:-:S03]  /*1ed0*/  IMAD.HI.U32 R37, R11, R39, RZ ;  /* 0x000000270b257227 */ /* 0x000fc600078e00ff */
[----:B------:R-:W-:Y:S01]  /*1ee0*/  ISETP.GT.U32.AND P6, PT, R0, R35, PT ;  /* 0x000000230000720c */ /* 0x000fe20003fc4070 */
[----:B------:R-:W-:Y:S02]  /*1ef0*/  IMAD.MOV R3, RZ, RZ, -R3 ;  /* 0x000000ffff037224 */ /* 0x000fe400078e0a03 */
[----:B------:R-:W-:Y:S01]  /*1f00*/  @!P2 IMAD.IADD R33, R33, 0x1, -R0 ;  /* 0x000000012121a824 */ /* 0x000fe200078e0a00 */
[----:B------:R-:W-:Y:S01]  /*1f10*/  ISETP.GE.AND P2, PT, R40, RZ, PT ;  /* 0x000000ff2800720c */ /* 0x000fe20003f46270 */
[----:B------:R-:W-:Y:S02]  /*1f20*/  IMAD.MOV R40, RZ, RZ, -R37 ;  /* 0x000000ffff287224 */ /* 0x000fe400078e0a25 */
[----:B------:R-:W-:Y:S02]  /*1f30*/  IMAD R37, R0, R3, R38 ;  /* 0x0000000300257224 */ /* 0x000fe400078e0226 */
[--C-:B------:R-:W-:Y:S01]  /*1f40*/  @!P0 IMAD.IADD R34, R34, 0x1, -R0.reuse ;  /* 0x0000000122228824 */ /* 0x100fe200078e0a00 */
[----:B------:R-:W-:Y:S01]  /*1f50*/  ISETP.GE.AND P0, PT, R42, RZ, PT ;  /* 0x000000ff2a00720c */ /* 0x000fe20003f06270 */
[--C-:B------:R-:W-:Y:S01]  /*1f60*/  @!P4 IMAD.IADD R36, R36, 0x1, -R0.reuse ;  /* 0x000000012424c824 */ /* 0x100fe200078e0a00 */
[----:B------:R-:W-:Y:S01]  /*1f70*/  LOP3.LUT R42, R10, 0x38, RZ, 0xfc, !PT ;  /* 0x000000380a2a7812 */ /* 0x000fe200078efcff */
[----:B------:R-:W-:Y:S01]  /*1f80*/  @!P6 IMAD.IADD R35, R35, 0x1, -R0 ;  /* 0x000000012323e824 */ /* 0x000fe200078e0a00 */
[C---:B------:R-:W-:Y:S01]  /*1f90*/  ISETP.GT.U32.AND P6, PT, R0.reuse, R37, PT ;  /* 0x000000250000720c */ /* 0x040fe20003fc4070 */
[C---:B------:R-:W-:Y:S01]  /*1fa0*/  IMAD R39, R0.reuse, R40, R39 ;  /* 0x0000002800277224 */ /* 0x040fe200078e0227 */
[----:B------:R-:W-:Y:S01]  /*1fb0*/  IABS R3, R42 ;  /* 0x0000002a00037213 */ /* 0x000fe20000000000 */
[----:B------:R-:W-:Y:S01]  /*1fc0*/  @!P1 IMAD.MOV R33, RZ, RZ, -R33 ;  /* 0x000000ffff219224 */ /* 0x000fe200078e0a21 */
[C---:B------:R-:W-:Y:S01]  /*1fd0*/  ISETP.GT.U32.AND P4, PT, R0.reuse, R36, PT ;  /* 0x000000240000720c */ /* 0x040fe20003f84070 */
[----:B------:R-:W-:Y:S01]  /*1fe0*/  @!P3 IMAD.MOV R34, RZ, RZ, -R34 ;  /* 0x000000ffff22b224 */ /* 0x000fe200078e0a22 */
[----:B------:R-:W-:Y:S01]  /*1ff0*/  ISETP.GE.AND P1, PT, R41, RZ, PT ;  /* 0x000000ff2900720c */ /* 0x000fe20003f26270 */
[----:B------:R-:W-:Y:S01]  /*2000*/  IMAD.MOV.U32 R40, RZ, RZ, R3 ;  /* 0x000000ffff287224 */ /* 0x000fe200078e0003 */
[----:B------:R-:W-:Y:S01]  /*2010*/  IABS R41, R43 ;  /* 0x0000002b00297213 */ /* 0x000fe20000000000 */
[----:B------:R-:W-:Y:S01]  /*2020*/  @!P5 IMAD.MOV R35, RZ, RZ, -R35 ;  /* 0x000000ffff23d224 */ /* 0x000fe200078e0a23 */
[----:B------:R-:W-:Y:S01]  /*2030*/  ISETP.GT.U32.AND P3, PT, R0, R39, PT ;  /* 0x000000270000720c */ /* 0x000fe20003f64070 */
[----:B------:R-:W-:Y:S01]  /*2040*/  IMAD.HI.U32 R3, R11, R40, RZ ;  /* 0x000000280b037227 */ /* 0x000fe200078e00ff */
[----:B------:R-:W-:-:S03]  /*2050*/  ISETP.GE.AND P5, PT, R42, RZ, PT ;  /* 0x000000ff2a00720c */ /* 0x000fc60003fa6270 */
[----:B------:R-:W-:Y:S01]  /*2060*/  @!P6 IMAD.IADD R37, R37, 0x1, -R0 ;  /* 0x000000012525e824 */ /* 0x000fe200078e0a00 */
[----:B------:R-:W-:Y:S01]  /*2070*/  IADD3 R3, PT, PT, -R3, RZ, RZ ;  /* 0x000000ff03037210 */ /* 0x000fe20007ffe1ff */
[----:B------:R-:W-:-:S03]  /*2080*/  IMAD.HI.U32 R38, R11, R41, RZ ;  /* 0x000000290b267227 */ /* 0x000fc600078e00ff */
[----:B------:R-:W-:Y:S01]  /*2090*/  ISETP.GT.U32.AND P6, PT, R0, R37, PT ;  /* 0x000000250000720c */ /* 0x000fe20003fc4070 */
[----:B------:R-:W-:Y:S02]  /*20a0*/  IMAD.MOV R42, RZ, RZ, -R38 ;  /* 0x000000ffff2a7224 */ /* 0x000fe400078e0a26 */
[----:B------:R-:W-:Y:S01]  /*20b0*/  @!P4 IMAD.IADD R36, R36, 0x1, -R0 ;  /* 0x000000012424c824 */ /* 0x000fe200078e0a00 */
[----:B------:R-:W-:Y:S01]  /*20c0*/  ISETP.GE.AND P4, PT, R43, RZ, PT ;  /* 0x000000ff2b00720c */ /* 0x000fe20003f86270 */
[C---:B------:R-:W-:Y:S01]  /*20d0*/  IMAD R38, R0.reuse, R3, R40 ;  /* 0x0000000300267224 */ /* 0x040fe200078e0228 */
[----:B------:R-:W-:Y:S01]  /*20e0*/  IABS R3, R45 ;  /* 0x0000002d00037213 */ /* 0x000fe20000000000 */
[C---:B------:R-:W-:Y:S01]  /*20f0*/  IMAD R40, R0.reuse, R42, R41 ;  /* 0x0000002a00287224 */ /* 0x040fe200078e0229 */
[----:B------:R-:W-:Y:S01]  /*2100*/  IABS R43, R47 ;  /* 0x0000002f002b7213 */ /* 0x000fe20000000000 */
[----:B------:R-:W-:Y:S01]  /*2110*/  @!P2 IMAD.MOV R36, RZ, RZ, -R36 ;  /* 0x000000ffff24a224 */ /* 0x000fe200078e0a24 */
[----:B------:R-:W-:Y:S01]  /*2120*/  ISETP.GT.U32.AND P2, PT, R0, R38, PT ;  /* 0x000000260000720c */ /* 0x000fe20003f44070 */
[----:B------:R-:W-:-:S02]  /*2130*/  IMAD.MOV.U32 R41, RZ, RZ, R3 ;  /* 0x000000ffff297224 */ /* 0x000fc400078e0003 */
[--C-:B------:R-:W-:Y:S01]  /*2140*/  @!P6 IMAD.IADD R37, R37, 0x1, -R0.reuse ;  /* 0x000000012525e824 */ /* 0x100fe200078e0a00 */
[----:B------:R-:W-:Y:S01]  /*2150*/  ISETP.GT.U32.AND P6, PT, R0, R40, PT ;  /* 0x000000280000720c */ /* 0x000fe20003fc4070 */
[----:B------:R-:W-:Y:S02]  /*2160*/  @!P3 IMAD.IADD R39, R39, 0x1, -R0 ;  /* 0x000000012727b824 */ /* 0x000fe400078e0a00 */
[----:B------:R-:W-:-:S03]  /*2170*/  IMAD.HI.U32 R3, R11, R41, RZ ;  /* 0x000000290b037227 */ /* 0x000fc600078e00ff */
[----:B------:R-:W-:Y:S01]  /*2180*/  ISETP.GT.U32.AND P3, PT, R0, R39, PT ;  /* 0x000000270000720c */ /* 0x000fe20003f64070 */
[----:B------:R-:W-:Y:S02]  /*2190*/  IMAD.MOV R3, RZ, RZ, -R3 ;  /* 0x000000ffff037224 */ /* 0x000fe400078e0a03 */
[--C-:B------:R-:W-:Y:S02]  /*21a0*/  @!P2 IMAD.IADD R38, R38, 0x1, -R0.reuse ;  /* 0x000000012626a824 */ /* 0x100fe400078e0a00 */
[----:B------:R-:W-:Y:S02]  /*21b0*/  IMAD R41, R0, R3, R41 ;  /* 0x0000000300297224 */ /* 0x000fe400078e0229 */
[----:B------:R-:W-:Y:S01]  /*21c0*/  @!P6 IMAD.IADD R40, R40, 0x1, -R0 ;  /* 0x000000012828e824 */ /* 0x000fe200078e0a00 */
[C---:B------:R-:W-:Y:S01]  /*21d0*/  ISETP.GT.U32.AND P6, PT, R0.reuse, R38, PT ;  /* 0x000000260000720c */ /* 0x040fe20003fc4070 */
[----:B------:R-:W-:Y:S01]  /*21e0*/  IMAD.HI.U32 R42, R11, R44, RZ ;  /* 0x0000002c0b2a7227 */ /* 0x000fe200078e00ff */
[----:B------:R-:W-:-:S03]  /*21f0*/  ISETP.GT.U32.AND P2, PT, R0, R41, PT ;  /* 0x000000290000720c */ /* 0x000fc60003f44070 */
[----:B------:R-:W-:-:S04]  /*2200*/  IMAD.HI.U32 R3, R11, R43, RZ ;  /* 0x0000002b0b037227 */ /* 0x000fc800078e00ff */
[--C-:B------:R-:W-:Y:S01]  /*2210*/  @!P3 IMAD.IADD R39, R39, 0x1, -R0.reuse ;  /* 0x000000012727b824 */ /* 0x100fe200078e0a00 */
[----:B------:R-:W-:Y:S01]  /*2220*/  ISETP.GE.AND P3, PT, R45, RZ, PT ;  /* 0x000000ff2d00720c */ /* 0x000fe20003f66270 */
[----:B------:R-:W-:Y:S01]  /*2230*/  IMAD.MOV R3, RZ, RZ, -R3 ;  /* 0x000000ffff037224 */ /* 0x000fe200078e0a03 */
[----:B------:R-:W-:Y:S01]  /*2240*/  IADD3 R45, PT, PT, -R42, RZ, RZ ;  /* 0x000000ff2a2d7210 */ /* 0x000fe20007ffe1ff */
[----:B------:R-:W-:Y:S02]  /*2250*/  @!P6 IMAD.IADD R38, R38, 0x1, -R0 ;  /* 0x000000012626e824 */ /* 0x000fe400078e0a00 */
[C---:B------:R-:W-:Y:S01]  /*2260*/  IMAD R42, R0.reuse, R3, R43 ;  /* 0x00000003002a7224 */ /* 0x040fe200078e022b */
[----:B------:R-:W-:Y:S01]  /*2270*/  IABS R3, R49 ;  /* 0x0000003100037213 */ /* 0x000fe20000000000 */
[C---:B------:R-:W-:Y:S02]  /*2280*/  IMAD R43, R0.reuse, R45, R44 ;  /* 0x0000002d002b7224 */ /* 0x040fe400078e022c */
[----:B------:R-:W-:Y:S01]  /*2290*/  @!P2 IMAD.IADD R41, R41, 0x1, -R0 ;  /* 0x000000012929a824 */ /* 0x000fe200078e0a00 */
[C---:B------:R-:W-:Y:S01]  /*22a0*/  ISETP.GT.U32.AND P2, PT, R0.reuse, R40, PT ;  /* 0x000000280000720c */ /* 0x040fe20003f44070 */
[----:B------:R-:W-:Y:S01]  /*22b0*/  @!P5 IMAD.MOV R38, RZ, RZ, -R38 ;  /* 0x000000ffff26d224 */ /* 0x000fe200078e0a26 */
[C---:B------:R-:W-:Y:S01]  /*22c0*/  ISETP.GT.U32.AND P5, PT, R0.reuse, R43, PT ;  /* 0x0000002b0000720c */ /* 0x040fe20003fa4070 */
[----:B------:R-:W-:Y:S01]  /*22d0*/  @!P1 IMAD.MOV R37, RZ, RZ, -R37 ;  /* 0x000000ffff259224 */ /* 0x000fe200078e0a25 */
[C---:B------:R-:W-:Y:S01]  /*22e0*/  ISETP.GT.U32.AND P1, PT, R0.reuse, R41, PT ;  /* 0x000000290000720c */ /* 0x040fe20003f24070 */
[----:B------:R-:W-:Y:S01]  /*22f0*/  IMAD.MOV.U32 R45, RZ, RZ, R3 ;  /* 0x000000ffff2d7224 */ /* 0x000fe200078e0003 */
[----:B------:R-:W-:Y:S01]  /*2300*/  ISETP.GT.U32.AND P6, PT, R0, R42, PT ;  /* 0x0000002a0000720c */ /* 0x000fe20003fc4070 */
[----:B------:R-:W-:-:S04]  /*2310*/  IMAD.HI.U32 R44, R11, R46, RZ ;  /* 0x0000002e0b2c7227 */ /* 0x000fc800078e00ff */
[----:B------:R-:W-:-:S04]  /*2320*/  IMAD.HI.U32 R3, R11, R45, RZ ;  /* 0x0000002d0b037227 */ /* 0x000fc800078e00ff */
[----:B------:R-:W-:Y:S02]  /*2330*/  IMAD.MOV R3, RZ, RZ, -R3 ;  /* 0x000000ffff037224 */ /* 0x000fe400078e0a03 */
[----:B------:R-:W-:Y:S01]  /*2340*/  @!P0 IMAD.MOV R39, RZ, RZ, -R39 ;  /* 0x000000ffff278224 */ /* 0x000fe200078e0a27 */
[----:B------:R-:W-:Y:S01]  /*2350*/  ISETP.GE.AND P0, PT, R47, RZ, PT ;  /* 0x000000ff2f00720c */ /* 0x000fe20003f06270 */
[--C-:B------:R-:W-:Y:S01]  /*2360*/  @!P2 IMAD.IADD R40, R40, 0x1, -R0.reuse ;  /* 0x000000012828a824 */ /* 0x100fe200078e0a00 */
[----:B------:R-:W-:Y:S01]  /*2370*/  @!P6 IADD3 R42, PT, PT, R42, -R0, RZ ;  /* 0x800000002a2ae210 */ /* 0x000fe20007ffe0ff */
[----:B------:R-:W-:Y:S01]  /*2380*/  @!P5 IMAD.IADD R43, R43, 0x1, -R0 ;  /* 0x000000012b2bd824 */ /* 0x000fe200078e0a00 */
[----:B------:R-:W-:Y:S01]  /*2390*/  ISETP.GE.AND P2, PT, R48, RZ, PT ;  /* 0x000000ff3000720c */ /* 0x000fe20003f46270 */
[----:B------:R-:W-:Y:S01]  /*23a0*/  IMAD.MOV R47, RZ, RZ, -R44 ;  /* 0x000000ffff2f7224 */ /* 0x000fe200078e0a2c */
[C---:B------:R-:W-:Y:S01]  /*23b0*/  ISETP.GT.U32.AND P6, PT, R0.reuse, R42, PT ;  /* 0x0000002a0000720c */ /* 0x040fe20003fc4070 */
[----:B------:R-:W-:Y:S01]  /*23c0*/  @!P1 IMAD.IADD R41, R41, 0x1, -R0 ;  /* 0x0000000129299824 */ /* 0x000fe200078e0a00 */
[----:B------:R-:W-:Y:S01]  /*23d0*/  ISETP.GE.AND P1, PT, R49, RZ, PT ;  /* 0x000000ff3100720c */ /* 0x000fe20003f26270 */
[----:B------:R-:W-:Y:S01]  /*23e0*/  IMAD R44, R0, R3, R45 ;  /* 0x00000003002c7224 */ /* 0x000fe200078e022d */
[----:B------:R-:W-:Y:S01]  /*23f0*/  LOP3.LUT R49, R10, 0x46, RZ, 0xfc, !PT ;  /* 0x000000460a317812 */ /* 0x000fe200078efcff */
[----:B------:R-:W-:Y:S01]  /*2400*/  @!P4 IMAD.MOV R40, RZ, RZ, -R40 ;  /* 0x000000ffff28c224 */ /* 0x000fe200078e0a28 */
[C---:B------:R-:W-:Y:S01]  /*2410*/  ISETP.GT.U32.AND P4, PT, R0.reuse, R43, PT ;  /* 0x0000002b0000720c */ /* 0x040fe20003f84070 */
[C---:B------:R-:W-:Y:S01]  /*2420*/  IMAD R45, R0.reuse, R47, R46 ;  /* 0x0000002f002d7224 */ /* 0x040fe200078e022e */
[----:B------:R-:W-:Y:S01]  /*2430*/  IABS R47, R49 ;  /* 0x00000031002f7213 */ /* 0x000fe20000000000 */
[----:B------:R-:W-:Y:S01]  /*2440*/  @!P3 IMAD.MOV R41, RZ, RZ, -R41 ;  /* 0x000000ffff29b224 */ /* 0x000fe200078e0a29 */
[----:B------:R-:W-:-:S02]  /*2450*/  ISETP.GT.U32.AND P5, PT, R0, R44, PT ;  /* 0x0000002c0000720c */ /* 0x000fc40003fa4070 */
[----:B------:R-:W-:Y:S01]  /*2460*/  IABS R48, R51 ;  /* 0x0000003300307213 */ /* 0x000fe20000000000 */
[----:B------:R-:W-:Y:S01]  /*2470*/  IMAD.HI.U32 R3, R11, R47, RZ ;  /* 0x0000002f0b037227 */ /* 0x000fe200078e00ff */
[----:B------:R-:W-:-:S03]  /*2480*/  ISETP.GT.U32.AND P3, PT, R0, R45, PT ;  /* 0x0000002d0000720c */ /* 0x000fc60003f64070 */
[----:B------:R-:W-:-:S04]  /*2490*/  IMAD.HI.U32 R46, R11, R48, RZ ;  /* 0x000000300b2e7227 */ /* 0x000fc800078e00ff */
[----:B------:R-:W-:Y:S02]  /*24a0*/  IMAD.MOV R3, RZ, RZ, -R3 ;  /* 0x000000ffff037224 */ /* 0x000fe400078e0a03 */
[--C-:B------:R-:W-:Y:S01]  /*24b0*/  @!P4 IMAD.IADD R43, R43, 0x1, -R0.reuse ;  /* 0x000000012b2bc824 */ /* 0x100fe200078e0a00 */
[----:B------:R-:W-:Y:S01]  /*24c0*/  ISETP.GE.AND P4, PT, R49, RZ, PT ;  /* 0x000000ff3100720c */ /* 0x000fe20003f86270 */
[----:B------:R-:W-:Y:S01]  /*24d0*/  @!P6 IMAD.IADD R42, R42, 0x1, -R0 ;  /* 0x000000012a2ae824 */ /* 0x000fe200078e0a00 */
[----:B------:R-:W-:Y:S01]  /*24e0*/  ISETP.GE.AND P6, PT, R50, RZ, PT ;  /* 0x000000ff3200720c */ /* 0x000fe20003fc6270 */
[----:B------:R-:W-:Y:S01]  /*24f0*/  IMAD.MOV R49, RZ, RZ, -R46 ;  /* 0x000000ffff317224 */ /* 0x000fe200078e0a2e */
[----:B------:R-:W-:Y:S01]  /*2500*/  IABS R50, R52 ;  /* 0x0000003400327213 */ /* 0x000fe20000000000 */
[----:B------:R-:W-:Y:S01]  /*2510*/  @!P5 IMAD.IADD R44, R44, 0x1, -R0 ;  /* 0x000000012c2cd824 */ /* 0x000fe200078e0a00 */
[----:B------:R-:W-:Y:S01]  /*2520*/  @!P2 IADD3 R43, PT, PT, -R43, RZ, RZ ;  /* 0x000000ff2b2ba210 */ /* 0x000fe20007ffe1ff */
[C---:B------:R-:W-:Y:S01]  /*2530*/  IMAD R46, R0.reuse, R3, R47 ;  /* 0x00000003002e7224 */ /* 0x040fe200078e022f */
[----:B------:R-:W-:Y:S01]  /*2540*/  ISETP.GE.AND P2, PT, R51, RZ, PT ;  /* 0x000000ff3300720c */ /* 0x000fe20003f46270 */
[----:B------:R-:W-:Y:S01]  /*2550*/  @!P0 IMAD.MOV R42, RZ, RZ, -R42 ;  /* 0x000000ffff2a8224 */ /* 0x000fe200078e0a2a */
[C---:B------:R-:W-:Y:S01]  /*2560*/  ISETP.GT.U32.AND P5, PT, R0.reuse, R44, PT ;  /* 0x0000002c0000720c */ /* 0x040fe20003fa4070 */
[----:B------:R-:W-:Y:S01]  /*2570*/  IMAD.HI.U32 R3, R11, R50, RZ ;  /* 0x000000320b037227 */ /* 0x000fe200078e00ff */
[----:B------:R-:W-:-:S02]  /*2580*/  ISETP.GT.U32.AND P0, PT, R0, R46, PT ;  /* 0x0000002e0000720c */ /* 0x000fc40003f04070 */
[----:B------:R-:W-:Y:S01]  /*2590*/  IABS R51, R54 ;  /* 0x0000003600337213 */ /* 0x000fe20000000000 */
[----:B------:R-:W-:Y:S02]  /*25a0*/  IMAD.MOV R3, RZ, RZ, -R3 ;  /* 0x000000ffff037224 */ /* 0x000fe400078e0a03 */
[C---:B------:R-:W-:Y:S01]  /*25b0*/  IMAD R47, R0.reuse, R49, R48 ;  /* 0x00000031002f7224 */ /* 0x040fe200078e0230 */
[----:B------:R-:W-:Y:S01]  /*25c0*/  IABS R49, R53 ;  /* 0x0000003500317213 */ /* 0x000fe20000000000 */
[----:B------:R-:W-:Y:S02]  /*25d0*/  IMAD R48, R0, R3, R50 ;  /* 0x0000000300307224 */ /* 0x000fe400078e0232 */
[--C-:B------:R-:W-:Y:S02]  /*25e0*/  @!P3 IMAD.IADD R45, R45, 0x1, -R0.reuse ;  /* 0x000000012d2db824 */ /* 0x100fe400078e0a00 */
[--C-:B------:R-:W-:Y:S01]  /*25f0*/  @!P5 IMAD.IADD R44, R44, 0x1, -R0.reuse ;  /* 0x000000012c2cd824 */ /* 0x100fe200078e0a00 */
[----:B------:R-:W-:Y:S01]  /*2600*/  ISETP.GT.U32.AND P5, PT, R0, R47, PT ;  /* 0x0000002f0000720c */ /* 0x000fe20003fa4070 */
[----:B------:R-:W-:Y:S01]  /*2610*/  @!P0 IMAD.IADD R46, R46, 0x1, -R0 ;  /* 0x000000012e2e8824 */ /* 0x000fe200078e0a00 */
[C---:B------:R-:W-:Y:S01]  /*2620*/  ISETP.GT.U32.AND P0, PT, R0.reuse, R48, PT ;  /* 0x000000300000720c */ /* 0x040fe20003f04070 */
[----:B------:R-:W-:Y:S01]  /*2630*/  IMAD.HI.U32 R3, R11, R49, RZ ;  /* 0x000000310b037227 */ /* 0x000fe200078e00ff */
[----:B------:R-:W-:-:S03]  /*2640*/  ISETP.GT.U32.AND P3, PT, R0, R45, PT ;  /* 0x0000002d0000720c */ /* 0x000fc60003f64070 */
[----:B------:R-:W-:Y:S02]  /*2650*/  IMAD.MOV R50, RZ, RZ, -R3 ;  /* 0x000000ffff327224 */ /* 0x000fe400078e0a03 */
[----:B------:R-:W-:-:S04]  /*2660*/  IMAD.HI.U32 R3, R11, R51, RZ ;  /* 0x000000330b037227 */ /* 0x000fc800078e00ff */
[--C-:B------:R-:W-:Y:S01]  /*2670*/  @!P5 IMAD.IADD R47, R47, 0x1, -R0.reuse ;  /* 0x000000012f2fd824 */ /* 0x100fe200078e0a00 */
[----:B------:R-:W-:Y:S01]  /*2680*/  ISETP.GT.U32.AND P5, PT, R0, R46, PT ;  /* 0x0000002e0000720c */ /* 0x000fe20003fa4070 */
[--C-:B------:R-:W-:Y:S02]  /*2690*/  @!P0 IMAD.IADD R48, R48, 0x1, -R0.reuse ;  /* 0x0000000130308824 */ /* 0x100fe400078e0a00 */
[C---:B------:R-:W-:Y:S02]  /*26a0*/  IMAD R49, R0.reuse, R50, R49 ;  /* 0x0000003200317224 */ /* 0x040fe400078e0231 */
[----:B------:R-:W-:Y:S01]  /*26b0*/  IMAD.MOV R3, RZ, RZ, -R3 ;  /* 0x000000ffff037224 */ /* 0x000fe200078e0a03 */
        /* <DEDUP_REMOVED lines=8> */
[----:B------:R-:W-:Y:S01]  /*2740*/  ISETP.GT.U32.AND P5, PT, R0, R49, PT ;  /* 0x000000310000720c */ /* 0x000fe20003fa4070 */
[----:B------:R-:W-:-:S04]  /*2750*/  IMAD.HI.U32 R3, R11, R52, RZ ;  /* 0x000000340b037227 */ /* 0x000fc800078e00ff */
[----:B------:R-:W-:Y:S01]  /*2760*/  @!P0 IADD3 R48, PT, PT, R48, -R0, RZ ;  /* 0x8000000030308210 */ /* 0x000fe20007ffe0ff */
[----:B------:R-:W-:Y:S01]  /*2770*/  @!P6 IMAD.MOV R45, RZ, RZ, -R45 ;  /* 0x000000ffff2de224 */ /* 0x000fe200078e0a2d */
[----:B------:R-:W-:Y:S01]  /*2780*/  ISETP.GT.U32.AND P0, PT, R0, R50, PT ;  /* 0x000000320000720c */ /* 0x000fe20003f04070 */
[----:B------:R-:W-:Y:S01]  /*2790*/  IMAD.MOV R3, RZ, RZ, -R3 ;  /* 0x000000ffff037224 */ /* 0x000fe200078e0a03 */
[----:B------:R-:W-:Y:S01]  /*27a0*/  ISETP.GE.AND P6, PT, R53, RZ, PT ;  /* 0x000000ff3500720c */ /* 0x000fe20003fc6270 */
[----:B------:R-:W-:Y:S01]  /*27b0*/  @!P4 IMAD.MOV R46, RZ, RZ, -R46 ;  /* 0x000000ffff2ec224 */ /* 0x000fe200078e0a2e */
[----:B------:R-:W-:Y:S01]  /*27c0*/  IABS R53, R57 ;  /* 0x0000003900357213 */ /* 0x000fe20000000000 */
[--C-:B------:R-:W-:Y:S01]  /*27d0*/  @!P1 IMAD.IADD R47, R47, 0x1, -R0.reuse ;  /* 0x000000012f2f9824 */ /* 0x100fe200078e0a00 */
[----:B------:R-:W-:Y:S01]  /*27e0*/  ISETP.GE.AND P1, PT, R54, RZ, PT ;  /* 0x000000ff3600720c */ /* 0x000fe20003f26270 */
[----:B------:R-:W-:Y:S01]  /*27f0*/  @!P5 IMAD.IADD R49, R49, 0x1, -R0 ;  /* 0x000000013131d824 */ /* 0x000fe200078e0a00 */
[----:B------:R-:W-:Y:S01]  /*2800*/  IABS R54, R58 ;  /* 0x0000003a00367213 */ /* 0x000fe20000000000 */
[----:B------:R-:W-:Y:S01]  /*2810*/  IMAD R3, R0, R3, R52 ;  /* 0x0000000300037224 */ /* 0x000fe200078e0234 */
[----:B------:R-:W-:Y:S01]  /*2820*/  ISETP.GE.AND P5, PT, R55, RZ, PT ;  /* 0x000000ff3700720c */ /* 0x000fe20003fa6270 */
[----:B------:R-:W-:-:S04]  /*2830*/  IMAD.HI.U32 R51, R11, R53, RZ ;  /* 0x000000350b337227 */ /* 0x000fc800078e00ff */
[----:B------:R-:W-:Y:S01]  /*2840*/  @!P0 IMAD.IADD R50, R50, 0x1, -R0 ;  /* 0x0000000132328824 */ /* 0x000fe200078e0a00 */
[C---:B------:R-:W-:Y:S01]  /*2850*/  ISETP.GT.U32.AND P0, PT, R0.reuse, R49, PT ;  /* 0x000000310000720c */ /* 0x040fe20003f04070 */
[----:B------:R-:W-:Y:S01]  /*2860*/  @!P2 IMAD.MOV R47, RZ, RZ, -R47 ;  /* 0x000000ffff2fa224 */ /* 0x000fe200078e0a2f */
[C---:B------:R-:W-:Y:S01]  /*2870*/  ISETP.GT.U32.AND P2, PT, R0.reuse, R3, PT ;  /* 0x000000030000720c */ /* 0x040fe20003f44070 */
[----:B------:R-:W-:Y:S01]  /*2880*/  IMAD.HI.U32 R52, R11, R54, RZ ;  /* 0x000000360b347227 */ /* 0x000fe200078e00ff */
[----:B------:R-:W-:-:S03]  /*2890*/  ISETP.GT.U32.AND P4, PT, R0, R50, PT ;  /* 0x000000320000720c */ /* 0x000fc60003f84070 */
[----:B------:R-:W-:Y:S02]  /*28a0*/  IMAD.MOV R51, RZ, RZ, -R51 ;  /* 0x000000ffff337224 */ /* 0x000fe400078e0a33 */
[----:B------:R-:W-:Y:S02]  /*28b0*/  IMAD.MOV R55, RZ, RZ, -R52 ;  /* 0x000000ffff377224 */ /* 0x000fe400078e0a34 */
[C---:B------:R-:W-:Y:S02]  /*28c0*/  IMAD R51, R0.reuse, R51, R53 ;  /* 0x0000003300337224 */ /* 0x040fe400078e0235 */
[C---:B------:R-:W-:Y:S02]  /*28d0*/  IMAD R53, R0.reuse, R55, R54 ;  /* 0x0000003700357224 */ /* 0x040fe400078e0236 */
[--C-:B------:R-:W-:Y:S01]  /*28e0*/  @!P0 IMAD.IADD R49, R49, 0x1, -R0.reuse ;  /* 0x0000000131318824 */ /* 0x100fe200078e0a00 */
[----:B------:R-:W-:Y:S01]  /*28f0*/  ISETP.GT.U32.AND P0, PT, R0, R51, PT ;  /* 0x000000330000720c */ /* 0x000fe20003f04070 */
[----:B------:R-:W-:Y:S01]  /*2900*/  @!P4 IMAD.IADD R50, R50, 0x1, -R0 ;  /* 0x000000013232c824 */ /* 0x000fe200078e0a00 */
[----:B------:R-:W-:Y:S01]  /*2910*/  @!P2 IADD3 R3, PT, PT, R3, -R0, RZ ;  /* 0x800000000303a210 */ /* 0x000fe20007ffe0ff */
[----:B------:R-:W-:Y:S01]  /*2920*/  @!P3 IMAD.MOV R48, RZ, RZ, -R48 ;  /* 0x000000ffff30b224 */ /* 0x000fe200078e0a30 */
[----:B------:R-:W-:Y:S01]  /*2930*/  ISETP.GT.U32.AND P2, PT, R0, R53, PT ;  /* 0x000000350000720c */ /* 0x000fe20003f44070 */
[----:B------:R-:W-:Y:S01]  /*2940*/  IMAD.HI.U32 R52, R11, R56, RZ ;  /* 0x000000380b347227 */ /* 0x000fe200078e00ff */
[----:B------:R-:W-:-:S02]  /*2950*/  ISETP.GE.AND P4, PT, R58, RZ, PT ;  /* 0x000000ff3a00720c */ /* 0x000fc40003f86270 */
[----:B------:R-:W-:Y:S01]  /*2960*/  LOP3.LUT R58, R10, 0x58, RZ, 0xfc, !PT ;  /* 0x000000580a3a7812 */ /* 0x000fe200078efcff */
[----:B------:R-:W-:Y:S01]  /*2970*/  IMAD.MOV R55, RZ, RZ, -R52 ;  /* 0x000000ffff377224 */ /* 0x000fe200078e0a34 */
[----:B------:R-:W-:Y:S01]  /*2980*/  ISETP.GE.AND P3, PT, R57, RZ, PT ;  /* 0x000000ff3900720c */ /* 0x000fe20003f66270 */
[----:B------:R-:W-:Y:S01]  /*2990*/  @!P6 IMAD.MOV R49, RZ, RZ, -R49 ;  /* 0x000000ffff31e224 */ /* 0x000fe200078e0a31 */
[----:B------:R-:W-:Y:S01]  /*29a0*/  IABS R57, R58 ;  /* 0x0000003a00397213 */ /* 0x000fe20000000000 */
[----:B------:R-:W-:Y:S01]  /*29b0*/  @!P0 IMAD.IADD R51, R51, 0x1, -R0 ;  /* 0x0000000133338824 */ /* 0x000fe200078e0a00 */
[C---:B------:R-:W-:Y:S01]  /*29c0*/  ISETP.GT.U32.AND P0, PT, R0.reuse, R3, PT ;  /* 0x000000030000720c */ /* 0x040fe20003f04070 */
[C---:B------:R-:W-:Y:S02]  /*29d0*/  IMAD R55, R0.reuse, R55, R56 ;  /* 0x0000003700377224 */ /* 0x040fe400078e0238 */
[----:B------:R-:W-:Y:S01]  /*29e0*/  @!P2 IMAD.IADD R53, R53, 0x1, -R0 ;  /* 0x000000013535a824 */ /* 0x000fe200078e0a00 */
[----:B------:R-:W-:Y:S01]  /*29f0*/  ISETP.GT.U32.AND P2, PT, R0, R51, PT ;  /* 0x000000330000720c */ /* 0x000fe20003f44070 */
[----:B------:R-:W-:-:S03]  /*2a00*/  IMAD.HI.U32 R52, R11, R57, RZ ;  /* 0x000000390b347227 */ /* 0x000fc600078e00ff */
[C---:B------:R-:W-:Y:S01]  /*2a10*/  ISETP.GT.U32.AND P6, PT, R0.reuse, R53, PT ;  /* 0x000000350000720c */ /* 0x040fe20003fc4070 */
[----:B------:R-:W-:Y:S02]  /*2a20*/  IMAD.MOV R52, RZ, RZ, -R52 ;  /* 0x000000ffff347224 */ /* 0x000fe400078e0a34 */
[----:B------:R-:W-:Y:S01]  /*2a30*/  @!P1 IMAD.MOV R50, RZ, RZ, -R50 ;  /* 0x000000ffff329224 */ /* 0x000fe200078e0a32 */
[C---:B------:R-:W-:Y:S01]  /*2a40*/  ISETP.GT.U32.AND P1, PT, R0.reuse, R55, PT ;  /* 0x000000370000720c */ /* 0x040fe20003f24070 */
[----:B------:R-:W-:Y:S02]  /*2a50*/  IMAD R57, R0, R52, R57 ;  /* 0x0000003400397224 */ /* 0x000fe400078e0239 */
[--C-:B------:R-:W-:Y:S01]  /*2a60*/  @!P0 IMAD.IADD R3, R3, 0x1, -R0.reuse ;  /* 0x0000000103038824 */ /* 0x100fe200078e0a00 */
[----:B------:R-:W-:Y:S01]  /*2a70*/  ISETP.GE.AND P0, PT, R60, RZ, PT ;  /* 0x000000ff3c00720c */ /* 0x000fe20003f06270 */
[----:B------:R-:W-:Y:S01]  /*2a80*/  @!P2 IMAD.IADD R51, R51, 0x1, -R0 ;  /* 0x000000013333a824 */ /* 0x000fe200078e0a00 */
[----:B------:R-:W-:Y:S01]  /*2a90*/  ISETP.GT.U32.AND P2, PT, R0, R57, PT ;  /* 0x000000390000720c */ /* 0x000fe20003f44070 */
[----:B------:R-:W-:Y:S01]  /*2aa0*/  IMAD.HI.U32 R52, R11, R59, RZ ;  /* 0x0000003b0b347227 */ /* 0x000fe200078e00ff */
[----:B------:R-:W-:-:S03]  /*2ab0*/  LOP3.LUT R60, R10, 0x5e, RZ, 0xfc, !PT ;  /* 0x0000005e0a3c7812 */ /* 0x000fc600078efcff */
[----:B------:R-:W-:Y:S01]  /*2ac0*/  IMAD.MOV R52, RZ, RZ, -R52 ;  /* 0x000000ffff347224 */ /* 0x000fe200078e0a34 */
[----:B------:R-:W-:Y:S01]  /*2ad0*/  IABS R56, R60 ;  /* 0x0000003c00387213 */ /* 0x000fe20000000000 */
[----:B------:R-:W-:-:S04]  /*2ae0*/  IMAD.HI.U32 R54, R11, R61, RZ ;  /* 0x0000003d0b367227 */ /* 0x000fc800078e00ff */
[C---:B------:R-:W-:Y:S01]  /*2af0*/  IMAD R59, R0.reuse, R52, R59 ;  /* 0x00000034003b7224 */ /* 0x040fe200078e023b */
[----:B------:R-:W-:Y:S01]  /*2b00*/  MOV R52, R3 ;  /* 0x0000000300347202 */ /* 0x000fe20000000f00 */
[----:B------:R-:W-:Y:S02]  /*2b10*/  @!P2 IMAD.IADD R57, R57, 0x1, -R0 ;  /* 0x000000013939a824 */ /* 0x000fe400078e0a00 */
[----:B------:R-:W-:Y:S02]  /*2b20*/  IMAD.MOV R54, RZ, RZ, -R54 ;  /* 0x000000ffff367224 */ /* 0x000fe400078e0a36 */
[----:B------:R-:W-:Y:S01]  /*2b30*/  IMAD.HI.U32 R3, R11, R56, RZ ;  /* 0x000000380b037227 */ /* 0x000fe200078e00ff */
[----:B------:R-:W-:-:S03]  /*2b40*/  ISETP.GT.U32.AND P2, PT, R0, R57, PT ;  /* 0x000000390000720c */ /* 0x000fc60003f44070 */
[----:B------:R-:W-:Y:S01]  /*2b50*/  @!P6 IMAD.IADD R53, R53, 0x1, -R0 ;  /* 0x000000013535e824 */ /* 0x000fe200078e0a00 */
[----:B------:R-:W-:Y:S01]  /*2b60*/  ISETP.GE.AND P6, PT, R58, RZ, PT ;  /* 0x000000ff3a00720c */ /* 0x000fe20003fc6270 */
[----:B------:R-:W-:Y:S01]  /*2b70*/  IMAD R61, R0, R54, R61 ;  /* 0x00000036003d7224 */ /* 0x000fe200078e023d */
[----:B------:R-:W-:Y:S01]  /*2b80*/  LOP3.LUT R58, R10, 0x60, RZ, 0xfc, !PT ;  /* 0x000000600a3a7812 */ /* 0x000fe200078efcff */
[----:B------:R-:W-:Y:S02]  /*2b90*/  IMAD.MOV R3, RZ, RZ, -R3 ;  /* 0x000000ffff037224 */ /* 0x000fe400078e0a03 */
[----:B------:R-:W-:Y:S01]  /*2ba0*/  @!P3 IMAD.MOV R51, RZ, RZ, -R51 ;  /* 0x000000ffff33b224 */ /* 0x000fe200078e0a33 */
[C---:B------:R-:W-:Y:S01]  /*2bb0*/  ISETP.GT.U32.AND P3, PT, R0.reuse, R59, PT ;  /* 0x0000003b0000720c */ /* 0x040fe20003f64070 */
[C---:B------:R-:W-:Y:S01]  /*2bc0*/  IMAD R3, R0.reuse, R3, R56 ;  /* 0x0000000300037224 */ /* 0x040fe200078e0238 */
[----:B------:R-:W-:Y:S01]  /*2bd0*/  IABS R63, R58 ;  /* 0x0000003a003f7213 */ /* 0x000fe20000000000 */
[----:B------:R-:W-:Y:S01]  /*2be0*/  @!P4 IMAD.MOV R53, RZ, RZ, -R53 ;  /* 0x000000ffff35c224 */ /* 0x000fe200078e0a35 */
[----:B------:R-:W-:Y:S01]  /*2bf0*/  ISETP.GT.U32.AND P4, PT, R0, R61, PT ;  /* 0x0000003d0000720c */ /* 0x000fe20003f84070 */
[--C-:B------:R-:W-:Y:S01]  /*2c00*/  @!P1 IMAD.IADD R55, R55, 0x1, -R0.reuse ;  /* 0x0000000137379824 */ /* 0x100fe200078e0a00 */
[----:B------:R-:W-:Y:S01]  /*2c10*/  ISETP.GE.AND P1, PT, R62, RZ, PT ;  /* 0x000000ff3e00720c */ /* 0x000fe20003f26270 */
[----:B------:R-:W-:Y:S01]  /*2c20*/  @!P2 IMAD.IADD R57, R57, 0x1, -R0 ;  /* 0x000000013939a824 */ /* 0x000fe200078e0a00 */
[C---:B------:R-:W-:Y:S01]  /*2c30*/  ISETP.GT.U32.AND P2, PT, R0.reuse, R3, PT ;  /* 0x000000030000720c */ /* 0x040fe20003f44070 */
[----:B------:R-:W-:Y:S01]  /*2c40*/  @!P5 IMAD.MOV R52, RZ, RZ, -R52 ;  /* 0x000000ffff34d224 */ /* 0x000fe200078e0a34 */
[----:B------:R-:W-:Y:S01]  /*2c50*/  ISETP.GT.U32.AND P5, PT, R0, R55, PT ;  /* 0x000000370000720c */ /* 0x000fe20003fa4070 */
[----:B------:R-:W-:Y:S01]  /*2c60*/  IMAD.HI.U32 R54, R11, R63, RZ ;  /* 0x0000003f0b367227 */ /* 0x000fe200078e00ff */
[----:B------:R-:W-:-:S03]  /*2c70*/  LOP3.LUT R62, R10, 0x62, RZ, 0xfc, !PT ;  /* 0x000000620a3e7812 */ /* 0x000fc600078efcff */
[--C-:B------:R-:W-:Y:S01]  /*2c80*/  @!P3 IMAD.IADD R59, R59, 0x1, -R0.reuse ;  /* 0x000000013b3bb824 */ /* 0x100fe200078e0a00 */
[----:B------:R-:W-:Y:S01]  /*2c90*/  IABS R65, R62 ;  /* 0x0000003e00417213 */ /* 0x000fe20000000000 */
[----:B------:R-:W-:Y:S01]  /*2ca0*/  @!P4 IMAD.IADD R61, R61, 0x1, -R0 ;  /* 0x000000013d3dc824 */ /* 0x000fe200078e0a00 */
[----:B------:R-:W-:Y:S01]  /*2cb0*/  ISETP.GE.AND P3, PT, R60, RZ, PT ;  /* 0x000000ff3c00720c */ /* 0x000fe20003f66270 */
[----:B------:R-:W-:Y:S01]  /*2cc0*/  IMAD.MOV R54, RZ, RZ, -R54 ;  /* 0x000000ffff367224 */ /* 0x000fe200078e0a36 */
[C---:B------:R-:W-:Y:S01]  /*2cd0*/  ISETP.GT.U32.AND P4, PT, R0.reuse, R59, PT ;  /* 0x0000003b0000720c */ /* 0x040fe20003f84070 */
[--C-:B------:R-:W-:Y:S01]  /*2ce0*/  @!P2 IMAD.IADD R3, R3, 0x1, -R0.reuse ;  /* 0x000000010303a824 */ /* 0x100fe200078e0a00 */
[----:B------:R-:W-:Y:S01]  /*2cf0*/  ISETP.GT.U32.AND P2, PT, R0, R61, PT ;  /* 0x0000003d0000720c */ /* 0x000fe20003f44070 */
[----:B------:R-:W-:Y:S01]  /*2d00*/  @!P5 IMAD.IADD R55, R55, 0x1, -R0 ;  /* 0x000000013737d824 */ /* 0x000fe200078e0a00 */
[----:B------:R-:W-:Y:S01]  /*2d10*/  ISETP.GE.AND P5, PT, R64, RZ, PT ;  /* 0x000000ff4000720c */ /* 0x000fe20003fa6270 */
[----:B------:R-:W-:Y:S01]  /*2d20*/  IMAD R63, R0, R54, R63 ;  /* 0x00000036003f7224 */ /* 0x000fe200078e023f */
[----:B------:R-:W-:Y:S01]  /*2d30*/  LOP3.LUT R64, R10, 0x64, RZ, 0xfc, !PT ;  /* 0x000000640a407812 */ /* 0x000fe200078efcff */
[----:B------:R-:W-:Y:S01]  /*2d40*/  IMAD.HI.U32 R54, R11, R65, RZ ;  /* 0x000000410b367227 */ /* 0x000fe200078e00ff */
[----:B------:R-:W-:-:S02]  /*2d50*/  @!P0 IADD3 R55, PT, PT, -R55, RZ, RZ ;  /* 0x000000ff37378210 */ /* 0x000fc40007ffe1ff */
[----:B------:R-:W-:Y:S01]  /*2d60*/  IABS R67, R64 ;  /* 0x0000004000437213 */ /* 0x000fe20000000000 */
[----:B------:R-:W-:Y:S01]  /*2d70*/  IMAD.MOV R56, RZ, RZ, -R54 ;  /* 0x000000ffff387224 */ /* 0x000fe200078e0a36 */
[C---:B------:R-:W-:Y:S01]  /*2d80*/  ISETP.GT.U32.AND P0, PT, R0.reuse, R3, PT ;  /* 0x000000030000720c */ /* 0x040fe20003f04070 */
[----:B------:R-:W-:Y:S01]  /*2d90*/  @!P4 IMAD.IADD R59, R59, 0x1, -R0 ;  /* 0x000000013b3bc824 */ /* 0x000fe200078e0a00 */
[C---:B------:R-:W-:Y:S01]  /*2da0*/  ISETP.GT.U32.AND P4, PT, R0.reuse, R63, PT ;  /* 0x0000003f0000720c */ /* 0x040fe20003f84070 */
[----:B------:R-:W-:Y:S01]  /*2db0*/  IMAD R65, R0, R56, R65 ;  /* 0x0000003800417224 */ /* 0x000fe200078e0241 */
[----:B------:R-:W-:Y:S01]  /*2dc0*/  LOP3.LUT R60, R10, 0x68, RZ, 0xfc, !PT ;  /* 0x000000680a3c7812 */ /* 0x000fe200078efcff */
[----:B------:R-:W-:-:S03]  /*2dd0*/  IMAD.HI.U32 R54, R11, R67, RZ ;  /* 0x000000430b367227 */ /* 0x000fc600078e00ff */
[----:B------:R-:W-:Y:S01]  /*2de0*/  IABS R71, R60 ;  /* 0x0000003c00477213 */ /* 0x000fe20000000000 */
[----:B------:R-:W-:Y:S01]  /*2df0*/  @!P2 IMAD.IADD R61, R61, 0x1, -R0 ;  /* 0x000000013d3da824 */ /* 0x000fe200078e0a00 */
[----:B------:R-:W-:Y:S01]  /*2e00*/  ISETP.GT.U32.AND P2, PT, R0, R65, PT ;  /* 0x000000410000720c */ /* 0x000fe20003f44070 */
[----:B------:R-:W-:Y:S02]  /*2e10*/  IMAD.MOV R54, RZ, RZ, -R54 ;  /* 0x000000ffff367224 */ /* 0x000fe400078e0a36 */
[----:B------:R-:W-:Y:S01]  /*2e20*/  @!P6 IMAD.MOV R57, RZ, RZ, -R57 ;  /* 0x000000ffff39e224 */ /* 0x000fe200078e0a39 */
[----:B------:R-:W-:Y:S01]  /*2e30*/  ISETP.GE.AND P6, PT, R58, RZ, PT ;  /* 0x000000ff3a00720c */ /* 0x000fe20003fc6270 */
[----:B------:R-:W-:Y:S01]  /*2e40*/  IMAD R67, R0, R54, R67 ;  /* 0x0000003600437224 */ /* 0x000fe200078e0243 */
[----:B------:R-:W-:Y:S01]  /*2e50*/  LOP3.LUT R58, R10, 0x66, RZ, 0xfc, !PT ;  /* 0x000000660a3a7812 */ /* 0x000fe200078efcff */
[--C-:B------:R-:W-:Y:S02]  /*2e60*/  @!P4 IMAD.IADD R63, R63, 0x1, -R0.reuse ;  /* 0x000000013f3fc824 */ /* 0x100fe400078e0a00 */
[--C-:B------:R-:W-:Y:S01]  /*2e70*/  @!P0 IMAD.IADD R3, R3, 0x1, -R0.reuse ;  /* 0x0000000103038824 */ /* 0x100fe200078e0a00 */
[----:B------:R-:W-:Y:S01]  /*2e80*/  ISETP.GT.U32.AND P4, PT, R0, R67, PT ;  /* 0x000000430000720c */ /* 0x000fe20003f84070 */
[----:B------:R-:W-:Y:S01]  /*2e90*/  @!P5 IMAD.MOV R61, RZ, RZ, -R61 ;  /* 0x000000ffff3dd224 */ /* 0x000fe200078e0a3d */
[----:B------:R-:W-:Y:S01]  /*2ea0*/  IABS R69, R58 ;  /* 0x0000003a00457213 */ /* 0x000fe20000000000 */
[----:B------:R-:W-:Y:S01]  /*2eb0*/  @!P2 IMAD.IADD R65, R65, 0x1, -R0 ;  /* 0x000000014141a824 */ /* 0x000fe200078e0a00 */
[----:B------:R-:W-:Y:S01]  /*2ec0*/  ISETP.GE.AND P0, PT, R62, RZ, PT ;  /* 0x000000ff3e00720c */ /* 0x000fe20003f06270 */
[----:B------:R-:W-:Y:S01]  /*2ed0*/  IMAD.MOV.U32 R54, RZ, RZ, R3 ;  /* 0x000000ffff367224 */ /* 0x000fe200078e0003 */
[----:B------:R-:W-:Y:S01]  /*2ee0*/  LOP3.LUT R62, R10, 0x6a, RZ, 0xfc, !PT ;  /* 0x0000006a0a3e7812 */ /* 0x000fe200078efcff */
[----:B------:R-:W-:Y:S01]  /*2ef0*/  IMAD.HI.U32 R56, R11, R69, RZ ;  /* 0x000000450b387227 */ /* 0x000fe200078e00ff */
[----:B------:R-:W-:-:S02]  /*2f00*/  ISETP.GT.U32.AND P2, PT, R0, R65, PT ;  /* 0x000000410000720c */ /* 0x000fc40003f44070 */
[----:B------:R-:W-:Y:S01]  /*2f10*/  IABS R73, R62 ;  /* 0x0000003e00497213 */ /* 0x000fe20000000000 */
[----:B------:R-:W-:Y:S01]  /*2f20*/  @!P3 IMAD.MOV R54, RZ, RZ, -R54 ;  /* 0x000000ffff36b224 */ /* 0x000fe200078e0a36 */
[----:B------:R-:W-:Y:S01]  /*2f30*/  IADD3 R56, PT, PT, -R56, RZ, RZ ;  /* 0x000000ff38387210 */ /* 0x000fe20007ffe1ff */
[--C-:B------:R-:W-:Y:S01]  /*2f40*/  @!P4 IMAD.IADD R67, R67, 0x1, -R0.reuse ;  /* 0x000000014343c824 */ /* 0x100fe200078e0a00 */
[----:B------:R-:W-:Y:S01]  /*2f50*/  ISETP.GE.AND P5, PT, R64, RZ, PT ;  /* 0x000000ff4000720c */ /* 0x000fe20003fa6270 */
[----:B------:R-:W-:Y:S01]  /*2f60*/  IMAD.HI.U32 R3, R11, R71, RZ ;  /* 0x000000470b037227 */ /* 0x000fe200078e00ff */
[----:B------:R-:W-:Y:S02]  /*2f70*/  LOP3.LUT R64, R10, 0x6c, RZ, 0xfc, !PT ;  /* 0x0000006c0a407812 */ /* 0x000fe400078efcff */
[C---:B------:R-:W-:Y:S01]  /*2f80*/  ISETP.GT.U32.AND P3, PT, R0.reuse, R67, PT ;  /* 0x000000430000720c */ /* 0x040fe20003f64070 */
[----:B------:R-:W-:Y:S01]  /*2f90*/  IMAD R69, R0, R56, R69 ;  /* 0x0000003800457224 */ /* 0x000fe200078e0245 */
[----:B------:R-:W-:Y:S01]  /*2fa0*/  IABS R75, R64 ;  /* 0x00000040004b7213 */ /* 0x000fe20000000000 */
[----:B------:R-:W-:Y:S01]  /*2fb0*/  @!P2 IMAD.IADD R65, R65, 0x1, -R0 ;  /* 0x000000014141a824 */ /* 0x000fe200078e0a00 */
[----:B------:R-:W-:Y:S01]  /*2fc0*/  ISETP.GE.AND P4, PT, R58, RZ, PT ;  /* 0x000000ff3a00720c */ /* 0x000fe20003f86270 */
[----:B------:R-:W-:Y:S01]  /*2fd0*/  IMAD.MOV R3, RZ, RZ, -R3 ;  /* 0x000000ffff037224 */ /* 0x000fe200078e0a03 */
[----:B------:R-:W-:Y:S01]  /*2fe0*/  ISETP.GT.U32.AND P2, PT, R0, R69, PT ;  /* 0x000000450000720c */ /* 0x000fe20003f44070 */
[----:B------:R-:W-:-:S04]  /*2ff0*/  IMAD.HI.U32 R56, R11, R75, RZ ;  /* 0x0000004b0b387227 */ /* 0x000fc800078e00ff */
[C---:B------:R-:W-:Y:S02]  /*3000*/  IMAD R71, R0.reuse, R3, R71 ;  /* 0x0000000300477224 */ /* 0x040fe400078e0247 */
[----:B------:R-:W-:Y:S02]  /*3010*/  @!P3 IMAD.IADD R67, R67, 0x1, -R0 ;  /* 0x000000014343b824 */ /* 0x000fe400078e0a00 */
[----:B------:R-:W-:Y:S01]  /*3020*/  IMAD.HI.U32 R3, R11, R73, RZ ;  /* 0x000000490b037227 */ /* 0x000fe200078e00ff */
[----:B------:R-:W-:-:S03]  /*3030*/  ISETP.GT.U32.AND P3, PT, R0, R71, PT ;  /* 0x000000470000720c */ /* 0x000fc60003f64070 */
[----:B------:R-:W-:Y:S02]  /*3040*/  @!P2 IMAD.IADD R69, R69, 0x1, -R0 ;  /* 0x000000014545a824 */ /* 0x000fe400078e0a00 */
[----:B------:R-:W-:Y:S02]  /*3050*/  IMAD.MOV R3, RZ, RZ, -R3 ;  /* 0x000000ffff037224 */ /* 0x000fe400078e0a03 */
[----:B------:R-:W-:Y:S01]  /*3060*/  IMAD.MOV R56, RZ, RZ, -R56 ;  /* 0x000000ffff387224 */ /* 0x000fe200078e0a38 */
[C---:B------:R-:W-:Y:S01]  /*3070*/  ISETP.GT.U32.AND P2, PT, R0.reuse, R69, PT ;  /* 0x000000450000720c */ /* 0x040fe20003f44070 */
[C---:B------:R-:W-:Y:S02]  /*3080*/  IMAD R73, R0.reuse, R3, R73 ;  /* 0x0000000300497224 */ /* 0x040fe400078e0249 */
[----:B------:R-:W-:Y:S02]  /*3090*/  IMAD R75, R0, R56, R75 ;  /* 0x00000038004b7224 */ /* 0x000fe400078e024b */
[----:B------:R-:W-:-:S02]  /*30a0*/  @!P3 IMAD.IADD R71, R71, 0x1, -R0 ;  /* 0x000000014747b824 */ /* 0x000fc400078e0a00 */
[----:B------:R-:W-:Y:S01]  /*30b0*/  @!P1 IMAD.MOV R59, RZ, RZ, -R59 ;  /* 0x000000ffff3b9224 */ /* 0x000fe200078e0a3b */
[C---:B------:R-:W-:Y:S01]  /*30c0*/  ISETP.GT.U32.AND P1, PT, R0.reuse, R63, PT ;  /* 0x0000003f0000720c */ /* 0x040fe20003f24070 */
[----:B------:R-:W-:Y:S01]  /*30d0*/  IMAD.HI.U32 R58, R11, R77, RZ ;  /* 0x0000004d0b3a7227 */ /* 0x000fe200078e00ff */
[----:B------:R-:W-:-:S03]  /*30e0*/  ISETP.GT.U32.AND P3, PT, R0, R71, PT ;  /* 0x000000470000720c */ /* 0x000fc60003f64070 */
[----:B------:R-:W-:Y:S01]  /*30f0*/  @!P2 IMAD.IADD R69, R69, 0x1, -R0 ;  /* 0x000000014545a824 */ /* 0x000fe200078e0a00 */
[----:B------:R-:W-:Y:S01]  /*3100*/  ISETP.GT.U32.AND P2, PT, R0, R73, PT ;  /* 0x000000490000720c */ /* 0x000fe20003f44070 */
[----:B------:R-:W-:Y:S02]  /*3110*/  IMAD.MOV R58, RZ, RZ, -R58 ;  /* 0x000000ffff3a7224 */ /* 0x000fe400078e0a3a */
[----:B------:R-:W-:-:S04]  /*3120*/  IMAD.HI.U32 R3, R11, R81, RZ ;  /* 0x000000510b037227 */ /* 0x000fc800078e00ff */
[--C-:B------:R-:W-:Y:S01]  /*3130*/  @!P1 IMAD.IADD R63, R63, 0x1, -R0.reuse ;  /* 0x000000013f3f9824 */ /* 0x100fe200078e0a00 */
[----:B------:R-:W-:Y:S01]  /*3140*/  ISETP.GE.AND P1, PT, R60, RZ, PT ;  /* 0x000000ff3c00720c */ /* 0x000fe20003f26270 */
[----:B------:R-:W-:Y:S01]  /*3150*/  @!P3 IMAD.IADD R71, R71, 0x1, -R0 ;  /* 0x000000014747b824 */ /* 0x000fe200078e0a00 */
[----:B------:R-:W-:Y:S01]  /*3160*/  ISETP.GT.U32.AND P3, PT, R0, R75, PT ;  /* 0x0000004b0000720c */ /* 0x000fe20003f64070 */
[----:B------:R-:W-:-:S04]  /*3170*/  IMAD.HI.U32 R60, R11, R79, RZ ;  /* 0x0000004f0b3c7227 */ /* 0x000fc800078e00ff */
[--C-:B------:R-:W-:Y:S01]  /*3180*/  @!P2 IMAD.IADD R73, R73, 0x1, -R0.reuse ;  /* 0x000000014949a824 */ /* 0x100fe200078e0a00 */
[----:B------:R-:W-:Y:S01]  /*3190*/  IADD3 R60, PT, PT, -R60, RZ, RZ ;  /* 0x000000ff3c3c7210 */ /* 0x000fe20007ffe1ff */
[C---:B------:R-:W-:Y:S02]  /*31a0*/  IMAD R77, R0.reuse, R58, R77 ;  /* 0x0000003a004d7224 */ /* 0x040fe400078e024d */
[----:B------:R-:W-:Y:S01]  /*31b0*/  IMAD.MOV R3, RZ, RZ, -R3 ;  /* 0x000000ffff037224 */ /* 0x000fe200078e0a03 */
[C---:B------:R-:W-:Y:S01]  /*31c0*/  ISETP.GT.U32.AND P2, PT, R0.reuse, R73, PT ;  /* 0x000000490000720c */ /* 0x040fe20003f44070 */
[C---:B------:R-:W-:Y:S02]  /*31d0*/  IMAD R79, R0.reuse, R60, R79 ;  /* 0x0000003c004f7224 */ /* 0x040fe400078e024f */
[----:B------:R-:W-:Y:S02]  /*31e0*/  @!P3 IMAD.IADD R75, R75, 0x1, -R0 ;  /* 0x000000014b4bb824 */ /* 0x000fe400078e0a00 */
[----:B------:R-:W-:Y:S01]  /*31f0*/  IMAD R81, R0, R3, R81 ;  /* 0x0000000300517224 */ /* 0x000fe200078e0251 */
[----:B------:R-:W-:Y:S01]  /*3200*/  LOP3.LUT R3, R252, 0x7f, RZ, 0xc0, !PT ;  /* 0x0000007ffc037812 */ /* 0x000fe200078ec0ff */
[----:B------:R-:W-:Y:S01]  /*3210*/  IMAD.HI.U32 R56, R11, R83, RZ ;  /* 0x000000530b387227 */ /* 0x000fe200078e00ff */
[----:B------:R-:W-:-:S03]  /*3220*/  ISETP.GT.U32.AND P3, PT, R0, R75, PT ;  /* 0x0000004b0000720c */ /* 0x000fc60003f64070 */
[----:B------:R-:W-:-:S04]  /*3230*/  IMAD.HI.U32 R58, R11, R85, RZ ;  /* 0x000000550b3a7227 */ /* 0x000fc800078e00ff */
[----:B------:R-:W-:Y:S01]  /*3240*/  @!P2 IMAD.IADD R73, R73, 0x1, -R0 ;  /* 0x000000014949a824 */ /* 0x000fe200078e0a00 */
[C---:B------:R-:W-:Y:S01]  /*3250*/  ISETP.GT.U32.AND P2, PT, R0.reuse, R77, PT ;  /* 0x0000004d0000720c */ /* 0x040fe20003f44070 */
[----:B------:R-:W-:Y:S02]  /*3260*/  IMAD.MOV R56, RZ, RZ, -R56 ;  /* 0x000000ffff387224 */ /* 0x000fe400078e0a38 */
[----:B------:R-:W-:Y:S02]  /*3270*/  IMAD.MOV R58, RZ, RZ, -R58 ;  /* 0x000000ffff3a7224 */ /* 0x000fe400078e0a3a */
[----:B------:R-:W-:Y:S01]  /*3280*/  @!P3 IMAD.IADD R75, R75, 0x1, -R0 ;  /* 0x000000014b4bb824 */ /* 0x000fe200078e0a00 */
[C---:B------:R-:W-:Y:S01]  /*3290*/  ISETP.GT.U32.AND P3, PT, R0.reuse, R79, PT ;  /* 0x0000004f0000720c */ /* 0x040fe20003f64070 */
[C---:B------:R-:W-:Y:S02]  /*32a0*/  IMAD R83, R0.reuse, R56, R83 ;  /* 0x0000003800537224 */ /* 0x040fe400078e0253 */
[----:B------:R-:W-:Y:S01]  /*32b0*/  IMAD R85, R0, R58, R85 ;  /* 0x0000003a00557224 */ /* 0x000fe200078e0255 */
[----:B------:R-:W-:Y:S01]  /*32c0*/  LOP3.LUT R58, R10, 0x7c, RZ, 0xfc, !PT ;  /* 0x0000007c0a3a7812 */ /* 0x000fe200078efcff */
[----:B------:R-:W-:-:S02]  /*32d0*/  IMAD R199, R16, 0x100, R3 ;  /* 0x0000010010c77824 */ /* 0x000fc400078e0203 */
[----:B------:R-:W-:Y:S01]  /*32e0*/  @!P2 IADD3 R77, PT, PT, R77, -R0, RZ ;  /* 0x800000004d4da210 */ /* 0x000fe20007ffe0ff */
[C---:B------:R-:W-:Y:S01]  /*32f0*/  IMAD.HI.U32 R56, R11.reuse, R89, RZ ;  /* 0x000000590b387227 */ /* 0x040fe200078e00ff */
[----:B------:R-:W-:Y:S02]  /*3300*/  ISETP.GT.U32.AND P2, PT, R0, R81, PT ;  /* 0x000000510000720c */ /* 0x000fe40003f44070 */
[----:B------:R-:W-:Y:S01]  /*3310*/  IABS R91, R58 ;  /* 0x0000003a005b7213 */ /* 0x000fe20000000000 */
[----:B------:R-:W-:Y:S01]  /*3320*/  IMAD.HI.U32 R60, R11, R87, RZ ;  /* 0x000000570b3c7227 */ /* 0x000fe200078e00ff */
[----:B------:R-:W-:-:S03]  /*3330*/  IABS R16, R199 ;  /* 0x000000c700107213 */ /* 0x000fc60000000000 */
[----:B------:R-:W-:Y:S01]  /*3340*/  @!P3 IMAD.IADD R79, R79, 0x1, -R0 ;  /* 0x000000014f4fb824 */ /* 0x000fe200078e0a00 */
[----:B------:R-:W-:Y:S01]  /*3350*/  ISETP.GT.U32.AND P3, PT, R0, R83, PT ;  /* 0x000000530000720c */ /* 0x000fe20003f64070 */
[----:B------:R-:W-:Y:S02]  /*3360*/  @!P0 IMAD.MOV R65, RZ, RZ, -R65 ;  /* 0x000000ffff418224 */ /* 0x000fe400078e0a41 */
[----:B------:R-:W-:-:S04]  /*3370*/  IMAD.HI.U32 R11, R11, R91, RZ ;  /* 0x0000005b0b0b7227 */ /* 0x000fc800078e00ff */
[----:B------:R-:W-:Y:S01]  /*3380*/  @!P2 IMAD.IADD R81, R81, 0x1, -R0 ;  /* 0x000000015151a824 */ /* 0x000fe200078e0a00 */
[C---:B------:R-:W-:Y:S01]  /*3390*/  ISETP.GT.U32.AND P2, PT, R0.reuse, R85, PT ;  /* 0x000000550000720c */ /* 0x040fe20003f44070 */
[----:B------:R-:W-:Y:S02]  /*33a0*/  IMAD.MOV R56, RZ, RZ, -R56 ;  /* 0x000000ffff387224 */ /* 0x000fe400078e0a38 */
[----:B------:R-:W-:Y:S01]  /*33b0*/  VIADD R200, R199, 0x80 ;  /* 0x00000080c7c87836 */ /* 0x000fe20000000000 */
[C---:B------:R-:W-:Y:S01]  /*33c0*/  ISETP.GT.U32.AND P0, PT, R0.reuse, R81, PT ;  /* 0x000000510000720c */ /* 0x040fe20003f04070 */
[----:B------:R-:W-:Y:S01]  /*33d0*/  @!P3 IMAD.IADD R83, R83, 0x1, -R0 ;  /* 0x000000015353b824 */ /* 0x000fe200078e0a00 */
[----:B------:R-:W-:Y:S01]  /*33e0*/  ISETP.GT.U32.AND P3, PT, R0, R79, PT ;  /* 0x0000004f0000720c */ /* 0x000fe20003f64070 */
[----:B------:R-:W-:Y:S02]  /*33f0*/  @!P5 IMAD.MOV R67, RZ, RZ, -R67 ;  /* 0x000000ffff43d224 */ /* 0x000fe400078e0a43 */
[----:B------:R-:W-:-:S02]  /*3400*/  IMAD.MOV R11, RZ, RZ, -R11 ;  /* 0x000000ffff0b7224 */ /* 0x000fc400078e0a0b */
[C---:B------:R-:W-:Y:S01]  /*3410*/  IMAD R89, R0.reuse, R56, R89 ;  /* 0x0000003800597224 */ /* 0x040fe200078e0259 */
[----:B------:R-:W-:Y:S01]  /*3420*/  IABS R56, R200 ;  /* 0x000000c800387213 */ /* 0x000fe20000000000 */
[----:B------:R-:W-:Y:S01]  /*3430*/  @!P2 IMAD.IADD R85, R85, 0x1, -R0 ;  /* 0x000000015555a824 */ /* 0x000fe200078e0a00 */
[----:B------:R-:W-:Y:S01]  /*3440*/  ISETP.GT.U32.AND P2, PT, R0, R83, PT ;  /* 0x000000530000720c */ /* 0x000fe20003f44070 */
[----:B------:R-:W-:-:S03]  /*3450*/  IMAD.HI.U32 R10, R9, R16, RZ ;  /* 0x00000010090a7227 */ /* 0x000fc600078e00ff */
[C---:B------:R-:W-:Y:S01]  /*3460*/  ISETP.GT.U32.AND P5, PT, R0.reuse, R85, PT ;  /* 0x000000550000720c */ /* 0x040fe20003fa4070 */
[C---:B------:R-:W-:Y:S02]  /*3470*/  IMAD R91, R0.reuse, R11, R91 ;  /* 0x0000000b005b7224 */ /* 0x040fe400078e025b */
[----:B------:R-:W-:Y:S02]  /*3480*/  IMAD.MOV R11, RZ, RZ, -R10 ;  /* 0x000000ffff0b7224 */ /* 0x000fe400078e0a0a */
[----:B------:R-:W-:Y:S01]  /*3490*/  @!P3 IMAD.IADD R79, R79, 0x1, -R0 ;  /* 0x000000014f4fb824 */ /* 0x000fe200078e0a00 */
[----:B------:R-:W-:Y:S01]  /*34a0*/  ISETP.GT.U32.AND P3, PT, R0, R89, PT ;  /* 0x000000590000720c */ /* 0x000fe20003f64070 */
[----:B------:R-:W-:-:S04]  /*34b0*/  IMAD.HI.U32 R10, R9, R56, RZ ;  /* 0x00000038090a7227 */ /* 0x000fc800078e00ff */
[----:B------:R-:W-:Y:S02]  /*34c0*/  IMAD R9, R2, R11, R16 ;  /* 0x0000000b02097224 */ /* 0x000fe400078e0210 */
[----:B------:R-:W-:Y:S01]  /*34d0*/  @!P0 IMAD.IADD R81, R81, 0x1, -R0 ;  /* 0x0000000151518824 */ /* 0x000fe200078e0a00 */
[C---:B------:R-:W-:Y:S01]  /*34e0*/  ISETP.GT.U32.AND P0, PT, R0.reuse, R91, PT ;  /* 0x0000005b0000720c */ /* 0x040fe20003f04070 */
[----:B------:R-:W-:Y:S01]  /*34f0*/  @!P6 IMAD.MOV R63, RZ, RZ, -R63 ;  /* 0x000000ffff3fe224 */ /* 0x000fe200078e0a3f */
[----:B------:R-:W-:Y:S01]  /*3500*/  ISETP.GT.U32.AND P6, PT, R0, R77, PT ;  /* 0x0000004d0000720c */ /* 0x000fe20003fc4070 */
[----:B------:R-:W-:Y:S02]  /*3510*/  IMAD.MOV R11, RZ, RZ, -R10 ;  /* 0x000000ffff0b7224 */ /* 0x000fe400078e0a0a */
[----:B------:R-:W-:Y:S01]  /*3520*/  @!P5 IMAD.IADD R85, R85, 0x1, -R0 ;  /* 0x000000015555d824 */ /* 0x000fe200078e0a00 */
[C---:B------:R-:W-:Y:S01]  /*3530*/  ISETP.GT.U32.AND P5, PT, R2.reuse, R9, PT ;  /* 0x000000090200720c */ /* 0x040fe20003fa4070 */
[----:B------:R-:W-:-:S02]  /*3540*/  IMAD R11, R2, R11, R56 ;  /* 0x0000000b020b7224 */ /* 0x000fc400078e0238 */
[----:B------:R-:W-:Y:S02]  /*3550*/  IMAD.MOV R60, RZ, RZ, -R60 ;  /* 0x000000ffff3c7224 */ /* 0x000fe400078e0a3c */
[--C-:B------:R-:W-:Y:S01]  /*3560*/  @!P3 IMAD.IADD R89, R89, 0x1, -R0.reuse ;  /* 0x000000015959b824 */ /* 0x100fe200078e0a00 */
[----:B------:R-:W-:Y:S01]  /*3570*/  ISETP.GT.U32.AND P3, PT, R2, R11, PT ;  /* 0x0000000b0200720c */ /* 0x000fe20003f64070 */
[----:B------:R-:W-:Y:S02]  /*3580*/  IMAD R87, R0, R60, R87 ;  /* 0x0000003c00577224 */ /* 0x000fe400078e0257 */
[--C-:B------:R-:W-:Y:S01]  /*3590*/  @!P2 IMAD.IADD R83, R83, 0x1, -R0.reuse ;  /* 0x000000015353a824 */ /* 0x100fe200078e0a00 */
[----:B------:R-:W-:Y:S01]  /*35a0*/  ISETP.GE.AND P2, PT, R62, RZ, PT ;  /* 0x000000ff3e00720c */ /* 0x000fe20003f46270 */
[----:B------:R-:W-:Y:S01]  /*35b0*/  @!P4 IMAD.MOV R69, RZ, RZ, -R69 ;  /* 0x000000ffff45c224 */ /* 0x000fe200078e0a45 */
[----:B------:R-:W-:Y:S01]  /*35c0*/  ISETP.GE.AND P4, PT, R66, RZ, PT ;  /* 0x000000ff4200720c */ /* 0x000fe20003f86270 */
[----:B------:R-:W-:Y:S01]  /*35d0*/  @!P0 IMAD.IADD R91, R91, 0x1, -R0 ;  /* 0x000000015b5b8824 */ /* 0x000fe200078e0a00 */
[----:B------:R-:W-:Y:S01]  /*35e0*/  @!P6 IADD3 R77, PT, PT, R77, -R0, RZ ;  /* 0x800000004d4de210 */ /* 0x000fe20007ffe0ff */
[--C-:B------:R-:W-:Y:S01]  /*35f0*/  @!P5 IMAD.IADD R9, R9, 0x1, -R2.reuse ;  /* 0x000000010909d824 */ /* 0x100fe200078e0a02 */
[C---:B------:R-:W-:Y:S01]  /*3600*/  ISETP.GT.U32.AND P6, PT, R0.reuse, R87, PT ;  /* 0x000000570000720c */ /* 0x040fe20003fc4070 */
[----:B------:R-:W1:Y:S01]  /*3610*/  LDS R60, [UR9] ;  /* 0x00000009ff3c7984 */ /* 0x000e620008000800 */
[C---:B------:R-:W-:Y:S01]  /*3620*/  ISETP.GT.U32.AND P0, PT, R0.reuse, R89, PT ;  /* 0x000000590000720c */ /* 0x040fe20003f04070 */
[----:B------:R-:W-:Y:S01]  /*3630*/  @!P3 IMAD.IADD R11, R11, 0x1, -R2 ;  /* 0x000000010b0bb824 */ /* 0x000fe200078e0a02 */
[----:B------:R-:W-:Y:S01]  /*3640*/  ISETP.GT.U32.AND P5, PT, R0, R91, PT ;  /* 0x0000005b0000720c */ /* 0x000fe20003fa4070 */
[----:B------:R-:W-:Y:S01]  /*3650*/  @!P1 IMAD.MOV R71, RZ, RZ, -R71 ;  /* 0x000000ffff479224 */ /* 0x000fe200078e0a47 */
[----:B------:R-:W-:Y:S01]  /*3660*/  BAR.SYNC.DEFER_BLOCKING 0x0 ;  /* 0x0000000000007b1d */ /* 0x000fe20000010000 */
[----:B------:R-:W-:-:S02]  /*3670*/  @!P2 IADD3 R73, PT, PT, -R73, RZ, RZ ;  /* 0x000000ff4949a210 */ /* 0x000fc40007ffe1ff */
[C---:B------:R-:W-:Y:S01]  /*3680*/  ISETP.GT.U32.AND P2, PT, R2.reuse, R9, PT ;  /* 0x000000090200720c */ /* 0x040fe20003f44070 */
[----:B------:R-:W-:Y:S01]  /*3690*/  @!P4 IMAD.MOV R77, RZ, RZ, -R77 ;  /* 0x000000ffff4dc224 */ /* 0x000fe200078e0a4d */
[----:B------:R-:W-:Y:S02]  /*36a0*/  ISETP.GT.U32.AND P4, PT, R2, R11, PT ;  /* 0x0000000b0200720c */ /* 0x000fe40003f84070 */
[--C-:B------:R-:W-:Y:S01]  /*36b0*/  @!P6 IMAD.IADD R87, R87, 0x1, -R0.reuse ;  /* 0x000000015757e824 */ /* 0x100fe200078e0a00 */
[----:B------:R-:W-:Y:S01]  /*36c0*/  ISETP.GE.AND P3, PT, R68, RZ, PT ;  /* 0x000000ff4400720c */ /* 0x000fe20003f66270 */
[--C-:B------:R-:W-:Y:S01]  /*36d0*/  @!P0 IMAD.IADD R89, R89, 0x1, -R0.reuse ;  /* 0x0000000159598824 */ /* 0x100fe200078e0a00 */
[----:B------:R-:W-:Y:S01]  /*36e0*/  ISETP.GE.AND P0, PT, R199, RZ, PT ;  /* 0x000000ffc700720c */ /* 0x000fe20003f06270 */
[----:B------:R-:W-:Y:S01]  /*36f0*/  @!P5 IMAD.IADD R91, R91, 0x1, -R0 ;  /* 0x000000015b5bd824 */ /* 0x000fe200078e0a00 */
[----:B------:R-:W-:Y:S02]  /*3700*/  ISETP.GE.AND P5, PT, R200, RZ, PT ;  /* 0x000000ffc800720c */ /* 0x000fe40003fa6270 */
[----:B------:R-:W-:-:S02]  /*3710*/  ISETP.GT.U32.AND P1, PT, R0, R87, PT ;  /* 0x000000570000720c */ /* 0x000fc40003f24070 */
[--C-:B------:R-:W-:Y:S01]  /*3720*/  @!P2 IMAD.IADD R9, R9, 0x1, -R2.reuse ;  /* 0x000000010909a824 */ /* 0x100fe200078e0a02 */
[----:B------:R-:W-:Y:S01]  /*3730*/  ISETP.GE.AND P6, PT, R64, RZ, PT ;  /* 0x000000ff4000720c */ /* 0x000fe20003fc6270 */
[----:B------:R-:W-:Y:S01]  /*3740*/  @!P4 IMAD.IADD R11, R11, 0x1, -R2 ;  /* 0x000000010b0bc824 */ /* 0x000fe200078e0a02 */
[----:B------:R-:W-:Y:S02]  /*3750*/  ISETP.GE.AND P2, PT, R76, RZ, PT ;  /* 0x000000ff4c00720c */ /* 0x000fe40003f46270 */
[----:B------:R-:W-:Y:S01]  /*3760*/  @!P3 IMAD.MOV R79, RZ, RZ, -R79 ;  /* 0x000000ffff4fb224 */ /* 0x000fe200078e0a4f */
[----:B------:R-:W-:Y:S01]  /*3770*/  ISETP.GE.AND P3, PT, R74, RZ, PT ;  /* 0x000000ff4a00720c */ /* 0x000fe20003f66270 */
[----:B------:R-:W-:Y:S01]  /*3780*/  @!P0 IMAD.MOV R9, RZ, RZ, -R9 ;  /* 0x000000ffff098224 */ /* 0x000fe200078e0a09 */
[----:B------:R-:W-:Y:S01]  /*3790*/  ISETP.NE.AND P0, PT, R4, RZ, PT ;  /* 0x000000ff0400720c */ /* 0x000fe20003f05270 */
[----:B------:R-:W-:Y:S01]  /*37a0*/  @!P5 IMAD.MOV R11, RZ, RZ, -R11 ;  /* 0x000000ffff0bd224 */ /* 0x000fe200078e0a0b */
[----:B------:R-:W-:Y:S01]  /*37b0*/  LOP3.LUT R4, RZ, R4, RZ, 0x33, !PT ;  /* 0x00000004ff047212 */ /* 0x000fe200078e33ff */
[----:B------:R-:W-:Y:S01]  /*37c0*/  @!P1 IMAD.IADD R87, R87, 0x1, -R0 ;  /* 0x0000000157579824 */ /* 0x000fe200078e0a00 */
[----:B------:R-:W-:Y:S01]  /*37d0*/  ISETP.GE.AND P1, PT, R72, RZ, PT ;  /* 0x000000ff4800720c */ /* 0x000fe20003f26270 */
[----:B------:R-:W-:Y:S01]  /*37e0*/  IMAD R0, R80, UR7, RZ ;  /* 0x0000000750007c24 */ /* 0x000fe2000f8e02ff */
[C---:B------:R-:W-:Y:S01]  /*37f0*/  SEL R2, R4.reuse, R9, !P0 ;  /* 0x0000000904027207 */ /* 0x040fe20004000000 */
[----:B------:R-:W-:Y:S01]  /*3800*/  @!P6 IMAD.MOV R75, RZ, RZ, -R75 ;  /* 0x000000ffff4be224 */ /* 0x000fe200078e0a4b */
[----:B------:R-:W-:Y:S01]  /*3810*/  SEL R4, R4, R11, !P0 ;  /* 0x0000000b04047207 */ /* 0x000fe20004000000 */
[----:B------:R-:W-:Y:S01]  /*3820*/  @!P2 IMAD.MOV R87, RZ, RZ, -R87 ;  /* 0x000000ffff57a224 */ /* 0x000fe200078e0a57 */
[----:B------:R-:W-:Y:S01]  /*3830*/  ISETP.NE.AND P0, PT, R5, RZ, PT ;  /* 0x000000ff0500720c */ /* 0x000fe20003f05270 */
[----:B------:R-:W-:Y:S01]  /*3840*/  @!P3 IMAD.MOV R85, RZ, RZ, -R85 ;  /* 0x000000ffff55b224 */ /* 0x000fe200078e0a55 */
[----:B------:R-:W-:Y:S01]  /*3850*/  LOP3.LUT R5, RZ, R5, RZ, 0x33, !PT ;  /* 0x00000005ff057212 */ /* 0x000fe200078e33ff */
[----:B----4-:R-:W-:Y:S01]  /*3860*/  IMAD R2, R2, UR4, RZ ;  /* 0x0000000402027c24 */ /* 0x010fe2000f8e02ff */
[----:B------:R-:W-:-:S02]  /*3870*/  ISETP.GE.AND P4, PT, R78, RZ, PT ;  /* 0x000000ff4e00720c */ /* 0x000fc40003f86270 */
[----:B------:R-:W-:Y:S01]  /*3880*/  ISETP.GE.AND P5, PT, R58, RZ, PT ;  /* 0x000000ff3a00720c */ /* 0x000fe20003fa6270 */
[----:B------:R-:W-:Y:S01]  /*3890*/  @!P1 IMAD.MOV R83, RZ, RZ, -R83 ;  /* 0x000000ffff539224 */ /* 0x000fe200078e0a53 */
[----:B------:R-:W-:Y:S01]  /*38a0*/  SEL R9, R5, R7, !P0 ;  /* 0x0000000705097207 */ /* 0x000fe20004000000 */
[----:B------:R-:W-:Y:S01]  /*38b0*/  IMAD R7, R4, UR4, RZ ;  /* 0x0000000404077c24 */ /* 0x000fe2000f8e02ff */
[----:B------:R-:W-:Y:S01]  /*38c0*/  ISETP.GE.AND P6, PT, R70, RZ, PT ;  /* 0x000000ff4600720c */ /* 0x000fe20003fc6270 */
[----:B------:R-:W-:Y:S01]  /*38d0*/  UIADD3 UR4, UPT, UPT, UR9, 0x38000, URZ ;  /* 0x0003800009047890 */ /* 0x000fe2000fffe0ff */
[C---:B------:R-:W-:Y:S02]  /*38e0*/  LEA R130, P2, R0.reuse, UR14, 0x2 ;  /* 0x0000000e00827c11 */ /* 0x040fe4000f8410ff */
[----:B------:R-:W-:Y:S02]  /*38f0*/  LEA R136, P1, R7, UR12, 0x2 ;  /* 0x0000000c07887c11 */ /* 0x000fe4000f8210ff */
[----:B------:R-:W-:Y:S01]  /*3900*/  SEL R125, R5, R6, !P0 ;  /* 0x00000006057d7207 */ /* 0x000fe20004000000 */
[----:B------:R-:W-:Y:S01]  /*3910*/  @!P4 IMAD.MOV R89, RZ, RZ, -R89 ;  /* 0x000000ffff59c224 */ /* 0x000fe200078e0a59 */
[----:B------:R-:W-:Y:S01]  /*3920*/  LEA.HI.X.SX32 R137, R7, UR13, 0x2, P1 ;  /* 0x0000000d07897c11 */ /* 0x000fe200088f16ff */
[----:B------:R-:W-:Y:S01]  /*3930*/  VIADD R7, R133, 0xfffffffc ;  /* 0xfffffffc85077836 */ /* 0x000fe20000000000 */
[----:B------:R-:W-:Y:S01]  /*3940*/  SEL R8, R5, R8, !P0 ;  /* 0x0000000805087207 */ /* 0x000fe20004000000 */
[----:B------:R-:W-:Y:S01]  /*3950*/  @!P5 IMAD.MOV R91, RZ, RZ, -R91 ;  /* 0x000000ffff5bd224 */ /* 0x000fe200078e0a5b */
[----:B------:R-:W-:Y:S01]  /*3960*/  LEA.HI.X.SX32 R0, R0, UR15, 0x2, P2 ;  /* 0x0000000f00007c11 */ /* 0x000fe200090f16ff */
[----:B------:R-:W-:Y:S01]  /*3970*/  VIADD R6, R133, 0xffffffff ;  /* 0xffffffff85067836 */ /* 0x000fe20000000000 */
[----:B------:R-:W-:-:S02]  /*3980*/  @!P6 IADD3 R81, PT, PT, -R81, RZ, RZ ;  /* 0x000000ff5151e210 */ /* 0x000fc40007ffe1ff */
[----:B------:R-:W-:Y:S01]  /*3990*/  ISETP.GE.U32.AND P2, PT, R7, 0x7fffffbd, PT ;  /* 0x7fffffbd0700780c */ /* 0x000fe20003f46070 */
[----:B------:R-:W-:Y:S01]  /*39a0*/  IMAD R7, R9, UR11, RZ ;  /* 0x0000000b09077c24 */ /* 0x000fe2000f8e02ff */
[----:B-1----:R-:W-:Y:S01]  /*39b0*/  R2UR UR10, R60 ;  /* 0x000000003c0a72ca */ /* 0x002fe200000e0000 */
[----:B------:R-:W-:Y:S01]  /*39c0*/  IMAD R9, R8, UR11, RZ ;  /* 0x0000000b08097c24 */ /* 0x000fe2000f8e02ff */
[C---:B------:R-:W-:Y:S02]  /*39d0*/  SEL R11, R5.reuse, R12, !P0 ;  /* 0x0000000c050b7207 */ /* 0x040fe40004000000 */
[C---:B------:R-:W-:Y:S02]  /*39e0*/  SEL R13, R5.reuse, R13, !P0 ;  /* 0x0000000d050d7207 */ /* 0x040fe40004000000 */
[----:B------:R-:W-:Y:S01]  /*39f0*/  SEL R14, R5, R14, !P0 ;  /* 0x0000000e050e7207 */ /* 0x000fe20004000000 */
[----:B------:R-:W-:Y:S01]  /*3a00*/  IMAD R11, R11, UR11, RZ ;  /* 0x0000000b0b0b7c24 */ /* 0x000fe2000f8e02ff */
[----:B------:R-:W-:Y:S01]  /*3a10*/  SEL R10, R5, R15, !P0 ;  /* 0x0000000f050a7207 */ /* 0x000fe20004000000 */
[----:B------:R-:W-:Y:S01]  /*3a20*/  IMAD R13, R13, UR11, RZ ;  /* 0x0000000b0d0d7c24 */ /* 0x000fe2000f8e02ff */
[C---:B------:R-:W-:Y:S01]  /*3a30*/  SEL R12, R5.reuse, R17, !P0 ;  /* 0x00000011050c7207 */ /* 0x040fe20004000000 */
[----:B------:R-:W-:Y:S01]  /*3a40*/  IMAD R15, R14, UR11, RZ ;  /* 0x0000000b0e0f7c24 */ /* 0x000fe2000f8e02ff */
[C---:B------:R-:W-:Y:S01]  /*3a50*/  SEL R18, R5.reuse, R18, !P0 ;  /* 0x0000001205127207 */ /* 0x040fe20004000000 */
[----:B------:R-:W-:Y:S01]  /*3a60*/  IMAD R17, R10, UR11, RZ ;  /* 0x0000000b0a117c24 */ /* 0x000fe2000f8e02ff */
[C---:B------:R-:W-:Y:S01]  /*3a70*/  SEL R16, R5.reuse, R19, !P0 ;  /* 0x0000001305107207 */ /* 0x040fe20004000000 */
[----:B------:R-:W-:Y:S01]  /*3a80*/  IMAD R19, R12, UR11, RZ ;  /* 0x0000000b0c137c24 */ /* 0x000fe2000f8e02ff */
[----:B------:R-:W-:-:S02]  /*3a90*/  SEL R20, R5, R20, !P0 ;  /* 0x0000001405147207 */ /* 0x000fc40004000000 */
[C---:B------:R-:W-:Y:S01]  /*3aa0*/  SEL R56, R5.reuse, R21, !P0 ;  /* 0x0000001505387207 */ /* 0x040fe20004000000 */
[----:B------:R-:W-:Y:S01]  /*3ab0*/  IMAD R21, R18, UR11, RZ ;  /* 0x0000000b12157c24 */ /* 0x000fe2000f8e02ff */
[C---:B------:R-:W-:Y:S02]  /*3ac0*/  SEL R22, R5.reuse, R22, !P0 ;  /* 0x0000001605167207 */ /* 0x040fe40004000000 */
[C---:B------:R-:W-:Y:S01]  /*3ad0*/  SEL R58, R5.reuse, R23, !P0 ;  /* 0x00000017053a7207 */ /* 0x040fe20004000000 */
[----:B------:R-:W-:Y:S01]  /*3ae0*/  IMAD R23, R16, UR11, RZ ;  /* 0x0000000b10177c24 */ /* 0x000fe2000f8e02ff */
[C---:B------:R-:W-:Y:S02]  /*3af0*/  SEL R24, R5.reuse, R24, !P0 ;  /* 0x0000001805187207 */ /* 0x040fe40004000000 */
        /* <DEDUP_REMOVED lines=20> */
[C---:B------:R-:W-:Y:S01]  /*3c40*/  SEL R74, R5.reuse, R39, !P0 ;  /* 0x00000027054a7207 */ /* 0x040fe20004000000 */
[----:B------:R-:W-:Y:S01]  /*3c50*/  IMAD R39, R62, UR11, RZ ;  /* 0x0000000b3e277c24 */ /* 0x000fe2000f8e02ff */
[----:B------:R-:W-:-:S02]  /*3c60*/  SEL R38, R5, R38, !P0 ;  /* 0x0000002605267207 */ /* 0x000fc40004000000 */
[C---:B------:R-:W-:Y:S02]  /*3c70*/  SEL R40, R5.reuse, R40, !P0 ;  /* 0x0000002805287207 */ /* 0x040fe40004000000 */
        /* <DEDUP_REMOVED lines=15> */
[C---:B------:R-:W-:Y:S02]  /*3d70*/  SEL R52, R5.reuse, R52, !P0 ;  /* 0x0000003405347207 */ /* 0x040fe40004000000 */
[C---:B------:R-:W-:Y:S01]  /*3d80*/  SEL R86, R5.reuse, R51, !P0 ;  /* 0x0000003305567207 */ /* 0x040fe20004000000 */
[----:B------:R-:W-:Y:S01]  /*3d90*/  IMAD R51, R68, UR11, RZ ;  /* 0x0000000b44337c24 */ /* 0x000fe2000f8e02ff */
        /* <DEDUP_REMOVED lines=42> */
[----:B------:R-:W-:Y:S01]  /*4040*/  ISETP.GE.U32.AND P5, PT, R6, 0x7fffffc0, PT ;  /* 0x7fffffc00600780c */ /* 0x000fe20003fa6070 */
[----:B------:R-:W-:Y:S01]  /*4050*/  VIADD R6, R133, 0xfffffffd ;  /* 0xfffffffd85067836 */ /* 0x000fe20000000000 */
[C---:B------:R-:W-:Y:S01]  /*4060*/  LEA R4, P0, R2.reuse, UR12, 0x2 ;  /* 0x0000000c02047c11 */ /* 0x040fe2000f8010ff */
[----:B------:R-:W-:Y:S01]  /*4070*/  IMAD R95, R95, UR11, RZ ;  /* 0x0000000b5f5f7c24 */ /* 0x000fe2000f8e02ff */
[-C--:B------:R-:W-:Y:S01]  /*4080*/  LEA R138, P4, R7, R130.reuse, 0x2 ;  /* 0x00000082078a7211 */ /* 0x080fe200078810ff */
[----:B------:R-:W-:Y:S01]  /*4090*/  IMAD R97, R97, UR11, RZ ;  /* 0x0000000b61617c24 */ /* 0x000fe2000f8e02ff */
[----:B------:R-:W-:Y:S01]  /*40a0*/  LEA.HI.X.SX32 R5, R2, UR13, 0x2, P0 ;  /* 0x0000000d02057c11 */ /* 0x000fe200080f16ff */
[----:B------:R-:W-:Y:S01]  /*40b0*/  IMAD R99, R99, UR11, RZ ;  /* 0x0000000b63637c24 */ /* 0x000fe2000f8e02ff */
[----:B------:R-:W-:Y:S01]  /*40c0*/  ISETP.GE.U32.AND P0, PT, R6, 0x7fffffbe, PT ;  /* 0x7fffffbe0600780c */ /* 0x000fe20003f06070 */
[----:B------:R-:W-:Y:S01]  /*40d0*/  IMAD R103, R103, UR11, RZ ;  /* 0x0000000b67677c24 */ /* 0x000fe2000f8e02ff */
[----:B------:R-:W-:Y:S01]  /*40e0*/  LEA R6, P1, R9, R130, 0x2 ;  /* 0x0000008209067211 */ /* 0x000fe200078210ff */
[----:B------:R-:W-:Y:S01]  /*40f0*/  IMAD R107, R107, UR11, RZ ;  /* 0x0000000b6b6b7c24 */ /* 0x000fe2000f8e02ff */
[----:B------:R-:W-:Y:S01]  /*4100*/  LEA.HI.X.SX32 R139, R7, R0, 0x2, P4 ;  /* 0x00000000078b7211 */ /* 0x000fe200020f16ff */
        /* <DEDUP_REMOVED lines=22> */
[----:B------:R-:W-:Y:S01]  /*4270*/  VIADD R2, R133, 0xfffffffe ;  /* 0xfffffffe85027836 */ /* 0x000fe20000000000 */
[----:B------:R-:W-:Y:S01]  /*4280*/  LEA.HI.X.SX32 R17, R19, R0, 0x2, P4 ;  /* 0x0000000013117211 */ /* 0x000fe200020f16ff */
[----:B------:R-:W-:Y:S01]  /*4290*/  UMOV UR12, 0x1 ;  /* 0x00000001000c7882 */ /* 0x000fe20000000000 */
[----:B------:R-:W-:-:S02]  /*42a0*/  LEA R20, P4, R23, R130, 0x2 ;  /* 0x0000008217147211 */ /* 0x000fc400078810ff */
[----:B------:R-:W-:Y:S02]  /*42b0*/  LEA.HI.X.SX32 R19, R21, R0, 0x2, P1 ;  /* 0x0000000015137211 */ /* 0x000fe400008f16ff */
[----:B------:R-:W-:Y:S02]  /*42c0*/  LEA R22, P1, R25, R130, 0x2 ;  /* 0x0000008219167211 */ /* 0x000fe400078210ff */
[----:B------:R-:W-:Y:S02]  /*42d0*/  LEA.HI.X.SX32 R21, R23, R0, 0x2, P4 ;  /* 0x0000000017157211 */ /* 0x000fe400020f16ff */
[----:B------:R-:W-:Y:S02]  /*42e0*/  LEA R24, P4, R27, R130, 0x2 ;  /* 0x000000821b187211 */ /* 0x000fe400078810ff */
[----:B------:R-:W-:Y:S02]  /*42f0*/  LEA.HI.X.SX32 R23, R25, R0, 0x2, P1 ;  /* 0x0000000019177211 */ /* 0x000fe400008f16ff */
        /* <DEDUP_REMOVED lines=87> */
[----:B------:R-:W-:Y:S01]  /*4870*/  LEA.HI.X.SX32 R111, R127, R0, 0x2, P1 ;  /* 0x000000007f6f7211 */ /* 0x000fe200008f16ff */
[----:B------:R-:W-:Y:S01]  /*4880*/  IMAD R127, R113, UR11, RZ ;  /* 0x0000000b717f7c24 */ /* 0x000fe2000f8e02ff */
[----:B------:R-:W-:Y:S02]  /*4890*/  LEA R114, P1, R135, R130, 0x2 ;  /* 0x0000008287727211 */ /* 0x000fe400078210ff */
[----:B------:R-:W-:Y:S01]  /*48a0*/  LEA.HI.X.SX32 R113, R131, R0, 0x2, P4 ;  /* 0x0000000083717211 */ /* 0x000fe200020f16ff */
[----:B------:R-:W-:Y:S01]  /*48b0*/  IMAD R131, R117, UR11, RZ ;  /* 0x0000000b75837c24 */ /* 0x000fe2000f8e02ff */
[----:B------:R-:W-:-:S02]  /*48c0*/  LEA R116, P4, R141, R130, 0x2 ;  /* 0x000000828d747211 */ /* 0x000fc400078810ff */
[----:B------:R-:W-:Y:S01]  /*48d0*/  LEA.HI.X.SX32 R115, R135, R0, 0x2, P1 ;  /* 0x0000000087737211 */ /* 0x000fe200008f16ff */
[----:B------:R-:W-:Y:S01]  /*48e0*/  IMAD R135, R121, UR11, RZ ;  /* 0x0000000b79877c24 */ /* 0x000fe2000f8e02ff */
[----:B------:R-:W-:Y:S02]  /*48f0*/  LEA R118, P1, R143, R130, 0x2 ;  /* 0x000000828f767211 */ /* 0x000fe400078210ff */
[----:B------:R-:W-:Y:S01]  /*4900*/  LEA.HI.X.SX32 R117, R141, R0, 0x2, P4 ;  /* 0x000000008d757211 */ /* 0x000fe200020f16ff */
[----:B------:R-:W-:Y:S01]  /*4910*/  IMAD R141, R125, UR11, RZ ;  /* 0x0000000b7d8d7c24 */ /* 0x000fe2000f8e02ff */
[----:B------:R-:W-:Y:S01]  /*4920*/  LEA R120, P4, R145, R130, 0x2 ;  /* 0x0000008291787211 */ /* 0x000fe200078810ff */
[----:B------:R-:W-:Y:S01]  /*4930*/  UIADD3 UR11, UPT, UPT, UR10, UR5, URZ ;  /* 0x000000050a0b7290 */ /* 0x000fe2000fffe0ff */
[----:B------:R-:W-:Y:S02]  /*4940*/  LEA.HI.X.SX32 R119, R143, R0, 0x2, P1 ;  /* 0x000000008f777211 */ /* 0x000fe400008f16ff */
[----:B------:R-:W-:-:S02]  /*4950*/  LEA R122, P1, R147, R130, 0x2 ;  /* 0x00000082937a7211 */ /* 0x000fc400078210ff */
[----:B------:R-:W-:Y:S02]  /*4960*/  LEA.HI.X.SX32 R121, R145, R0, 0x2, P4 ;  /* 0x0000000091797211 */ /* 0x000fe400020f16ff */
[----:B------:R-:W-:Y:S02]  /*4970*/  LEA R124, P4, R127, R130, 0x2 ;  /* 0x000000827f7c7211 */ /* 0x000fe400078810ff */
[----:B------:R-:W-:Y:S01]  /*4980*/  ISETP.GE.U32.AND P6, PT, R2, 0x7fffffbf, PT ;  /* 0x7fffffbf0200780c */ /* 0x000fe20003fc6070 */
[----:B------:R-:W-:Y:S01]  /*4990*/  VIADD R2, R133, 0xfffffffb ;  /* 0xfffffffb85027836 */ /* 0x000fe20000000000 */
[----:B------:R-:W-:Y:S02]  /*49a0*/  LEA.HI.X.SX32 R123, R147, R0, 0x2, P1 ;  /* 0x00000000937b7211 */ /* 0x000fe400008f16ff */
[----:B------:R-:W-:Y:S02]  /*49b0*/  LEA R126, P1, R131, R130, 0x2 ;  /* 0x00000082837e7211 */ /* 0x000fe400078210ff */
[----:B------:R-:W-:-:S02]  /*49c0*/  LEA.HI.X.SX32 R125, R127, R0, 0x2, P4 ;  /* 0x000000007f7d7211 */ /* 0x000fc400020f16ff */
[----:B------:R-:W-:Y:S02]  /*49d0*/  LEA R128, P4, R135, R130, 0x2 ;  /* 0x0000008287807211 */ /* 0x000fe400078810ff */
[-C--:B------:R-:W-:Y:S02]  /*49e0*/  LEA.HI.X.SX32 R127, R131, R0.reuse, 0x2, P1 ;  /* 0x00000000837f7211 */ /* 0x080fe400008f16ff */
[----:B------:R-:W-:Y:S02]  /*49f0*/  ISETP.GE.U32.AND P3, PT, R2, 0x7fffffbc, PT ;  /* 0x7fffffbc0200780c */ /* 0x000fe40003f66070 */
[----:B------:R-:W-:Y:S01]  /*4a00*/  LOP3.LUT R131, R129, 0x7c, R132, 0x78, !PT ;  /* 0x0000007c81837812 */ /* 0x000fe200078e7884 */
[----:B------:R-:W-:Y:S01]  /*4a10*/  VIADD R132, R133, 0xfffffffa ;  /* 0xfffffffa85847836 */ /* 0x000fe20000000000 */
[----:B------:R-:W-:Y:S02]  /*4a20*/  SHF.L.U32 R2, R252, 0x9, RZ ;  /* 0x00000009fc027819 */ /* 0x000fe400000006ff */
[----:B------:R-:W-:-:S02]  /*4a30*/  LEA.HI.X.SX32 R129, R135, R0, 0x2, P4 ;  /* 0x0000000087817211 */ /* 0x000fc400020f16ff */
[----:B------:R-:W-:Y:S02]  /*4a40*/  LEA R130, P4, R141, R130, 0x2 ;  /* 0x000000828d827211 */ /* 0x000fe400078810ff */
[----:B------:R-:W-:Y:S02]  /*4a50*/  LOP3.LUT R2, R131, 0x4000, R2, 0xf8, !PT ;  /* 0x0000400083027812 */ /* 0x000fe400078ef802 */
[----:B------:R-:W-:Y:S02]  /*4a60*/  ISETP.NE.U32.AND P1, PT, R3, RZ, PT ;  /* 0x000000ff0300720c */ /* 0x000fe40003f25070 */
[----:B------:R-:W-:Y:S01]  /*4a70*/  LEA.HI.X.SX32 R131, R141, R0, 0x2, P4 ;  /* 0x000000008d837211 */ /* 0x000fe200020f16ff */
[----:B------:R-:W-:Y:S10]  /*4a80*/  BRA.U UP0, `(.L_x_5) ;  /* 0x0000000100187547 */ /* 0x000ff4000b800000 */
[----:B------:R-:W-:Y:S01]  /*4a90*/  ELECT P4, URZ, PT ;  /* 0x0000000000ff782f */ /* 0x000fe20003880000 */
[----:B------:R-:W-:Y:S01]  /*4aa0*/  IMAD.MOV.U32 R0, RZ, RZ, 0x1 ;  /* 0x00000001ff007424 */ /* 0x000fe200078e00ff */
[----:B------:R-:W-:Y:S01]  /*4ab0*/  UMOV UR5, 0x40 ;  /* 0x0000004000057882 */ /* 0x000fe20000000000 */
[----:B------:R-:W-:Y:S01]  /*4ac0*/  UVIRTCOUNT.DEALLOC.SMPOOL 0x80 ;  /* 0x000000800000784c */ /* 0x000fe20000000000 */
[----:B------:R-:W-:-:S09]  /*4ad0*/  ULEA UR5, UR8, UR5, 0x18 ;  /* 0x0000000508057291 */ /* 0x000fd2000f8ec0ff */
[----:B------:R1:W-:Y:S03]  /*4ae0*/  @P4 STS.U8 [UR5], R0 ;  /* 0x00000000ff004988 */ /* 0x0003e60008000005 */
.L_x_5:
[----:B------:R-:W-:Y:S01]  /*4af0*/  STTM.x64 tmem[UR11], RZ ;  /* 0x000000ff000079ed */ /* 0x000fe2000834000b */
[----:B------:R-:W-:Y:S01]  /*4b00*/  STTM.x64 tmem[UR11+0x40], RZ ;  /* 0x000040ff000079ed */ /* 0x000fe2000834000b */
[----:B------:R-:W-:Y:S01]  /*4b10*/  STTM.x64 tmem[UR11+0x80], RZ ;  /* 0x000080ff000079ed */ /* 0x000fe2000834000b */
[----:B------:R-:W-:Y:S01]  /*4b20*/  STTM.x64 tmem[UR11+0xc0], RZ ;  /* 0x0000c0ff000079ed */ /* 0x000fe2000834000b */
[----:B------:R-:W2:Y:S02]  /*4b30*/  FENCE.VIEW.ASYNC.T ;  /* 0x00000000000073c6 */ /* 0x000ea40000000200 */
[----:B--2---:R-:W-:Y:S01]  /*4b40*/  VOTEU.ALL UP1, P1 ;  /* 0x0000000000ff7886 */ /* 0x004fe20000820000 */
[----:B------:R-:W-:Y:S02]  /*4b50*/  USHF.L.U32 UR5, UR6, 0x1, URZ ;  /* 0x0000000106057899 */ /* 0x000fe400080006ff */
[----:B------:R-:W-:Y:S01]  /*4b60*/  IMAD.U32 R135, RZ, RZ, UR6 ;  /* 0x00000006ff877e24 */ /* 0x000fe2000f8e00ff */
[----:B------:R-:W-:Y:S01]  /*4b70*/  VOTEU.ALL UP2, P1 ;  /* 0x0000000000ff7886 */ /* 0x000fe20000840000 */
[----:B------:R-:W-:Y:S01]  /*4b80*/  LEA R201, R3, UR9, 0x2 ;  /* 0x0000000903c97c11 */ /* 0x000fe2000f8e10ff */
[----:B------:R2:W-:Y:S01]  /*4b90*/  STL.64 [R1+0x6b8], R114 ;  /* 0x0006b87201007387 */ /* 0x0005e20000100a00 */
[----:B------:R-:W-:-:S04]  /*4ba0*/  @!UP1 UIADD3 UR14, UPT, UPT, -UR12, 0x100000, URZ ;  /* 0x001000000c0e9890 */ /* 0x000fc8000fffe1ff */
[----:B------:R-:W-:Y:S02]  /*4bb0*/  @!UP1 USHF.L.U32 UR15, UR14, 0xb, URZ ;  /* 0x0000000b0e0f9899 */ /* 0x000fe400080006ff */
[----:B------:R-:W-:Y:S01]  /*4bc0*/  @!UP1 USHF.L.U32 UR14, UR14, 0x1, URZ ;  /* 0x000000010e0e9899 */ /* 0x000fe200080006ff */
[----:B------:R-:W-:Y:S01]  /*4bd0*/  IMAD.WIDE R142, R135, 0x4, R4 ;  /* 0x00000004878e7825 */ /* 0x000fe200078e0204 */
[----:B------:R-:W-:-:S04]  /*4be0*/  @!UP1 UIADD3 UR12, UPT, UPT, -UR12, 0x100000, URZ ;  /* 0x001000000c0c9890 */ /* 0x000fc8000fffe1ff */
[----:B------:R-:W-:Y:S02]  /*4bf0*/  @!UP1 USHF.L.U32 UR13, UR12, 0xb, URZ ;  /* 0x0000000b0c0d9899 */ /* 0x000fe400080006ff */
[----:B------:R-:W-:Y:S01]  /*4c00*/  @!UP1 USHF.L.U32 UR12, UR12, 0x1, URZ ;  /* 0x000000010c0c9899 */ /* 0x000fe200080006ff */
[----:B------:R-:W-:Y:S01]  /*4c10*/  BAR.SYNC.DEFER_BLOCKING 0x0 ;  /* 0x0000000000007b1d */ /* 0x000fe20000010000 */
[----:B------:R-:W-:Y:S01]  /*4c20*/  ISETP.GE.U32.AND P4, PT, R132, 0x7fffffbb, PT ;  /* 0x7fffffbb8400780c */ /* 0x000fe20003f86070 */
[----:B------:R-:W-:Y:S01]  /*4c30*/  IMAD.WIDE R140, R135, 0x4, R136 ;  /* 0x00000004878c7825 */ /* 0x000fe200078e0288 */
[----:B------:R-:W-:-:S03]  /*4c40*/  UIMAD UR8, UR6, 0x39, URZ ;  /* 0x00000039060878a4 */ /* 0x000fc6000f8e02ff */
[----:B------:R-:W-:Y:S01]  /*4c50*/  VOTEU.ALL UP1, P1 ;  /* 0x0000000000ff7886 */ /* 0x000fe20000820000 */
[----:B------:R-:W-:Y:S01]  /*4c60*/  IMAD.U32 R135, RZ, RZ, UR5 ;  /* 0x00000005ff877e24 */ /* 0x000fe2000f8e00ff */
[----:B------:R-:W-:Y:S01]  /*4c70*/  UIMAD UR5, UR6, 0x3, URZ ;  /* 0x00000003060578a4 */ /* 0x000fe2000f8e02ff */
[----:B------:R3:W-:Y:S01]  /*4c80*/  STL.64 [R1+0x6b0], R122 ;  /* 0x0006b07a01007387 */ /* 0x0007e20000100a00 */
[----:B-1----:R-:W-:Y:S02]  /*4c90*/  VIADD R0, R133, 0xfffffff9 ;  /* 0xfffffff985007836 */ /* 0x002fe40000000000 */
[----:B--2---:R-:W-:Y:S01]  /*4ca0*/  IMAD.WIDE R114, R135, 0x4, R136 ;  /* 0x0000000487727825 */ /* 0x004fe200078e0288 */
[----:B------:R-:W-:Y:S03]  /*4cb0*/  STL.64 [R1+0x6a8], R130 ;  /* 0x0006a88201007387 */ /* 0x000fe60000100a00 */
[C---:B------:R-:W-:Y:S01]  /*4cc0*/  VIADD R132, R133.reuse, 0xffffffd7 ;  /* 0xffffffd785847836 */ /* 0x040fe20000000000 */
[----:B------:R-:W-:Y:S01]  /*4cd0*/  STL.64 [R1+0x680], R198 ;  /* 0x000680c601007387 */ /* 0x000fe20000100a00 */
[----:B------:R-:W-:-:S02]  /*4ce0*/  VIADD R134, R133, 0xffffffc0 ;  /* 0xffffffc085867836 */ /* 0x000fc40000000000 */
[----:B---3--:R-:W-:Y:S01]  /*4cf0*/  IMAD.WIDE R122, R135, 0x4, R4 ;  /* 0x00000004877a7825 */ /* 0x008fe200078e0204 */
[----:B------:R-:W-:Y:S04]  /*4d00*/  STL.64 [R1+0x70], R142 ;  /* 0x0000708e01007387 */ /* 0x000fe80000100a00 */
[----:B------:R-:W1:Y:S02]  /*4d10*/  FENCE.VIEW.ASYNC.S ;  /* 0x00000000000073c6 */ /* 0x000e640000000000 */
[----:B-1----:R-:W1:Y:S01]  /*4d20*/  @!UP1 SYNCS.EXCH.64 URZ, [UR4], UR14 ;  /* 0x0000000e04ff95b2 */ /* 0x002e620008000100 */
[----:B------:R-:W-:Y:S01]  /*4d30*/  IMAD.U32 R135, RZ, RZ, UR5 ;  /* 0x00000005ff877e24 */ /* 0x000fe2000f8e00ff */
[----:B-1----:R-:W-:Y:S01]  /*4d40*/  BAR.SYNC.DEFER_BLOCKING 0x0 ;  /* 0x0000000000007b1d */ /* 0x002fe20000010000 */
[----:B------:R-:W-:-:S05]  /*4d50*/  USHF.L.U32 UR5, UR6, 0x2, URZ ;  /* 0x0000000206057899 */ /* 0x000fca00080006ff */
[----:B------:R-:W-:Y:S04]  /*4d60*/  STL.64 [R1+0x68], R140 ;  /* 0x0000688c01007387 */ /* 0x000fe80000100a00 */
[----:B------:R1:W-:Y:S04]  /*4d70*/  STL.64 [R1+0x60], R122 ;  /* 0x0000607a01007387 */ /* 0x0003e80000100a00 */
[----:B------:R2:W-:Y:S01]  /*4d80*/  STL.64 [R1+0x58], R114 ;  /* 0x0000587201007387 */ /* 0x0005e20000100a00 */
[----:B------:R3:W4:Y:S03]  /*4d90*/  @!UP2 SYNCS.EXCH.64 URZ, [UR9+0x38008], UR12 ;  /* 0x0380080c09ffa5b2 */ /* 0x0007260008000100 */
[----:B------:R-:W-:Y:S01]  /*4da0*/  @!PT LDS RZ, [RZ] ;  /* 0x00000000fffff984 */ /* 0x000fe20000000800 */
[----:B------:R-:W-:Y:S01]  /*4db0*/  @!PT LDS RZ, [RZ] ;  /* 0x00000000fffff984 */ /* 0x000fe20000000800 */
[----:B------:R-:W-:Y:S01]  /*4dc0*/  @!PT LDS RZ, [RZ] ;  /* 0x00000000fffff984 */ /* 0x000fe20000000800 */
[----:B----4-:R-:W-:Y:S04]  /*4dd0*/  LDGSTS.E [R201], desc[UR28][R4.64], !P5 ;  /* 0x0000000004c97fae */ /* 0x010fe8000e9a101c */
[----:B------:R-:W-:Y:S01]  /*4de0*/  LDGSTS.E [R201+0x200], desc[UR28][R136.64], !P5 ;  /* 0x0020000088c97fae */ /* 0x000fe2000e9a101c */
[----:B------:R-:W-:Y:S01]  /*4df0*/  ISETP.GE.U32.AND P5, PT, R0, 0x7fffffba, PT ;  /* 0x7fffffba0000780c */ /* 0x000fe20003fa6070 */
[----:B------:R-:W-:-:S02]  /*4e00*/  VIADD R0, R133, 0xfffffff8 ;  /* 0xfffffff885007836 */ /* 0x000fc40000000000 */
[----:B------:R-:W-:Y:S01]  /*4e10*/  LDGSTS.E [R201+0x400], desc[UR28][R142.64], !P6 ;  /* 0x004000008ec97fae */ /* 0x000fe2000f1a101c */
[----:B---3--:R-:W-:-:S03]  /*4e20*/  UIMAD UR12, UR6, 0x3b, URZ ;  /* 0x0000003b060c78a4 */ /* 0x008fc6000f8e02ff */
[----:B------:R-:W-:Y:S01]  /*4e30*/  LDGSTS.E [R201+0x600], desc[UR28][R140.64], !P6 ;  /* 0x006000008cc97fae */ /* 0x000fe2000f1a101c */
[----:B------:R-:W-:Y:S01]  /*4e40*/  ISETP.GE.U32.AND P6, PT, R0, 0x7fffffb9, PT ;  /* 0x7fffffb90000780c */ /* 0x000fe20003fc6070 */
[C---:B------:R-:W-:Y:S02]  /*4e50*/  VIADD R0, R133.reuse, 0xfffffff7 ;  /* 0xfffffff785007836 */ /* 0x040fe40000000000 */
[----:B------:R1:W-:Y:S04]  /*4e60*/  LDGSTS.E [R201+0x800], desc[UR28][R122.64], !P0 ;  /* 0x008000007ac97fae */ /* 0x0003e8000c1a101c */
[----:B------:R2:W-:Y:S01]  /*4e70*/  LDGSTS.E [R201+0xa00], desc[UR28][R114.64], !P0 ;  /* 0x00a0000072c97fae */ /* 0x0005e2000c1a101c */
[----:B------:R-:W-:Y:S01]  /*4e80*/  ISETP.GE.U32.AND P0, PT, R0, 0x7fffffb8, PT ;  /* 0x7fffffb80000780c */ /* 0x000fe20003f06070 */
[----:B------:R-:W-:-:S02]  /*4e90*/  VIADD R0, R133, 0xfffffff6 ;  /* 0xfffffff685007836 */ /* 0x000fc40000000000 */
[----:B-1----:R-:W-:-:S04]  /*4ea0*/  IMAD.WIDE R122, R135, 0x4, R4 ;  /* 0x00000004877a7825 */ /* 0x002fc800078e0204 */
[----:B--2---:R-:W-:Y:S01]  /*4eb0*/  IMAD.WIDE R114, R135, 0x4, R136 ;  /* 0x0000000487727825 */ /* 0x004fe200078e0288 */
[----:B------:R1:W-:Y:S03]  /*4ec0*/  STL.64 [R1+0x50], R122 ;  /* 0x0000507a01007387 */ /* 0x0003e60000100a00 */
[----:B------:R-:W-:Y:S01]  /*4ed0*/  IMAD.U32 R135, RZ, RZ, UR5 ;  /* 0x00000005ff877e24 */ /* 0x000fe2000f8e00ff */
[----:B------:R-:W-:Y:S01]  /*4ee0*/  UIMAD UR5, UR6, 0x5, URZ ;  /* 0x00000005060578a4 */ /* 0x000fe2000f8e02ff */
[----:B------:R1:W-:Y:S04]  /*4ef0*/  LDGSTS.E [R201+0xc00], desc[UR28][R122.64], !P2 ;  /* 0x00c000007ac97fae */ /* 0x0003e8000d1a101c */
[----:B------:R2:W-:Y:S04]  /*4f00*/  STL.64 [R1+0x48], R114 ;  /* 0x0000487201007387 */ /* 0x0005e80000100a00 */
[----:B------:R2:W-:Y:S01]  /*4f10*/  LDGSTS.E [R201+0xe00], desc[UR28][R114.64], !P2 ;  /* 0x00e0000072c97fae */ /* 0x0005e2000d1a101c */
[----:B------:R-:W-:Y:S01]  /*4f20*/  ISETP.GE.U32.AND P2, PT, R0, 0x7fffffb7, PT ;  /* 0x7fffffb70000780c */ /* 0x000fe20003f46070 */
[----:B------:R-:W-:-:S02]  /*4f30*/  VIADD R0, R133, 0xfffffff5 ;  /* 0xfffffff585007836 */ /* 0x000fc40000000000 */
[----:B-1----:R-:W-:-:S05]  /*4f40*/  IMAD.WIDE R122, R135, 0x4, R4 ;  /* 0x00000004877a7825 */ /* 0x002fca00078e0204 */
[----:B------:R1:W-:Y:S01]  /*4f50*/  STL.64 [R1+0x40], R122 ;  /* 0x0000407a01007387 */ /* 0x0003e20000100a00 */
[----:B--2---:R-:W-:Y:S01]  /*4f60*/  IMAD.WIDE R114, R135, 0x4, R136 ;  /* 0x0000000487727825 */ /* 0x004fe200078e0288 */
[----:B------:R-:W-:Y:S01]  /*4f70*/  MOV R135, UR5 ;  /* 0x0000000500877c02 */ /* 0x000fe20008000f00 */
        /* <DEDUP_REMOVED lines=8> */
[----:B--2---:R-:W-:-:S03]  /*5000*/  IMAD.WIDE R114, R135, 0x4, R136 ;  /* 0x0000000487727825 */ /* 0x004fc600078e0288 */
[----:B------:R1:W-:Y:S01]  /*5010*/  LDGSTS.E [R201+0x1400], desc[UR28][R122.64], !P4 ;  /* 0x014000007ac97fae */ /* 0x0003e2000e1a101c */
[----:B------:R-:W-:Y:S01]  /*5020*/  IMAD.U32 R135, RZ, RZ, UR5 ;  /* 0x00000005ff877e24 */ /* 0x000fe2000f8e00ff */
[----:B------:R-:W-:Y:S02]  /*5030*/  UIMAD UR5, UR6, 0x7, URZ ;  /* 0x00000007060578a4 */ /* 0x000fe4000f8e02ff */
        /* <DEDUP_REMOVED lines=9> */
[----:B------:R-:W-:Y:S02]  /*50d0*/  USHF.L.U32 UR5, UR6, 0x3, URZ ;  /* 0x0000000306057899 */ /* 0x000fe400080006ff */
[----:B------:R2:W-:Y:S04]  /*50e0*/  STL.64 [R1+0x18], R114 ;  /* 0x0000187201007387 */ /* 0x0005e80000100a00 */
[----:B------:R2:W-:Y:S01]  /*50f0*/  LDGSTS.E [R201+0x1a00], desc[UR28][R114.64], !P5 ;  /* 0x01a0000072c97fae */ /* 0x0005e2000e9a101c */
[----:B------:R-:W-:Y:S01]  /*5100*/  IMAD.U32 R251, RZ, RZ, UR5 ;  /* 0x00000005fffb7e24 */ /* 0x000fe2000f8e00ff */
[----:B------:R-:W-:Y:S01]  /*5110*/  UIMAD UR5, UR6, 0x9, URZ ;  /* 0x00000009060578a4 */ /* 0x000fe2000f8e02ff */
[----:B-1----:R-:W-:Y:S01]  /*5120*/  IMAD.WIDE R122, R135, 0x4, R4 ;  /* 0x00000004877a7825 */ /* 0x002fe200078e0204 */
[----:B------:R-:W-:-:S03]  /*5130*/  ISETP.GE.U32.AND P5, PT, R0, 0x7fffffb4, PT ;  /* 0x7fffffb40000780c */ /* 0x000fc60003fa6070 */
[----:B------:R-:W-:Y:S01]  /*5140*/  VIADD R0, R133, 0xfffffff2 ;  /* 0xfffffff285007836 */ /* 0x000fe20000000000 */
[----:B------:R-:W-:Y:S01]  /*5150*/  STL.64 [R1+0x10], R122 ;  /* 0x0000107a01007387 */ /* 0x000fe20000100a00 */
[----:B------:R-:W-:Y:S01]  /*5160*/  IMAD.U32 R247, RZ, RZ, UR5 ;  /* 0x00000005fff77e24 */ /* 0x000fe2000f8e00ff */
[----:B------:R-:W-:Y:S01]  /*5170*/  UIMAD UR5, UR6, 0xa, URZ ;  /* 0x0000000a060578a4 */ /* 0x000fe2000f8e02ff */
[----:B--2---:R-:W-:Y:S01]  /*5180*/  IMAD.WIDE R114, R135, 0x4, R136 ;  /* 0x0000000487727825 */ /* 0x004fe200078e0288 */
[----:B------:R-:W-:Y:S04]  /*5190*/  LDGSTS.E [R201+0x1c00], desc[UR28][R122.64], !P6 ;  /* 0x01c000007ac97fae */ /* 0x000fe8000f1a101c */
[----:B------:R-:W-:Y:S01]  /*51a0*/  IMAD.U32 R143, RZ, RZ, UR5 ;  /* 0x00000005ff8f7e24 */ /* 0x000fe2000f8e00ff */
[----:B------:R-:W-:Y:S01]  /*51b0*/  UIMAD UR5, UR6, 0xb, URZ ;  /* 0x0000000b060578a4 */ /* 0x000fe2000f8e02ff */
[----:B------:R1:W-:Y:S01]  /*51c0*/  STL.64 [R1+0x8], R114 ;  /* 0x0000087201007387 */ /* 0x0003e20000100a00 */
[----:B------:R-:W-:-:S03]  /*51d0*/  IMAD.WIDE R248, R247, 0x4, R4 ;  /* 0x00000004f7f87825 */ /* 0x000fc600078e0204 */
[----:B------:R1:W-:Y:S01]  /*51e0*/  LDGSTS.E [R201+0x1e00], desc[UR28][R114.64], !P6 ;  /* 0x01e0000072c97fae */ /* 0x0003e2000f1a101c */
[----:B------:R-:W-:Y:S01]  /*51f0*/  MOV R147, UR5 ;  /* 0x0000000500937c02 */ /* 0x000fe20008000f00 */
[----:B------:R-:W-:Y:S01]  /*5200*/  UIMAD UR5, UR6, 0xc, URZ ;  /* 0x0000000c060578a4 */ /* 0x000fe2000f8e02ff */
[----:B------:R-:W-:Y:S01]  /*5210*/  ISETP.GE.U32.AND P6, PT, R0, 0x7fffffb3, PT ;  /* 0x7fffffb30000780c */ /* 0x000fe20003fc6070 */
[----:B------:R-:W-:Y:S02]  /*5220*/  VIADD R0, R133, 0xfffffff1 ;  /* 0xfffffff185007836 */ /* 0x000fe40000000000 */
[----:B------:R-:W-:-:S04]  /*5230*/  IMAD.WIDE R246, R247, 0x4, R136 ;  /* 0x00000004f7f67825 */ /* 0x000fc800078e0288 */
[----:B------:R-:W-:Y:S01]  /*5240*/  IMAD.U32 R151, RZ, RZ, UR5 ;  /* 0x00000005ff977e24 */ /* 0x000fe2000f8e00ff */
[----:B------:R-:W-:Y:S01]  /*5250*/  UIMAD UR5, UR6, 0xd, URZ ;  /* 0x0000000d060578a4 */ /* 0x000fe2000f8e02ff */
[----:B-1----:R-:W-:-:S04]  /*5260*/  IMAD.WIDE R114, R251, 0x4, R4 ;  /* 0x00000004fb727825 */ /* 0x002fc800078e0204 */
[----:B------:R-:W-:Y:S01]  /*5270*/  IMAD.WIDE R250, R251, 0x4, R136 ;  /* 0x00000004fbfa7825 */ /* 0x000fe200078e0288 */
[----:B------:R1:W-:Y:S03]  /*5280*/  LDGSTS.E [R201+0x2000], desc[UR28][R114.64], !P0 ;  /* 0x0200000072c97fae */ /* 0x0003e6000c1a101c */
[----:B------:R-:W-:Y:S01]  /*5290*/  IMAD.U32 R155, RZ, RZ, UR5 ;  /* 0x00000005ff9b7e24 */ /* 0x000fe2000f8e00ff */
[----:B------:R-:W-:Y:S01]  /*52a0*/  UIMAD UR5, UR6, 0xe, URZ ;  /* 0x0000000e060578a4 */ /* 0x000fe2000f8e02ff */
[----:B------:R-:W-:Y:S01]  /*52b0*/  LDGSTS.E [R201+0x2200], desc[UR28][R250.64], !P0 ;  /* 0x02200000fac97fae */ /* 0x000fe2000c1a101c */
[----:B------:R-:W-:Y:S01]  /*52c0*/  ISETP.GE.U32.AND P0, PT, R0, 0x7fffffb2, PT ;  /* 0x7fffffb20000780c */ /* 0x000fe20003f06070 */
[----:B------:R-:W-:Y:S02]  /*52d0*/  VIADD R0, R133, 0xfffffff0 ;  /* 0xfffffff085007836 */ /* 0x000fe40000000000 */
[----:B------:R-:W-:Y:S01]  /*52e0*/  LDGSTS.E [R201+0x2400], desc[UR28][R248.64], !P2 ;  /* 0x02400000f8c97fae */ /* 0x000fe2000d1a101c */
[----:B------:R-:W-:Y:S01]  /*52f0*/  IMAD.U32 R159, RZ, RZ, UR5 ;  /* 0x00000005ff9f7e24 */ /* 0x000fe2000f8e00ff */
[----:B------:R-:W-:Y:S01]  /*5300*/  UIMAD UR5, UR6, 0xf, URZ ;  /* 0x0000000f060578a4 */ /* 0x000fe2000f8e02ff */
[----:B------:R-:W-:Y:S01]  /*5310*/  IMAD.WIDE R140, R143, 0x4, R4 ;  /* 0x000000048f8c7825 */ /* 0x000fe200078e0204 */
[----:B------:R-:W-:Y:S01]  /*5320*/  LDGSTS.E [R201+0x2600], desc[UR28][R246.64], !P2 ;  /* 0x02600000f6c97fae */ /* 0x000fe2000d1a101c */
[----:B------:R-:W-:-:S02]  /*5330*/  ISETP.GE.U32.AND P2, PT, R0, 0x7fffffb1, PT ;  /* 0x7fffffb10000780c */ /* 0x000fc40003f46070 */
[----:B------:R-:W-:Y:S01]  /*5340*/  IMAD.WIDE R142, R143, 0x4, R136 ;  /* 0x000000048f8e7825 */ /* 0x000fe200078e0288 */
[----:B------:R-:W-:Y:S03]  /*5350*/  LDGSTS.E [R201+0x2800], desc[UR28][R140.64], !P3 ;  /* 0x028000008cc97fae */ /* 0x000fe6000d9a101c */
[----:B------:R-:W-:Y:S01]  /*5360*/  VIADD R0, R133, 0xffffffef ;  /* 0xffffffef85007836 */ /* 0x000fe20000000000 */
[----:B------:R-:W-:Y:S01]  /*5370*/  LDGSTS.E [R201+0x2a00], desc[UR28][R142.64], !P3 ;  /* 0x02a000008ec97fae */ /* 0x000fe2000d9a101c */
[----:B------:R-:W-:-:S03]  /*5380*/  IMAD.WIDE R144, R147, 0x4, R4 ;  /* 0x0000000493907825 */ /* 0x000fc600078e0204 */
[----:B------:R-:W-:Y:S01]  /*5390*/  ISETP.GE.U32.AND P3, PT, R0, 0x7fffffb0, PT ;  /* 0x7fffffb00000780c */ /* 0x000fe20003f66070 */
[----:B------:R-:W-:Y:S01]  /*53a0*/  IMAD.U32 R163, RZ, RZ, UR5 ;  /* 0x00000005ffa37e24 */ /* 0x000fe2000f8e00ff */
[----:B------:R-:W-:Y:S01]  /*53b0*/  USHF.L.U32 UR5, UR6, 0x4, URZ ;  /* 0x0000000406057899 */ /* 0x000fe200080006ff */
[----:B------:R-:W-:Y:S01]  /*53c0*/  IMAD.WIDE R146, R147, 0x4, R136 ;  /* 0x0000000493927825 */ /* 0x000fe200078e0288 */
[----:B------:R-:W-:Y:S03]  /*53d0*/  LDGSTS.E [R201+0x2c00], desc[UR28][R144.64], !P4 ;  /* 0x02c0000090c97fae */ /* 0x000fe6000e1a101c */
[----:B------:R-:W-:Y:S01]  /*53e0*/  VIADD R0, R133, 0xffffffee ;  /* 0xffffffee85007836 */ /* 0x000fe20000000000 */
[----:B------:R-:W-:Y:S01]  /*53f0*/  LDGSTS.E [R201+0x2e00], desc[UR28][R146.64], !P4 ;  /* 0x02e0000092c97fae */ /* 0x000fe2000e1a101c */
[----:B------:R-:W-:-:S03]  /*5400*/  IMAD.WIDE R148, R151, 0x4, R4 ;  /* 0x0000000497947825 */ /* 0x000fc600078e0204 */
[----:B------:R-:W-:Y:S01]  /*5410*/  ISETP.GE.U32.AND P4, PT, R0, 0x7fffffaf, PT ;  /* 0x7fffffaf0000780c */ /* 0x000fe20003f86070 */
[----:B------:R-:W-:Y:S01]  /*5420*/  IMAD.WIDE R150, R151, 0x4, R136 ;  /* 0x0000000497967825 */ /* 0x000fe200078e0288 */
[----:B------:R-:W-:Y:S03]  /*5430*/  LDGSTS.E [R201+0x3000], desc[UR28][R148.64], !P5 ;  /* 0x0300000094c97fae */ /* 0x000fe6000e9a101c */
[----:B------:R-:W-:Y:S01]  /*5440*/  IMAD.U32 R167, RZ, RZ, UR5 ;  /* 0x00000005ffa77e24 */ /* 0x000fe2000f8e00ff */
[----:B------:R-:W-:Y:S01]  /*5450*/  UIMAD UR5, UR6, 0x11, URZ ;  /* 0x00000011060578a4 */ /* 0x000fe2000f8e02ff */
[----:B------:R-:W-:Y:S01]  /*5460*/  VIADD R0, R133, 0xffffffed ;  /* 0xffffffed85007836 */ /* 0x000fe20000000000 */
[----:B------:R-:W-:Y:S01]  /*5470*/  LDGSTS.E [R201+0x3200], desc[UR28][R150.64], !P5 ;  /* 0x0320000096c97fae */ /* 0x000fe2000e9a101c */
[----:B------:R-:W-:-:S03]  /*5480*/  IMAD.WIDE R152, R155, 0x4, R4 ;  /* 0x000000049b987825 */ /* 0x000fc600078e0204 */
[----:B------:R-:W-:Y:S01]  /*5490*/  ISETP.GE.U32.AND P5, PT, R0, 0x7fffffae, PT ;  /* 0x7fffffae0000780c */ /* 0x000fe20003fa6070 */
[----:B------:R-:W-:Y:S01]  /*54a0*/  IMAD.WIDE R154, R155, 0x4, R136 ;  /* 0x000000049b9a7825 */ /* 0x000fe200078e0288 */
[----:B------:R-:W-:Y:S01]  /*54b0*/  MOV R171, UR5 ;  /* 0x0000000500ab7c02 */ /* 0x000fe20008000f00 */
[----:B------:R-:W-:Y:S01]  /*54c0*/  UIMAD UR5, UR6, 0x12, URZ ;  /* 0x00000012060578a4 */ /* 0x000fe2000f8e02ff */
[----:B------:R-:W-:Y:S01]  /*54d0*/  LDGSTS.E [R201+0x3400], desc[UR28][R152.64], !P6 ;  /* 0x0340000098c97fae */ /* 0x000fe2000f1a101c */
[----:B------:R-:W-:Y:S02]  /*54e0*/  VIADD R0, R133, 0xffffffec ;  /* 0xffffffec85007836 */ /* 0x000fe40000000000 */
[C---:B------:R-:W-:Y:S01]  /*54f0*/  IMAD.WIDE R156, R159.reuse, 0x4, R4 ;  /* 0x000000049f9c7825 */ /* 0x040fe200078e0204 */
[----:B------:R-:W-:Y:S02]  /*5500*/  LDGSTS.E [R201+0x3600], desc[UR28][R154.64], !P6 ;  /* 0x036000009ac97fae */ /* 0x000fe4000f1a101c */
[----:B------:R-:W-:Y:S01]  /*5510*/  ISETP.GE.U32.AND P6, PT, R0, 0x7fffffad, PT ;  /* 0x7fffffad0000780c */ /* 0x000fe20003fc6070 */
[----:B------:R-:W-:Y:S01]  /*5520*/  IMAD.WIDE R158, R159, 0x4, R136 ;  /* 0x000000049f9e7825 */ /* 0x000fe200078e0288 */
[----:B------:R-:W-:Y:S03]  /*5530*/  LDGSTS.E [R201+0x3800], desc[UR28][R156.64], !P0 ;  /* 0x038000009cc97fae */ /* 0x000fe6000c1a101c */
[----:B------:R-:W-:Y:S01]  /*5540*/  VIADD R0, R133, 0xffffffeb ;  /* 0xffffffeb85007836 */ /* 0x000fe20000000000 */
[----:B------:R-:W-:Y:S01]  /*5550*/  LDGSTS.E [R201+0x3a00], desc[UR28][R158.64], !P0 ;  /* 0x03a000009ec97fae */ /* 0x000fe2000c1a101c */
[----:B------:R-:W-:Y:S01]  /*5560*/  IMAD.U32 R175, RZ, RZ, UR5 ;  /* 0x00000005ffaf7e24 */ /* 0x000fe2000f8e00ff */
[----:B------:R-:W-:Y:S01]  /*5570*/  UIMAD UR5, UR6, 0x13, URZ ;  /* 0x00000013060578a4 */ /* 0x000fe2000f8e02ff */
[C---:B------:R-:W-:Y:S01]  /*5580*/  IMAD.WIDE R160, R163.reuse, 0x4, R4 ;  /* 0x00000004a3a07825 */ /* 0x040fe200078e0204 */
[----:B------:R-:W-:Y:S01]  /*5590*/  ISETP.GE.U32.AND P0, PT, R0, 0x7fffffac, PT ;  /* 0x7fffffac0000780c */ /* 0x000fe20003f06070 */
[----:B------:R1:W-:Y:S02]  /*55a0*/  STL.64 [R1], R114 ;  /* 0x0000007201007387 */ /* 0x0003e40000100a00 */
[----:B------:R-:W-:-:S02]  /*55b0*/  IMAD.WIDE R162, R163, 0x4, R136 ;  /* 0x00000004a3a27825 */ /* 0x000fc400078e0288 */
[----:B------:R-:W-:Y:S02]  /*55c0*/  LDGSTS.E [R201+0x3c00], desc[UR28][R160.64], !P2 ;  /* 0x03c00000a0c97fae */ /* 0x000fe4000d1a101c */
[----:B------:R-:W-:Y:S02]  /*55d0*/  VIADD R0, R133, 0xffffffea ;  /* 0xffffffea85007836 */ /* 0x000fe40000000000 */
[----:B------:R-:W-:Y:S01]  /*55e0*/  IMAD.U32 R179, RZ, RZ, UR5 ;  /* 0x00000005ffb37e24 */ /* 0x000fe2000f8e00ff */
[----:B------:R-:W-:Y:S01]  /*55f0*/  UIMAD UR5, UR6, 0x14, URZ ;  /* 0x00000014060578a4 */ /* 0x000fe2000f8e02ff */
[----:B------:R-:W-:Y:S01]  /*5600*/  LDGSTS.E [R201+0x3e00], desc[UR28][R162.64], !P2 ;  /* 0x03e00000a2c97fae */ /* 0x000fe2000d1a101c */
[----:B------:R-:W-:Y:S01]  /*5610*/  IMAD.WIDE R164, R167, 0x4, R4 ;  /* 0x00000004a7a47825 */ /* 0x000fe200078e0204 */
[----:B------:R-:W-:-:S03]  /*5620*/  ISETP.GE.U32.AND P2, PT, R0, 0x7fffffab, PT ;  /* 0x7fffffab0000780c */ /* 0x000fc60003f46070 */
[----:B------:R-:W-:Y:S01]  /*5630*/  IMAD.WIDE R166, R167, 0x4, R136 ;  /* 0x00000004a7a67825 */ /* 0x000fe200078e0288 */
[----:B------:R-:W-:Y:S03]  /*5640*/  LDGSTS.E [R201+0x4000], desc[UR28][R164.64], !P3 ;  /* 0x04000000a4c97fae */ /* 0x000fe6000d9a101c */
[----:B------:R-:W-:Y:S01]  /*5650*/  VIADD R0, R133, 0xffffffe9 ;  /* 0xffffffe985007836 */ /* 0x000fe20000000000 */
[----:B------:R-:W-:Y:S01]  /*5660*/  LDGSTS.E [R201+0x4200], desc[UR28][R166.64], !P3 ;  /* 0x04200000a6c97fae */ /* 0x000fe2000d9a101c */
[----:B------:R-:W-:Y:S01]  /*5670*/  IMAD.U32 R183, RZ, RZ, UR5 ;  /* 0x00000005ffb77e24 */ /* 0x000fe2000f8e00ff */
[----:B------:R-:W-:Y:S01]  /*5680*/  UIMAD UR5, UR6, 0x15, URZ ;  /* 0x00000015060578a4 */ /* 0x000fe2000f8e02ff */
[----:B------:R-:W-:Y:S01]  /*5690*/  IMAD.WIDE R168, R171, 0x4, R4 ;  /* 0x00000004aba87825 */ /* 0x000fe200078e0204 */
[----:B------:R-:W-:-:S03]  /*56a0*/  ISETP.GE.U32.AND P3, PT, R0, 0x7fffffaa, PT ;  /* 0x7fffffaa0000780c */ /* 0x000fc60003f66070 */
[----:B------:R-:W-:Y:S01]  /*56b0*/  IMAD.WIDE R170, R171, 0x4, R136 ;  /* 0x00000004abaa7825 */ /* 0x000fe200078e0288 */
[----:B------:R-:W-:Y:S03]  /*56c0*/  LDGSTS.E [R201+0x4400], desc[UR28][R168.64], !P4 ;  /* 0x04400000a8c97fae */ /* 0x000fe6000e1a101c */
[----:B------:R-:W-:Y:S01]  /*56d0*/  VIADD R0, R133, 0xffffffe8 ;  /* 0xffffffe885007836 */ /* 0x000fe20000000000 */
[----:B------:R-:W-:Y:S01]  /*56e0*/  LDGSTS.E [R201+0x4600], desc[UR28][R170.64], !P4 ;  /* 0x04600000aac97fae */ /* 0x000fe2000e1a101c */
[----:B------:R-:W-:-:S03]  /*56f0*/  IMAD.WIDE R172, R175, 0x4, R4 ;  /* 0x00000004afac7825 */ /* 0x000fc600078e0204 */
[----:B------:R-:W-:Y:S01]  /*5700*/  ISETP.GE.U32.AND P4, PT, R0, 0x7fffffa9, PT ;  /* 0x7fffffa90000780c */ /* 0x000fe20003f86070 */
[----:B------:R-:W-:Y:S01]  /*5710*/  IMAD.U32 R187, RZ, RZ, UR5 ;  /* 0x00000005ffbb7e24 */ /* 0x000fe2000f8e00ff */
[----:B------:R-:W-:Y:S01]  /*5720*/  UIMAD UR5, UR6, 0x16, URZ ;  /* 0x00000016060578a4 */ /* 0x000fe2000f8e02ff */
        /* <DEDUP_REMOVED lines=72> */
[C---:B------:R-:W-:Y:S02]  /*5bb0*/  VIADD R0, R133.reuse, 0xffffffde ;  /* 0xffffffde85007836 */ /* 0x040fe40000000000 */
[----:B------:R-:W-:Y:S01]  /*5bc0*/  IMAD.WIDE R216, R218, 0x4, R4 ;  /* 0x00000004dad87825 */ /* 0x000fe200078e0204 */
        /* <DEDUP_REMOVED lines=15> */
[----:B------:R-:W-:Y:S01]  /*5cc0*/  USHF.L.U32 UR5, UR6, 0x5, URZ ;  /* 0x0000000506057899 */ /* 0x000fe200080006ff */
        /* <DEDUP_REMOVED lines=35> */
[----:B------:R-:W-:Y:S03]  /*5f00*/  LDGSTS.E [R201+0x8800], desc[UR28][R240.64], !P3 ;  /* 0x08800000f0c97fae */ /* 0x000fe6000d9a101c */
[----:B------:R-:W-:Y:S01]  /*5f10*/  IMAD.WIDE R244, R0, 0x4, R4 ;  /* 0x0000000400f47825 */ /* 0x000fe200078e0204 */
[----:B------:R-:W-:Y:S01]  /*5f20*/  LDGSTS.E [R201+0x8a00], desc[UR28][R242.64], !P3 ;  /* 0x08a00000f2c97fae */ /* 0x000fe2000d9a101c */
[----:B------:R-:W-:Y:S02]  /*5f30*/  ISETP.GE.U32.AND P3, PT, R132, 0x7fffff98, PT ;  /* 0x7fffff988400780c */ /* 0x000fe40003f66070 */
[----:B-1----:R-:W-:Y:S01]  /*5f40*/  IMAD.WIDE R114, R0, 0x4, R136 ;  /* 0x0000000400727825 */ /* 0x002fe200078e0288 */
[----:B------:R-:W-:Y:S03]  /*5f50*/  LDGSTS.E [R201+0x8c00], desc[UR28][R244.64], !P4 ;  /* 0x08c00000f4c97fae */ /* 0x000fe6000e1a101c */
[----:B------:R-:W-:Y:S01]  /*5f60*/  IMAD.U32 R0, RZ, RZ, UR5 ;  /* 0x00000005ff007e24 */ /* 0x000fe2000f8e00ff */
[----:B------:R-:W-:Y:S01]  /*5f70*/  UIMAD UR5, UR6, 0x25, URZ ;  /* 0x00000025060578a4 */ /* 0x000fe2000f8e02ff */
[----:B------:R1:W-:Y:S01]  /*5f80*/  STL.64 [R1+0x80], R114 ;  /* 0x0000807201007387 */ /* 0x0003e20000100a00 */
[----:B------:R-:W-:-:S02]  /*5f90*/  VIADD R132, R133, 0xffffffd6 ;  /* 0xffffffd685847836 */ /* 0x000fc40000000000 */
[----:B------:R-:W-:Y:S01]  /*5fa0*/  IMAD.WIDE R122, R0, 0x4, R4 ;  /* 0x00000004007a7825 */ /* 0x000fe200078e0204 */
[----:B------:R1:W-:Y:S02]  /*5fb0*/  LDGSTS.E [R201+0x8e00], desc[UR28][R114.64], !P4 ;  /* 0x08e0000072c97fae */ /* 0x0003e4000e1a101c */
[----:B------:R-:W-:Y:S01]  /*5fc0*/  ISETP.GE.U32.AND P4, PT, R132, 0x7fffff97, PT ;  /* 0x7fffff978400780c */ /* 0x000fe20003f86070 */
[----:B------:R-:W-:Y:S01]  /*5fd0*/  VIADD R132, R133, 0xffffffd5 ;  /* 0xffffffd585847836 */ /* 0x000fe20000000000 */
[----:B------:R2:W-:Y:S04]  /*5fe0*/  STL.64 [R1+0x78], R122 ;  /* 0x0000787a01007387 */ /* 0x0005e80000100a00 */
[----:B------:R2:W-:Y:S01]  /*5ff0*/  LDGSTS.E [R201+0x9000], desc[UR28][R122.64], !P5 ;  /* 0x090000007ac97fae */ /* 0x0005e2000e9a101c */
[----:B-1----:R-:W-:-:S04]  /*6000*/  IMAD.WIDE R114, R0, 0x4, R136 ;  /* 0x0000000400727825 */ /* 0x002fc800078e0288 */
[----:B------:R-:W-:Y:S01]  /*6010*/  IMAD.U32 R0, RZ, RZ, UR5 ;  /* 0x00000005ff007e24 */ /* 0x000fe2000f8e00ff */
[----:B------:R-:W-:Y:S01]  /*6020*/  UIMAD UR5, UR6, 0x26, URZ ;  /* 0x00000026060578a4 */ /* 0x000fe2000f8e02ff */
[----:B------:R1:W-:Y:S02]  /*6030*/  STL.64 [R1+0x90], R114 ;  /* 0x0000907201007387 */ /* 0x0003e40000100a00 */
[----:B--2---:R-:W-:Y:S02]  /*6040*/  IMAD.WIDE R122, R0, 0x4, R4 ;  /* 0x00000004007a7825 */ /* 0x004fe400078e0204 */
[----:B------:R1:W-:Y:S01]  /*6050*/  LDGSTS.E [R201+0x9200], desc[UR28][R114.64], !P5 ;  /* 0x0920000072c97fae */ /* 0x0003e2000e9a101c */
[----:B------:R-:W-:Y:S01]  /*6060*/  ISETP.GE.U32.AND P5, PT, R132, 0x7fffff96, PT ;  /* 0x7fffff968400780c */ /* 0x000fe20003fa6070 */
[----:B------:R-:W-:Y:S02]  /*6070*/  VIADD R132, R133, 0xffffffd4 ;  /* 0xffffffd485847836 */ /* 0x000fe40000000000 */
        /* <DEDUP_REMOVED lines=32> */
[----:B-1----:R-:W-:Y:S01]  /*6280*/  IMAD.WIDE R114, R0, 0x4, R136 ;  /* 0x0000000400727825 */ /* 0x002fe200078e0288 */
[----:B------:R-:W-:Y:S01]  /*6290*/  MOV R0, UR5 ;  /* 0x0000000500007c02 */ /* 0x000fe20008000f00 */
[----:B------:R-:W-:-:S03]  /*62a0*/  UIMAD UR5, UR6, 0x2a, URZ ;  /* 0x0000002a060578a4 */ /* 0x000fc6000f8e02ff */
[----:B------:R1:W-:Y:S01]  /*62b0*/  STL.64 [R1+0xd0], R114 ;  /* 0x0000d07201007387 */ /* 0x0003e20000100a00 */
[----:B--2---:R-:W-:-:S03]  /*62c0*/  IMAD.WIDE R122, R0, 0x4, R4 ;  /* 0x00000004007a7825 */ /* 0x004fc600078e0204 */
        /* <DEDUP_REMOVED lines=147> */
[----:B------:R1:W-:Y:S01]  /*6c00*/  STL.64 [R1+0x2b8], R114 ;  /* 0x0002b87201007387 */ /* 0x0003e20000100a00 */
[----:B------:R-:W-:Y:S02]  /*6c10*/  UIMAD UR5, UR6, 0x3a, URZ ;  /* 0x0000003a060578a4 */ /* 0x000fe4000f8e02ff */
[----:B--2---:R-:W-:Y:S01]  /*6c20*/  IMAD.WIDE R122, R0, 0x4, R4 ;  /* 0x00000004007a7825 */ /* 0x004fe200078e0204 */
[----:B------:R1:W-:Y:S01]  /*6c30*/  LDGSTS.E [R201+0xde00], desc[UR28][R114.64], !P6 ;  /* 0x0de0000072c97fae */ /* 0x0003e2000f1a101c */
[----:B------:R-:W-:Y:S02]  /*6c40*/  ISETP.GE.U32.AND P6, PT, R132, 0x7fffff83, PT ;  /* 0x7fffff838400780c */ /* 0x000fe40003fc6070 */
[----:B------:R-:W-:Y:S01]  /*6c50*/  VIADD R132, R133, 0xffffffc1 ;  /* 0xffffffc185847836 */ /* 0x000fe20000000000 */
[----:B------:R2:W-:Y:S04]  /*6c60*/  LDGSTS.E [R201+0xe000], desc[UR28][R122.64], !P0 ;  /* 0x0e0000007ac97fae */ /* 0x0005e8000c1a101c */
[----:B------:R2:W-:Y:S01]  /*6c70*/  STL.64 [R1+0x2c0], R122 ;  /* 0x0002c07a01007387 */ /* 0x0005e20000100a00 */
[----:B-1----:R-:W-:-:S04]  /*6c80*/  IMAD.WIDE R114, R0, 0x4, R136 ;  /* 0x0000000400727825 */ /* 0x002fc800078e0288 */
[----:B------:R-:W-:Y:S01]  /*6c90*/  IMAD.U32 R0, RZ, RZ, UR8 ;  /* 0x00000008ff007e24 */ /* 0x000fe2000f8e00ff */
[----:B------:R1:W-:Y:S01]  /*6ca0*/  LDGSTS.E [R201+0xe200], desc[UR28][R114.64], !P0 ;  /* 0x0e20000072c97fae */ /* 0x0003e2000c1a101c */
[----:B------:R-:W-:Y:S01]  /*6cb0*/  ISETP.GE.U32.AND P0, PT, R132, 0x7fffff82, PT ;  /* 0x7fffff828400780c */ /* 0x000fe20003f06070 */
[----:B------:R-:W-:Y:S01]  /*6cc0*/  IMAD.U32 R132, RZ, RZ, UR5 ;  /* 0x00000005ff847e24 */ /* 0x000fe2000f8e00ff */
[----:B------:R-:W-:Y:S01]  /*6cd0*/  UIMAD UR5, UR6, 0x3c, URZ ;  /* 0x0000003c060578a4 */ /* 0x000fe2000f8e02ff */
[C---:B------:R-:W-:Y:S01]  /*6ce0*/  IMAD.WIDE R198, R0.reuse, 0x4, R4 ;  /* 0x0000000400c67825 */ /* 0x040fe200078e0204 */
[----:B------:R1:W-:Y:S01]  /*6cf0*/  STL.64 [R1+0x2d0], R114 ;  /* 0x0002d07201007387 */ /* 0x0003e20000100a00 */
[----:B------:R-:W-:Y:S02]  /*6d00*/  UIMAD UR8, UR6, 0x3d, URZ ;  /* 0x0000003d060878a4 */ /* 0x000fe4000f8e02ff */
[----:B------:R-:W-:Y:S01]  /*6d10*/  IMAD.WIDE R130, R0, 0x4, R136 ;  /* 0x0000000400827825 */ /* 0x000fe200078e0288 */
[----:B------:R3:W-:Y:S03]  /*6d20*/  STL.64 [R1+0x2d8], R198 ;  /* 0x0002d8c601007387 */ /* 0x0007e60000100a00 */
[C---:B--2---:R-:W-:Y:S01]  /*6d30*/  IMAD.WIDE R122, R132.reuse, 0x4, R4 ;  /* 0x00000004847a7825 */ /* 0x044fe200078e0204 */
[----:B------:R3:W-:Y:S03]  /*6d40*/  LDGSTS.E [R201+0xe400], desc[UR28][R198.64], !P2 ;  /* 0x0e400000c6c97fae */ /* 0x0007e6000d1a101c */
[----:B------:R-:W-:Y:S01]  /*6d50*/  IMAD.U32 R0, RZ, RZ, UR12 ;  /* 0x0000000cff007e24 */ /* 0x000fe2000f8e00ff */
[----:B------:R2:W-:Y:S01]  /*6d60*/  STL.64 [R1+0x2f0], R130 ;  /* 0x0002f08201007387 */ /* 0x0005e20000100a00 */
[----:B-1----:R-:W-:-:S03]  /*6d70*/  IMAD.WIDE R114, R132, 0x4, R136 ;  /* 0x0000000484727825 */ /* 0x002fc600078e0288 */
[----:B------:R2:W-:Y:S01]  /*6d80*/  LDGSTS.E [R201+0xe600], desc[UR28][R130.64], !P2 ;  /* 0x0e60000082c97fae */ /* 0x0005e2000d1a101c */
[----:B------:R-:W-:Y:S01]  /*6d90*/  IMAD.U32 R132, RZ, RZ, UR8 ;  /* 0x00000008ff847e24 */ /* 0x000fe2000f8e00ff */
[----:B------:R-:W-:Y:S02]  /*6da0*/  ISETP.GE.U32.AND P2, PT, R134, 0x7fffff81, PT ;  /* 0x7fffff818600780c */ /* 0x000fe40003f46070 */
[----:B------:R1:W-:Y:S01]  /*6db0*/  STL.64 [R1+0x308], R122 ;  /* 0x0003087a01007387 */ /* 0x0003e20000100a00 */
[----:B---3--:R-:W-:-:S03]  /*6dc0*/  IMAD.WIDE R198, R132, 0x4, R4 ;  /* 0x0000000484c67825 */ /* 0x008fc600078e0204 */
[----:B------:R1:W-:Y:S04]  /*6dd0*/  LDGSTS.E [R201+0xe800], desc[UR28][R122.64], !P3 ;  /* 0x0e8000007ac97fae */ /* 0x0003e8000d9a101c */
[----:B------:R3:W-:Y:S01]  /*6de0*/  STL.64 [R1+0x350], R114 ;  /* 0x0003507201007387 */ /* 0x0007e20000100a00 */
[----:B--2---:R-:W-:Y:S01]  /*6df0*/  LOP3.LUT R131, R252, 0x3f, RZ, 0xc0, !PT ;  /* 0x0000003ffc837812 */ /* 0x004fe200078ec0ff */
[----:B------:R-:W-:Y:S02]  /*6e00*/  VIADD R130, R133, 0x3f ;  /* 0x0000003f85827836 */ /* 0x000fe40000000000 */
[----:B------:R3:W-:Y:S01]  /*6e10*/  LDGSTS.E [R201+0xea00], desc[UR28][R114.64], !P3 ;  /* 0x0ea0000072c97fae */ /* 0x0007e2000d9a101c */
[----:B------:R-:W-:Y:S01]  /*6e20*/  ISETP.GE.AND P3, PT, R131, R134, PT ;  /* 0x000000868300720c */ /* 0x000fe20003f66270 */
[----:B------:R-:W-:-:S04]  /*6e30*/  IMAD.WIDE R134, R132, 0x4, R136 ;  /* 0x0000000484867825 */ /* 0x000fc800078e0288 */
[----:B-1----:R-:W-:-:S05]  /*6e40*/  IMAD.WIDE R122, R0, 0x4, R4 ;  /* 0x00000004007a7825 */ /* 0x002fca00078e0204 */
[----:B------:R1:W-:Y:S01]  /*6e50*/  LDGSTS.E [R201+0xec00], desc[UR28][R122.64], !P4 ;  /* 0x0ec000007ac97fae */ /* 0x0003e2000e1a101c */
[--C-:B---3--:R-:W-:Y:S01]  /*6e60*/  IMAD.WIDE R114, R0, 0x4, R136.reuse ;  /* 0x0000000400727825 */ /* 0x108fe200078e0288 */
[----:B------:R-:W-:Y:S02]  /*6e70*/  IADD3 R0, PT, PT, R133, -0x42, RZ ;  /* 0xffffffbe85007810 */ /* 0x000fe40007ffe0ff */
[----:B------:R1:W-:Y:S04]  /*6e80*/  STL.64 [R1+0x3a8], R122 ;  /* 0x0003a87a01007387 */ /* 0x0003e80000100a00 */
[----:B------:R2:W-:Y:S01]  /*6e90*/  LDGSTS.E [R201+0xee00], desc[UR28][R114.64], !P4 ;  /* 0x0ee0000072c97fae */ /* 0x0005e2000e1a101c */
[----:B------:R-:W-:Y:S01]  /*6ea0*/  ISETP.GE.U32.AND P4, PT, R0, 0x7fffff7f, PT ;  /* 0x7fffff7f0000780c */ /* 0x000fe20003f86070 */
[----:B------:R-:W-:Y:S01]  /*6eb0*/  IMAD.U32 R0, RZ, RZ, UR5 ;  /* 0x00000005ff007e24 */ /* 0x000fe2000f8e00ff */
[----:B------:R-:W-:Y:S01]  /*6ec0*/  UIMAD UR5, UR6, 0x3e, URZ ;  /* 0x0000003e060578a4 */ /* 0x000fe2000f8e02ff */
[----:B------:R2:W-:Y:S02]  /*6ed0*/  STL.64 [R1+0x3d0], R114 ;  /* 0x0003d07201007387 */ /* 0x0005e40000100a00 */
[----:B-1----:R-:W-:-:S04]  /*6ee0*/  IMAD.WIDE R122, R0, 0x4, R136 ;  /* 0x00000004007a7825 */ /* 0x002fc800078e0288 */
[----:B--2---:R-:W-:Y:S01]  /*6ef0*/  IMAD.WIDE R114, R0, 0x4, R4 ;  /* 0x0000000400727825 */ /* 0x004fe200078e0204 */
[----:B------:R-:W-:-:S03]  /*6f00*/  SEL R132, RZ, 0x4, P3 ;  /* 0x00000004ff847807 */ /* 0x000fc60001800000 */
[----:B------:R-:W-:Y:S01]  /*6f10*/  IMAD.U32 R0, RZ, RZ, UR5 ;  /* 0x00000005ff007e24 */ /* 0x000fe2000f8e00ff */
[----:B------:R-:W-:Y:S01]  /*6f20*/  LDGSTS.E [R201+0xf000], desc[UR28][R114.64], !P5 ;  /* 0x0f00000072c97fae */ /* 0x000fe2000e9a101c */
[----:B------:R-:W-:-:S03]  /*6f30*/  ISETP.GT.AND P3, PT, R130, 0x7f, PT ;  /* 0x0000007f8200780c */ /* 0x000fc60003f64270 */
[----:B------:R1:W-:Y:S04]  /*6f40*/  STL.64 [R1+0x3f8], R114 ;  /* 0x0003f87201007387 */ /* 0x0003e80000100a00 */
[----:B------:R-:W-:Y:S01]  /*6f50*/  LDGSTS.E [R201+0xf200], desc[UR28][R122.64], !P5 ;  /* 0x0f2000007ac97fae */ /* 0x000fe2000e9a101c */
[----:B------:R-:W-:-:S03]  /*6f60*/  ISETP.GT.AND P5, PT, R130, 0x3f, PT ;  /* 0x0000003f8200780c */ /* 0x000fc60003fa4270 */
[----:B------:R2:W-:Y:S04]  /*6f70*/  STL.64 [R1+0x458], R122 ;  /* 0x0004587a01007387 */ /* 0x0005e80000100a00 */
[----:B------:R3:W-:Y:S04]  /*6f80*/  LDGSTS.E [R201+0xf400], desc[UR28][R198.64], !P6 ;  /* 0x0f400000c6c97fae */ /* 0x0007e8000f1a101c */
[----:B-1----:R-:W4:Y:S04]  /*6f90*/  LDL.LU.64 R114, [R1+0x6b8] ;  /* 0x0006b80001727983 */ /* 0x002f280000300a00 */
[----:B------:R1:W-:Y:S01]  /*6fa0*/  LDGSTS.E [R201+0xf600], desc[UR28][R134.64], !P6 ;  /* 0x0f60000086c97fae */ /* 0x0003e2000f1a101c */
[----:B------:R-:W-:Y:S01]  /*6fb0*/  ISETP.GE.AND P6, PT, R131, R133, PT ;  /* 0x000000858300720c */ /* 0x000fe20003fc6270 */
[----:B------:R-:W-:-:S02]  /*6fc0*/  IMAD.WIDE R130, R0, 0x4, R4 ;  /* 0x0000000400827825 */ /* 0x000fc400078e0204 */
[----:B--2---:R-:W2:Y:S01]  /*6fd0*/  LDL.LU.64 R122, [R1+0x6b0] ;  /* 0x0006b000017a7983 */ /* 0x004ea20000300a00 */
[----:B------:R-:W-:-:S03]  /*6fe0*/  USHF.L.U32 UR7, UR7, 0x6, URZ ;  /* 0x0000000607077899 */ /* 0x000fc600080006ff */
[----:B------:R3:W-:Y:S04]  /*6ff0*/  STL.64 [R1+0x420], R198 ;  /* 0x000420c601007387 */ /* 0x0007e80000100a00 */
[----:B------:R1:W-:Y:S04]  /*7000*/  STL.64 [R1+0x478], R134 ;  /* 0x0004788601007387 */ /* 0x0003e80000100a00 */
[----:B------:R1:W-:Y:S01]  /*7010*/  STL.64 [R1+0x448], R130 ;  /* 0x0004488201007387 */ /* 0x0003e20000100a00 */
[----:B---3--:R-:W-:-:S03]  /*7020*/  IMAD.WIDE R198, R0, 0x4, R136 ;  /* 0x0000000400c67825 */ /* 0x008fc600078e0288 */
[----:B------:R-:W-:Y:S01]  /*7030*/  LDGSTS.E [R201+0xf800], desc[UR28][R130.64], !P0 ;  /* 0x0f80000082c97fae */ /* 0x000fe2000c1a101c */
[----:B------:R-:W-:Y:S01]  /*7040*/  UIMAD UR5, UR6, 0x3f, URZ ;  /* 0x0000003f060578a4 */ /* 0x000fe2000f8e02ff */
[----:B------:R-:W-:Y:S01]  /*7050*/  SEL R0, R132, RZ, P3 ;  /* 0x000000ff84007207 */ /* 0x000fe20001800000 */
[----:B-1----:R-:W-:Y:S01]  /*7060*/  VIADD R135, R133, 0xffffffbf ;  /* 0xffffffbf85877836 */ /* 0x002fe20000000000 */
[----:B------:R1:W-:Y:S01]  /*7070*/  STL.64 [R1+0x488], R198 ;  /* 0x000488c601007387 */ /* 0x0003e20000100a00 */
[----:B------:R-:W-:-:S03]  /*7080*/  SEL R134, RZ, 0x4, !P5 ;  /* 0x00000004ff867807 */ /* 0x000fc60006800000 */
[----:B------:R1:W-:Y:S01]  /*7090*/  LDGSTS.E [R201+0xfa00], desc[UR28][R198.64], !P0 ;  /* 0x0fa00000c6c97fae */ /* 0x0003e2000c1a101c */
[----:B------:R-:W-:-:S03]  /*70a0*/  SEL R133, R134, RZ, !P6 ;  /* 0x000000ff86857207 */ /* 0x000fc60007000000 */
[----:B------:R-:W3:Y:S01]  /*70b0*/  LDL.LU.64 R130, [R1+0x6a8] ;  /* 0x0006a80001827983 */ /* 0x000ee20000300a00 */
[----:B------:R-:W-:Y:S02]  /*70c0*/  ISETP.NE.U32.AND P3, PT, R133, RZ, PT ;  /* 0x000000ff8500720c */ /* 0x000fe40003f65070 */
[----:B------:R-:W-:Y:S01]  /*70d0*/  ISETP.NE.U32.AND P0, PT, R0, RZ, PT ;  /* 0x000000ff0000720c */ /* 0x000fe20003f05070 */
[----:B------:R-:W-:Y:S01]  /*70e0*/  IMAD.U32 R0, RZ, RZ, UR5 ;  /* 0x00000005ff007e24 */ /* 0x000fe2000f8e00ff */
[C---:B------:R-:W-:Y:S01]  /*70f0*/  LOP3.LUT R134, R2.reuse, 0x20, RZ, 0x3c, !PT ;  /* 0x0000002002867812 */ /* 0x040fe200078e3cff */
[C---:B------:R-:W-:Y:S01]  /*7100*/  VIADD R252, R2.reuse, UR9 ;  /* 0x0000000902fc7c36 */ /* 0x040fe20008000000 */
[C---:B------:R-:W-:Y:S01]  /*7110*/  LOP3.LUT R133, R2.reuse, 0x40, RZ, 0x3c, !PT ;  /* 0x0000004002857812 */ /* 0x040fe200078e3cff */
[----:B------:R1:W-:Y:S01]  /*7120*/  STL.64 [R1+0x688], R2 ;  /* 0x0006880201007387 */ /* 0x0003e20000100a00 */
[----:B------:R-:W-:Y:S01]  /*7130*/  LOP3.LUT R132, R2, 0x60, RZ, 0x3c, !PT ;  /* 0x0000006002847812 */ /* 0x000fe200078e3cff */
[----:B-1----:R-:W-:Y:S01]  /*7140*/  IMAD.WIDE R198, R0, 0x4, R136 ;  /* 0x0000000400c67825 */ /* 0x002fe200078e0288 */
[----:B------:R-:W-:-:S03]  /*7150*/  ISETP.GE.U32.AND P6, PT, R135, 0x7fffff80, PT ;  /* 0x7fffff808700780c */ /* 0x000fc60003fc6070 */
[----:B------:R-:W-:Y:S01]  /*7160*/  IMAD.WIDE R2, R0, 0x4, R4 ;  /* 0x0000000400027825 */ /* 0x000fe200078e0204 */
[----:B------:R-:W-:Y:S01]  /*7170*/  USHF.L.U32 UR6, UR6, 0x6, URZ ;  /* 0x0000000606067899 */ /* 0x000fe200080006ff */
[----:B------:R-:W1:Y:S03]  /*7180*/  LDC R0, c[0x0][0x3a0] ;  /* 0x0000e800ff007b82 */ /* 0x000e660000000800 */
[----:B------:R1:W-:Y:S04]  /*7190*/  LDGSTS.E [R201+0xfc00], desc[UR28][R2.64], !P2 ;  /* 0x0fc0000002c97fae */ /* 0x0003e8000d1a101c */
[----:B------:R-:W-:Y:S04]  /*71a0*/  LDGSTS.E [R201+0xfe00], desc[UR28][R198.64], !P2 ;  /* 0x0fe00000c6c97fae */ /* 0x000fe8000d1a101c */
[----:B------:R-:W0:Y:S04]  /*71b0*/  LDGDEPBAR ;  /* 0x00000000000079af */ /* 0x000e280000000000 */
[----:B------:R1:W-:Y:S04]  /*71c0*/  LDGSTS.E [R252+0x20000], desc[UR28][R138.64], P3 ;  /* 0x200000008afc7fae */ /* 0x0003e800099a101c */
[----:B------:R-:W-:Y:S04]  /*71d0*/  LDGSTS.E [R252+0x20400], desc[UR28][R12.64], P3 ;  /* 0x204000000cfc7fae */ /* 0x000fe800099a101c */
[----:B------:R-:W-:Y:S04]  /*71e0*/  LDGSTS.E [R252+0x20800], desc[UR28][R20.64], P3 ;  /* 0x2080000014fc7fae */ /* 0x000fe800099a101c */
[----:B------:R-:W-:Y:S04]  /*71f0*/  LDGSTS.E [R252+0x20c00], desc[UR28][R28.64], P3 ;  /* 0x20c000001cfc7fae */ /* 0x000fe800099a101c */
[----:B------:R-:W-:Y:S04]  /*7200*/  LDGSTS.E [R252+0x21000], desc[UR28][R36.64], P3 ;  /* 0x2100000024fc7fae */ /* 0x000fe800099a101c */
[----:B------:R-:W-:Y:S04]  /*7210*/  LDGSTS.E [R252+0x21400], desc[UR28][R44.64], P3 ;  /* 0x214000002cfc7fae */ /* 0x000fe800099a101c */
[----:B------:R-:W-:Y:S01]  /*7220*/  LDGSTS.E [R252+0x21800], desc[UR28][R52.64], P3 ;  /* 0x2180000034fc7fae */ /* 0x000fe200099a101c */
[----:B------:R-:W-:-:S03]  /*7230*/  IMAD.U32 R135, RZ, RZ, UR7 ;  /* 0x00000007ff877e24 */ /* 0x000fc6000f8e00ff */
[----:B------:R-:W-:Y:S01]  /*7240*/  LDGSTS.E [R252+0x21c00], desc[UR28][R60.64], P3 ;  /* 0x21c000003cfc7fae */ /* 0x000fe200099a101c */
[----:B------:R-:W-:-:S03]  /*7250*/  VIADD R134, R134, UR9 ;  /* 0x0000000986867c36 */ /* 0x000fc60008000000 */
[----:B------:R-:W-:Y:S04]  /*7260*/  LDGSTS.E [R252+0x22000], desc[UR28][R68.64], P3 ;  /* 0x2200000044fc7fae */ /* 0x000fe800099a101c */
[----:B------:R-:W-:Y:S04]  /*7270*/  LDGSTS.E [R252+0x22400], desc[UR28][R76.64], P3 ;  /* 0x224000004cfc7fae */ /* 0x000fe800099a101c */
[----:B------:R-:W-:Y:S04]  /*7280*/  LDGSTS.E [R252+0x22800], desc[UR28][R84.64], P3 ;  /* 0x2280000054fc7fae */ /* 0x000fe800099a101c */
[----:B------:R-:W-:Y:S04]  /*7290*/  LDGSTS.E [R252+0x22c00], desc[UR28][R92.64], P3 ;  /* 0x22c000005cfc7fae */ /* 0x000fe800099a101c */
[----:B------:R-:W-:Y:S04]  /*72a0*/  LDGSTS.E [R252+0x23000], desc[UR28][R100.64], P3 ;  /* 0x2300000064fc7fae */ /* 0x000fe800099a101c */
[----:B------:R1:W-:Y:S04]  /*72b0*/  STL.64 [R1+0x450], R2 ;  /* 0x0004500201007387 */ /* 0x0003e80000100a00 */
[----:B------:R-:W-:Y:S04]  /*72c0*/  LDGSTS.E [R252+0x23400], desc[UR28][R108.64], P3 ;  /* 0x234000006cfc7fae */ /* 0x000fe800099a101c */
[----:B------:R-:W-:Y:S01]  /*72d0*/  LDGSTS.E [R252+0x23800], desc[UR28][R116.64], P3 ;  /* 0x2380000074fc7fae */ /* 0x000fe200099a101c */
[----:B-1----:R-:W-:-:S03]  /*72e0*/  IMAD.WIDE R2, R135, 0x4, R138 ;  /* 0x0000000487027825 */ /* 0x002fc600078e028a */
[----:B------:R-:W-:Y:S01]  /*72f0*/  LDGSTS.E [R252+0x23c00], desc[UR28][R124.64], P3 ;  /* 0x23c000007cfc7fae */ /* 0x000fe200099a101c */
[----:B------:R-:W1:Y:S03]  /*7300*/  LDC R139, c[0x0][0x3a0] ;  /* 0x0000e800ff8b7b82 */ /* 0x000e660000000800 */
[----:B------:R1:W-:Y:S04]  /*7310*/  LDGSTS.E [R134+0x20100], desc[UR28][R6.64], P3 ;  /* 0x2010000006867fae */ /* 0x0003e800099a101c */
[----:B------:R-:W-:Y:S04]  /*7320*/  LDGSTS.E [R134+0x20500], desc[UR28][R14.64], P3 ;  /* 0x205000000e867fae */ /* 0x000fe800099a101c */
[----:B------:R-:W-:Y:S04]  /*7330*/  STL.64 [R1+0x4b0], R198 ;  /* 0x0004b0c601007387 */ /* 0x000fe80000100a00 */
[----:B------:R-:W-:Y:S04]  /*7340*/  LDGSTS.E [R134+0x20900], desc[UR28][R22.64], P3 ;  /* 0x2090000016867fae */ /* 0x000fe800099a101c */
[----:B------:R1:W-:Y:S04]  /*7350*/  STL.64 [R1+0x540], R2 ;  /* 0x0005400201007387 */ /* 0x0003e80000100a00 */
[----:B------:R-:W-:Y:S04]  /*7360*/  LDGSTS.E [R134+0x20d00], desc[UR28][R30.64], P3 ;  /* 0x20d000001e867fae */ /* 0x000fe800099a101c */
[----:B------:R-:W-:Y:S01]  /*7370*/  LDGSTS.E [R134+0x21100], desc[UR28][R38.64], P3 ;  /* 0x2110000026867fae */ /* 0x000fe200099a101c */
[----:B-1----:R-:W-:-:S03]  /*7380*/  IMAD.WIDE R2, R135, 0x4, R6 ;  /* 0x0000000487027825 */ /* 0x002fc600078e0206 */
[----:B------:R-:W-:Y:S04]  /*7390*/  LDGSTS.E [R134+0x21500], desc[UR28][R46.64], P3 ;  /* 0x215000002e867fae */ /* 0x000fe800099a101c */
[----:B------:R-:W-:Y:S04]  /*73a0*/  LDGSTS.E [R134+0x21900], desc[UR28][R54.64], P3 ;  /* 0x2190000036867fae */ /* 0x000fe800099a101c */
[----:B------:R-:W-:Y:S01]  /*73b0*/  LDGSTS.E [R134+0x21d00], desc[UR28][R62.64], P3 ;  /* 0x21d000003e867fae */ /* 0x000fe200099a101c */
[----:B------:R-:W-:-:S03]  /*73c0*/  VIADD R133, R133, UR9 ;  /* 0x0000000985857c36 */ /* 0x000fc60008000000 */
[----:B------:R-:W-:Y:S04]  /*73d0*/  LDGSTS.E [R134+0x22100], desc[UR28][R70.64], P3 ;  /* 0x2210000046867fae */ /* 0x000fe800099a101c */
[----:B------:R1:W-:Y:S04]  /*73e0*/  STL.64 [R1+0x558], R2 ;  /* 0x0005580201007387 */ /* 0x0003e80000100a00 */
[----:B------:R-:W-:Y:S04]  /*73f0*/  LDGSTS.E [R134+0x22500], desc[UR28][R78.64], P3 ;  /* 0x225000004e867fae */ /* 0x000fe800099a101c */
[----:B------:R-:W-:Y:S01]  /*7400*/  LDGSTS.E [R134+0x22900], desc[UR28][R86.64], P3 ;  /* 0x2290000056867fae */ /* 0x000fe200099a101c */
[----:B-1----:R-:W-:-:S03]  /*7410*/  IMAD.WIDE R2, R135, 0x4, R8 ;  /* 0x0000000487027825 */ /* 0x002fc600078e0208 */
[----:B------:R-:W-:Y:S04]  /*7420*/  LDGSTS.E [R134+0x22d00], desc[UR28][R94.64], P3 ;  /* 0x22d000005e867fae */ /* 0x000fe800099a101c */
[----:B------:R-:W-:Y:S04]  /*7430*/  LDGSTS.E [R134+0x23100], desc[UR28][R102.64], P3 ;  /* 0x2310000066867fae */ /* 0x000fe800099a101c */
[----:B------:R-:W-:Y:S04]  /*7440*/  LDGSTS.E [R134+0x23500], desc[UR28][R110.64], P3 ;  /* 0x235000006e867fae */ /* 0x000fe800099a101c */
[----:B------:R-:W-:Y:S04]  /*7450*/  LDGSTS.E [R134+0x23900], desc[UR28][R118.64], P3 ;  /* 0x2390000076867fae */ /* 0x000fe800099a101c */
[----:B------:R-:W-:Y:S04]  /*7460*/  LDGSTS.E [R134+0x23d00], desc[UR28][R126.64], P3 ;  /* 0x23d000007e867fae */ /* 0x000fe800099a101c */
[----:B------:R1:W-:Y:S04]  /*7470*/  STL.64 [R1+0x590], R2 ;  /* 0x0005900201007387 */ /* 0x0003e80000100a00 */
[----:B------:R1:W-:Y:S01]  /*7480*/  LDGSTS.E [R133+0x20200], desc[UR28][R8.64], P3 ;  /* 0x2020000008857fae */ /* 0x0003e200099a101c */
[----:B------:R-:W-:-:S03]  /*7490*/  IMAD.WIDE R6, R135, 0x4, R14 ;  /* 0x0000000487067825 */ /* 0x000fc600078e020e */
[----:B------:R-:W-:Y:S01]  /*74a0*/  LDGSTS.E [R133+0x20600], desc[UR28][R16.64], P3 ;  /* 0x2060000010857fae */ /* 0x000fe200099a101c */
[----:B-1----:R-:W-:-:S03]  /*74b0*/  IMAD.WIDE R2, R135, 0x4, R10 ;  /* 0x0000000487027825 */ /* 0x002fc600078e020a */
[----:B------:R-:W-:Y:S01]  /*74c0*/  LDGSTS.E [R133+0x20a00], desc[UR28][R24.64], P3 ;  /* 0x20a0000018857fae */ /* 0x000fe200099a101c */
[----:B------:R-:W-:-:S03]  /*74d0*/  IMAD.WIDE R8, R135, 0x4, R12 ;  /* 0x0000000487087825 */ /* 0x000fc600078e020c */
[----:B------:R-:W-:Y:S04]  /*74e0*/  LDGSTS.E [R133+0x20e00], desc[UR28][R32.64], P3 ;  /* 0x20e0000020857fae */ /* 0x000fe800099a101c */
[----:B------:R-:W-:Y:S04]  /*74f0*/  LDGSTS.E [R133+0x21200], desc[UR28][R40.64], P3 ;  /* 0x2120000028857fae */ /* 0x000fe800099a101c */
[----:B------:R-:W-:Y:S04]  /*7500*/  LDGSTS.E [R133+0x21600], desc[UR28][R48.64], P3 ;  /* 0x2160000030857fae */ /* 0x000fe800099a101c */
[----:B------:R1:W-:Y:S04]  /*7510*/  STL.64 [R1+0x5e8], R2 ;  /* 0x0005e80201007387 */ /* 0x0003e80000100a00 */
[----:B------:R-:W-:Y:S04]  /*7520*/  LDGSTS.E [R133+0x21a00], desc[UR28][R56.64], P3 ;  /* 0x21a0000038857fae */ /* 0x000fe800099a101c */
[----:B------:R-:W-:Y:S01]  /*7530*/  LDGSTS.E [R133+0x21e00], desc[UR28][R64.64], P3 ;  /* 0x21e0000040857fae */ /* 0x000fe200099a101c */
[----:B-1----:R-:W-:-:S03]  /*7540*/  IMAD.WIDE R2, R135, 0x4, R16 ;  /* 0x0000000487027825 */ /* 0x002fc600078e0210 */
[----:B------:R-:W-:Y:S04]  /*7550*/  LDGSTS.E [R133+0x22200], desc[UR28][R72.64], P3 ;  /* 0x2220000048857fae */ /* 0x000fe800099a101c */
[----:B------:R1:W-:Y:S01]  /*7560*/  STL.64 [R1+0x518], R8 ;  /* 0x0005180801007387 */ /* 0x0003e20000100a00 */
[----:B------:R-:W-:-:S03]  /*7570*/  VIADD R132, R132, UR9 ;  /* 0x0000000984847c36 */ /* 0x000fc60008000000 */
[----:B------:R-:W-:Y:S04]  /*7580*/  LDGSTS.E [R133+0x22600], desc[UR28][R80.64], P3 ;  /* 0x2260000050857fae */ /* 0x000fe800099a101c */
[----:B------:R4:W-:Y:S04]  /*7590*/  STL.64 [R1+0x538], R6 ;  /* 0x0005380601007387 */ /* 0x0009e80000100a00 */
[----:B------:R-:W-:Y:S01]  /*75a0*/  LDGSTS.E [R133+0x22a00], desc[UR28][R88.64], P3 ;  /* 0x22a0000058857fae */ /* 0x000fe200099a101c */
[----:B-1----:R-:W-:-:S03]  /*75b0*/  IMAD.WIDE R8, R135, 0x4, R20 ;  /* 0x0000000487087825 */ /* 0x002fc600078e0214 */
[----:B------:R-:W-:Y:S01]  /*75c0*/  LDGSTS.E [R133+0x22e00], desc[UR28][R96.64], P3 ;  /* 0x22e0000060857fae */ /* 0x000fe200099a101c */
[----:B----4-:R-:W-:-:S03]  /*75d0*/  IMAD.WIDE R6, R135, 0x4, R18 ;  /* 0x0000000487067825 */ /* 0x010fc600078e0212 */
[----:B------:R1:W-:Y:S04]  /*75e0*/  STL.64 [R1+0x570], R2 ;  /* 0x0005700201007387 */ /* 0x0003e80000100a00 */
[----:B------:R-:W-:Y:S04]  /*75f0*/  LDGSTS.E [R133+0x23200], desc[UR28][R104.64], P3 ;  /* 0x2320000068857fae */ /* 0x000fe800099a101c */
[----:B------:R-:W-:Y:S01]  /*7600*/  LDGSTS.E [R133+0x23600], desc[UR28][R112.64], P3 ;  /* 0x2360000070857fae */ /* 0x000fe200099a101c */
[----:B-1----:R-:W-:-:S03]  /*7610*/  IMAD.WIDE R2, R135, 0x4, R22 ;  /* 0x0000000487027825 */ /* 0x002fc600078e0216 */
[----:B------:R-:W-:Y:S04]  /*7620*/  LDGSTS.E [R133+0x23a00], desc[UR28][R120.64], P3 ;  /* 0x23a0000078857fae */ /* 0x000fe800099a101c */
[----:B------:R-:W-:Y:S04]  /*7630*/  LDGSTS.E [R133+0x23e00], desc[UR28][R128.64], P3 ;  /* 0x23e0000080857fae */ /* 0x000fe800099a101c */
[----:B------:R1:W-:Y:S04]  /*7640*/  STL.64 [R1+0x5c8], R6 ;  /* 0x0005c80601007387 */ /* 0x0003e80000100a00 */
[----:B------:R4:W-:Y:S04]  /*7650*/  LDGSTS.E [R132+0x20300], desc[UR28][R10.64], P3 ;  /* 0x203000000a847fae */ /* 0x0009e800099a101c */
[----:B------:R2:W-:Y:S01]  /*7660*/  STL.64 [R1+0x508], R8 ;  /* 0x0005080801007387 */ /* 0x0005e20000100a00 */
[----:B-1----:R-:W-:-:S03]  /*7670*/  IMAD.WIDE R6, R135, 0x4, R24 ;  /* 0x0000000487067825 */ /* 0x002fc600078e0218 */
[----:B------:R1:W-:Y:S01]  /*7680*/  STL.64 [R1+0x510], R2 ;  /* 0x0005100201007387 */ /* 0x0003e20000100a00 */
[----:B----4-:R-:W-:-:S03]  /*7690*/  IMAD.WIDE R10, R135, 0x4, R28 ;  /* 0x00000004870a7825 */ /* 0x010fc600078e021c */
[----:B------:R4:W-:Y:S01]  /*76a0*/  STL.64 [R1+0x550], R6 ;  /* 0x0005500601007387 */ /* 0x0009e20000100a00 */
[----:B--2---:R-:W-:-:S03]  /*76b0*/  IMAD.WIDE R8, R135, 0x4, R30 ;  /* 0x0000000487087825 */ /* 0x004fc600078e021e */
[----:B------:R-:W-:Y:S01]  /*76c0*/  STL.64 [R1+0x4e8], R10 ;  /* 0x0004e80a01007387 */ /* 0x000fe20000100a00 */
[----:B-1----:R-:W-:-:S03]  /*76d0*/  IMAD.WIDE R2, R135, 0x4, R26 ;  /* 0x0000000487027825 */ /* 0x002fc600078e021a */
[----:B------:R-:W-:Y:S01]  /*76e0*/  LDGSTS.E [R132+0x20700], desc[UR28][R18.64], P3 ;  /* 0x2070000012847fae */ /* 0x000fe200099a101c */
[----:B----4-:R-:W-:-:S03]  /*76f0*/  IMAD.WIDE R6, R135, 0x4, R32 ;  /* 0x0000000487067825 */ /* 0x010fc600078e0220 */
[----:B------:R-:W-:Y:S01]  /*7700*/  STL.64 [R1+0x5a8], R2 ;  /* 0x0005a80201007387 */ /* 0x000fe20000100a00 */
[----:B------:R-:W-:-:S03]  /*7710*/  IMAD.WIDE R198, R135, 0x4, R34 ;  /* 0x0000000487c67825 */ /* 0x000fc600078e0222 */
[----:B------:R1:W-:Y:S01]  /*7720*/  STL.64 [R1+0x4f8], R8 ;  /* 0x0004f80801007387 */ /* 0x0003e20000100a00 */
[----:B------:R-:W-:-:S03]  /*7730*/  IMAD.WIDE R44, R135, 0x4, R44 ;  /* 0x00000004872c7825 */ /* 0x000fc600078e022c */
[----:B------:R2:W-:Y:S01]  /*7740*/  STL.64 [R1+0x690], R2 ;  /* 0x0006900201007387 */ /* 0x0005e20000100a00 */
[----:B------:R-:W-:-:S03]  /*7750*/  IMAD.WIDE R68, R135, 0x4, R68 ;  /* 0x0000000487447825 */ /* 0x000fc600078e0244 */
[----:B------:R4:W-:Y:S01]  /*7760*/  STL.64 [R1+0x530], R6 ;  /* 0x0005300601007387 */ /* 0x0009e20000100a00 */
[----:B------:R-:W-:-:S03]  /*7770*/  IMAD.WIDE R76, R135, 0x4, R76 ;  /* 0x00000004874c7825 */ /* 0x000fc600078e024c */
[----:B------:R-:W3:Y:S01]  /*7780*/  LDL.LU.64 R12, [R1+0x70] ;  /* 0x00007000010c7983 */ /* 0x000ee20000300a00 */
[----:B------:R-:W-:-:S03]  /*7790*/  IMAD.WIDE R84, R135, 0x4, R84 ;  /* 0x0000000487547825 */ /* 0x000fc600078e0254 */
[----:B------:R-:W-:Y:S01]  /*77a0*/  LDGSTS.E [R132+0x20b00], desc[UR28][R26.64], P3 ;  /* 0x20b000001a847fae */ /* 0x000fe200099a101c */
[----:B------:R-:W-:-:S03]  /*77b0*/  IMAD.WIDE R92, R135, 0x4, R92 ;  /* 0x00000004875c7825 */ /* 0x000fc600078e025c */
[----:B------:R4:W-:Y:S01]  /*77c0*/  LDGSTS.E [R132+0x20f00], desc[UR28][R34.64], P3 ;  /* 0x20f0000022847fae */ /* 0x0009e200099a101c */
[----:B------:R-:W-:-:S03]  /*77d0*/  IMAD.WIDE R100, R135, 0x4, R100 ;  /* 0x0000000487647825 */ /* 0x000fc600078e0264 */
[----:B------:R4:W-:Y:S01]  /*77e0*/  LDGSTS.E [R132+0x21300], desc[UR28][R42.64], P3 ;  /* 0x213000002a847fae */ /* 0x0009e200099a101c */
[----:B------:R-:W-:Y:S01]  /*77f0*/  IADD3 R139, PT, PT, R139, -0x43, RZ ;  /* 0xffffffbd8b8b7810 */ /* 0x000fe20007ffe0ff */
[----:B-1----:R-:W1:Y:S01]  /*7800*/  LDC R8, c[0x0][0x3a0] ;  /* 0x0000e800ff087b82 */ /* 0x002e620000000800 */
[C---:B--2---:R-:W-:Y:S01]  /*7810*/  IMAD.WIDE R2, R135.reuse, 0x4, R36 ;  /* 0x0000000487027825 */ /* 0x044fe200078e0224 */
[----:B------:R-:W-:Y:S03]  /*7820*/  LDGSTS.E [R132+0x21700], desc[UR28][R50.64], P3 ;  /* 0x2170000032847fae */ /* 0x000fe600099a101c */
[C---:B----4-:R-:W-:Y:S01]  /*7830*/  IMAD.WIDE R6, R135.reuse, 0x4, R38 ;  /* 0x0000000487067825 */ /* 0x050fe200078e0226 */
[----:B------:R2:W-:Y:S02]  /*7840*/  STL.64 [R1+0x4c0], R2 ;  /* 0x0004c00201007387 */ /* 0x0005e40000100a00 */
[----:B------:R-:W4:Y:S01]  /*7850*/  LDC R9, c[0x0][0x3a0] ;  /* 0x0000e800ff097b82 */ /* 0x000f220000000800 */
[C---:B------:R-:W-:Y:S01]  /*7860*/  IMAD.WIDE R36, R135.reuse, 0x4, R42 ;  /* 0x0000000487247825 */ /* 0x040fe200078e022a */
[----:B------:R-:W-:Y:S04]  /*7870*/  STL.64 [R1+0x4d8], R6 ;  /* 0x0004d80601007387 */ /* 0x000fe80000100a00 */
[----:B------:R-:W-:Y:S01]  /*7880*/  STL.64 [R1+0x580], R198 ;  /* 0x000580c601007387 */ /* 0x000fe20000100a00 */
[C---:B------:R-:W-:Y:S01]  /*7890*/  IMAD.WIDE R48, R135.reuse, 0x4, R48 ;  /* 0x0000000487307825 */ /* 0x040fe200078e0230 */
[----:B------:R-:W1:Y:S02]  /*78a0*/  LDC R11, c[0x0][0x3a0] ;  /* 0x0000e800ff0b7b82 */ /* 0x000e640000000800 */
[----:B------:R-:W-:Y:S01]  /*78b0*/  LDGSTS.E [R132+0x21b00], desc[UR28][R58.64], P3 ;  /* 0x21b000003a847fae */ /* 0x000fe200099a101c */
[----:B--2---:R-:W-:-:S03]  /*78c0*/  IMAD.WIDE R2, R135, 0x4, R40 ;  /* 0x0000000487027825 */ /* 0x004fc600078e0228 */
[----:B------:R2:W-:Y:S01]  /*78d0*/  STL.64 [R1+0x698], R198 ;  /* 0x000698c601007387 */ /* 0x0005e20000100a00 */
[C---:B------:R-:W-:Y:S01]  /*78e0*/  IMAD.WIDE R34, R135.reuse, 0x4, R50 ;  /* 0x0000000487227825 */ /* 0x040fe200078e0232 */
[----:B------:R-:W1:Y:S02]  /*78f0*/  LDC R10, c[0x0][0x3a0] ;  /* 0x0000e800ff0a7b82 */ /* 0x000e640000000800 */
[----:B------:R-:W-:Y:S01]  /*7900*/  STL.64 [R1+0x500], R2 ;  /* 0x0005000201007387 */ /* 0x000fe20000100a00 */
[----:B------:R-:W-:-:S03]  /*7910*/  IMAD.WIDE R42, R135, 0x4, R52 ;  /* 0x00000004872a7825 */ /* 0x000fc600078e0234 */
[----:B------:R4:W-:Y:S01]  /*7920*/  STL.64 [R1+0x6a0], R2 ;  /* 0x0006a00201007387 */ /* 0x0009e20000100a00 */
[----:B--2---:R-:W-:-:S03]  /*7930*/  IMAD.WIDE R198, R135, 0x4, R46 ;  /* 0x0000000487c67825 */ /* 0x004fc600078e022e */
[----:B------:R-:W-:Y:S01]  /*7940*/  STL.64 [R1+0x560], R36 ;  /* 0x0005602401007387 */ /* 0x000fe20000100a00 */
[----:B------:R-:W-:-:S03]  /*7950*/  IMAD.WIDE R54, R135, 0x4, R54 ;  /* 0x0000000487367825 */ /* 0x000fc600078e0236 */
[----:B------:R-:W-:Y:S01]  /*7960*/  STL.64 [R1+0x480], R44 ;  /* 0x0004802c01007387 */ /* 0x000fe20000100a00 */
[----:B------:R-:W-:-:S03]  /*7970*/  IMAD.WIDE R56, R135, 0x4, R56 ;  /* 0x0000000487387825 */ /* 0x000fc600078e0238 */
[----:B------:R-:W-:Y:S01]  /*7980*/  STL.64 [R1+0x4a8], R198 ;  /* 0x0004a8c601007387 */ /* 0x000fe20000100a00 */
[----:B------:R-:W-:-:S03]  /*7990*/  IMAD.WIDE R32, R135, 0x4, R58 ;  /* 0x0000000487207825 */ /* 0x000fc600078e023a */
[----:B------:R-:W-:Y:S01]  /*79a0*/  STL.64 [R1+0x4d0], R48 ;  /* 0x0004d03001007387 */ /* 0x000fe20000100a00 */
[----:B----4-:R-:W-:-:S03]  /*79b0*/  IMAD.WIDE R2, R135, 0x4, R60 ;  /* 0x0000000487027825 */ /* 0x010fc600078e023c */
[----:B------:R-:W-:Y:S01]  /*79c0*/  STL.64 [R1+0x528], R34 ;  /* 0x0005282201007387 */ /* 0x000fe20000100a00 */
[----:B------:R-:W-:-:S03]  /*79d0*/  IMAD.WIDE R62, R135, 0x4, R62 ;  /* 0x00000004873e7825 */ /* 0x000fc600078e023e */
[----:B------:R-:W-:Y:S01]  /*79e0*/  STL.64 [R1+0x460], R42 ;  /* 0x0004602a01007387 */ /* 0x000fe20000100a00 */
[----:B------:R-:W-:-:S03]  /*79f0*/  IMAD.WIDE R64, R135, 0x4, R64 ;  /* 0x0000000487407825 */ /* 0x000fc600078e0240 */
[----:B------:R-:W-:Y:S01]  /*7a00*/  STL.64 [R1+0x468], R54 ;  /* 0x0004683601007387 */ /* 0x000fe20000100a00 */
[----:B------:R-:W-:-:S03]  /*7a10*/  IMAD.WIDE R30, R135, 0x4, R66 ;  /* 0x00000004871e7825 */ /* 0x000fc600078e0242 */
[----:B------:R-:W2:Y:S04]  /*7a20*/  LDL.LU.64 R58, [R1+0x68] ;  /* 0x00006800013a7983 */ /* 0x000ea80000300a00 */
[----:B------:R-:W-:Y:S01]  /*7a30*/  STL.64 [R1+0x498], R56 ;  /* 0x0004983801007387 */ /* 0x000fe20000100a00 */
[----:B------:R-:W-:-:S03]  /*7a40*/  IMAD.WIDE R70, R135, 0x4, R70 ;  /* 0x0000000487467825 */ /* 0x000fc600078e0246 */
        /* <DEDUP_REMOVED lines=16> */
[----:B------:R-:W-:Y:S04]  /*7b50*/  STL.64 [R1+0x400], R28 ;  /* 0x0004001c01007387 */ /* 0x000fe80000100a00 */
        /* <DEDUP_REMOVED lines=13> */
[----:B------:R-:W-:Y:S04]  /*7c30*/  LDGSTS.E [R132+0x21f00], desc[UR28][R66.64], P3 ;  /* 0x21f0000042847fae */ /* 0x000fe800099a101c */
        /* <DEDUP_REMOVED lines=11> */
[----:B------:R4:W-:Y:S04]  /*7cf0*/  LDGSTS.E [R132+0x22f00], desc[UR28][R98.64], P3 ;  /* 0x22f0000062847fae */ /* 0x0009e800099a101c */
[----:B------:R-:W-:Y:S01]  /*7d00*/  STL.64 [R1+0x678], R22 ;  /* 0x0006781601007387 */ /* 0x000fe20000100a00 */
[----:B------:R-:W-:-:S03]  /*7d10*/  IMAD.WIDE R116, R135, 0x4, R116 ;  /* 0x0000000487747825 */ /* 0x000fc600078e0274 */
[----:B------:R-:W-:Y:S04]  /*7d20*/  STL.64 [R1+0x318], R100 ;  /* 0x0003186401007387 */ /* 0x000fe80000100a00 */
[----:B------:R-:W-:Y:S01]  /*7d30*/  LDGSTS.E [R132+0x23300], desc[UR28][R106.64], P3 ;  /* 0x233000006a847fae */ /* 0x000fe200099a101c */
        /* <DEDUP_REMOVED lines=8> */
[----:B---3--:R-:W-:Y:S01]  /*7dc0*/  LDGSTS.E [R132+0x23f00], desc[UR28][R130.64], P3 ;  /* 0x23f0000082847fae */ /* 0x008fe200099a101c */
[----:B------:R-:W-:Y:S02]  /*7dd0*/  ISETP.GE.U32.AND P3, PT, R139, 0x7fffff7e, PT ;  /* 0x7fffff7e8b00780c */ /* 0x000fe40003f66070 */
[----:B------:R-:W3:Y:S01]  /*7de0*/  LDC R139, c[0x0][0x3a0] ;  /* 0x0000e800ff8b7b82 */ /* 0x000ee20000000800 */
[----:B------:R-:W-:Y:S01]  /*7df0*/  STL.64 [R1+0x2e8], R108 ;  /* 0x0002e86c01007387 */ /* 0x000fe20000100a00 */
[----:B------:R-:W-:-:S03]  /*7e00*/  IMAD.WIDE R124, R135, 0x4, R124 ;  /* 0x00000004877c7825 */ /* 0x000fc600078e027c */
[----:B------:R-:W-:Y:S01]  /*7e10*/  STL.64 [R1+0x2e0], R110 ;  /* 0x0002e06e01007387 */ /* 0x000fe20000100a00 */
[----:B------:R-:W-:-:S03]  /*7e20*/  IMAD.WIDE R126, R135, 0x4, R126 ;  /* 0x00000004877e7825 */ /* 0x000fc600078e027e */
[----:B------:R-:W-:Y:S01]  /*7e30*/  STL.64 [R1+0x2c8], R112 ;  /* 0x0002c87001007387 */ /* 0x000fe20000100a00 */
[----:B------:R-:W-:-:S03]  /*7e40*/  IMAD.WIDE R128, R135, 0x4, R128 ;  /* 0x0000000487807825 */ /* 0x000fc600078e0280 */
[----:B------:R-:W-:Y:S04]  /*7e50*/  STL.64 [R1+0x668], R14 ;  /* 0x0006680e01007387 */ /* 0x000fe80000100a00 */
[----:B------:R-:W-:Y:S04]  /*7e60*/  STL.64 [R1+0x2a0], R116 ;  /* 0x0002a07401007387 */ /* 0x000fe80000100a00 */
[----:B------:R-:W-:Y:S04]  /*7e70*/  STL.64 [R1+0x290], R118 ;  /* 0x0002907601007387 */ /* 0x000fe80000100a00 */
[----:B------:R-:W-:Y:S04]  /*7e80*/  STL.64 [R1+0x280], R120 ;  /* 0x0002807801007387 */ /* 0x000fe80000100a00 */
[----:B------:R-:W-:Y:S04]  /*7e90*/  STL.64 [R1+0x660], R18 ;  /* 0x0006601201007387 */ /* 0x000fe80000100a00 */
[----:B------:R-:W-:Y:S01]  /*7ea0*/  STL.64 [R1+0x268], R124 ;  /* 0x0002687c01007387 */ /* 0x000fe20000100a00 */
[----:B------:R-:W-:-:S02]  /*7eb0*/  IMAD.WIDE R16, R135, 0x4, R130 ;  /* 0x0000000487107825 */ /* 0x000fc400078e0282 */
[----:B------:R-:W1:Y:S01]  /*7ec0*/  LDC R135, c[0x0][0x3a0] ;  /* 0x0000e800ff877b82 */ /* 0x000e620000000800 */
[----:B------:R-:W-:Y:S04]  /*7ed0*/  STL.64 [R1+0x260], R126 ;  /* 0x0002607e01007387 */ /* 0x000fe80000100a00 */
[----:B------:R-:W-:Y:S04]  /*7ee0*/  STL.64 [R1+0x250], R128 ;  /* 0x0002508001007387 */ /* 0x000fe80000100a00 */
[----:B------:R-:W4:Y:S04]  /*7ef0*/  LDL.LU.64 R40, [R1+0x60] ;  /* 0x0000600001287983 */ /* 0x000f280000300a00 */
[----:B------:R-:W4:Y:S04]  /*7f00*/  LDL.LU.64 R38, [R1+0x58] ;  /* 0x0000580001267983 */ /* 0x000f280000300a00 */
[----:B------:R-:W-:Y:S04]  /*7f10*/  STL.64 [R1+0x658], R16 ;  /* 0x0006581001007387 */ /* 0x000fe80000100a00 */
[----:B------:R-:W4:Y:S01]  /*7f20*/  LDL.LU.64 R50, [R1+0x50] ;  /* 0x0000500001327983 */ /* 0x000f220000300a00 */
[----:B---3--:R-:W-:-:S03]  /*7f30*/  VIADD R6, R139, 0xffffffbb ;  /* 0xffffffbb8b067836 */ /* 0x008fc60000000000 */
[----:B------:R-:W3:Y:S04]  /*7f40*/  LDL.LU.64 R138, [R1+0x48] ;  /* 0x00004800018a7983 */ /* 0x000ee80000300a00 */
[----:B------:R-:W0:Y:S01]  /*7f50*/  LDGDEPBAR ;  /* 0x00000000000079af */ /* 0x000e220000000000 */
[----:B------:R-:W-:-:S04]  /*7f60*/  IMAD.U32 R7, RZ, RZ, UR6 ;  /* 0x00000006ff077e24 */ /* 0x000fc8000f8e00ff */
[C---:B------:R-:W-:Y:S01]  /*7f70*/  IMAD.WIDE R52, R7.reuse, 0x4, R4 ;  /* 0x0000000407347825 */ /* 0x040fe200078e0204 */
[----:B------:R-:W-:Y:S03]  /*7f80*/  BAR.SYNC.DEFER_BLOCKING 0x0 ;  /* 0x0000000000007b1d */ /* 0x000fe60000010000 */
[----:B------:R-:W-:-:S04]  /*7f90*/  IMAD.WIDE R46, R7, 0x4, R136 ;  /* 0x00000004072e7825 */ /* 0x000fc800078e0288 */
[----:B------:R-:W-:Y:S01]  /*7fa0*/  IMAD.WIDE R12, R7, 0x4, R12 ;  /* 0x00000004070c7825 */ /* 0x000fe200078e020c */
[----:B------:R1:W-:Y:S04]  /*7fb0*/  STL.64 [R1+0x230], R52 ;  /* 0x0002303401007387 */ /* 0x0003e80000100a00 */
[----:B------:R-:W-:Y:S04]  /*7fc0*/  STL.64 [R1+0x228], R46 ;  /* 0x0002282e01007387 */ /* 0x000fe80000100a00 */
[----:B------:R1:W-:Y:S04]  /*7fd0*/  STL.64 [R1+0x220], R12 ;  /* 0x0002200c01007387 */ /* 0x0003e80000100a00 */
[----:B------:R-:W-:Y:S01]  /*7fe0*/  @!PT LDS RZ, [RZ] ;  /* 0x00000000fffff984 */ /* 0x000fe20000000800 */
[----:B------:R-:W-:Y:S01]  /*7ff0*/  @!PT LDS RZ, [RZ] ;  /* 0x00000000fffff984 */ /* 0x000fe20000000800 */
[----:B------:R-:W-:Y:S01]  /*8000*/  @!PT LDS RZ, [RZ] ;  /* 0x00000000fffff984 */ /* 0x000fe20000000800 */
[----:B------:R-:W-:Y:S04]  /*8010*/  LDGSTS.E [R201+0x10000], desc[UR28][R52.64], !P6 ;  /* 0x1000000034c97fae */ /* 0x000fe8000f1a101c */
[----:B------:R-:W-:Y:S01]  /*8020*/  LDGSTS.E [R201+0x10200], desc[UR28][R46.64], !P6 ;  /* 0x102000002ec97fae */ /* 0x000fe2000f1a101c */
[----:B------:R-:W-:-:S03]  /*8030*/  VIADD R0, R0, 0xffffffbc ;  /* 0xffffffbc00007836 */ /* 0x000fc60000000000 */
[----:B------:R1:W-:Y:S01]  /*8040*/  LDGSTS.E [R201+0x10400], desc[UR28][R12.64], !P4 ;  /* 0x104000000cc97fae */ /* 0x0003e2000e1a101c */
[----:B--2---:R-:W-:-:S04]  /*8050*/  IMAD.WIDE R4, R7, 0x4, R58 ;  /* 0x0000000407047825 */ /* 0x004fc800078e023a */
[C---:B----4-:R-:W-:Y:S01]  /*8060*/  IMAD.WIDE R98, R7.reuse, 0x4, R40 ;  /* 0x0000000407627825 */ /* 0x050fe200078e0228 */
[----:B------:R2:W-:Y:S03]  /*8070*/  STL.64 [R1+0x648], R4 ;  /* 0x0006480401007387 */ /* 0x0005e60000100a00 */
[C---:B------:R-:W-:Y:S01]  /*8080*/  IMAD.WIDE R90, R7.reuse, 0x4, R38 ;  /* 0x00000004075a7825 */ /* 0x040fe200078e0226 */
[----:B------:R-:W4:Y:S03]  /*8090*/  LDL.LU.64 R60, [R1+0x40] ;  /* 0x00004000013c7983 */ /* 0x000f260000300a00 */
[C---:B------:R-:W-:Y:S01]  /*80a0*/  IMAD.WIDE R82, R7.reuse, 0x4, R50 ;  /* 0x0000000407527825 */ /* 0x040fe200078e0232 */
[----:B------:R-:W4:Y:S03]  /*80b0*/  LDL.LU.64 R58, [R1+0x38] ;  /* 0x00003800013a7983 */ /* 0x000f260000300a00 */
[----:B---3--:R-:W-:Y:S01]  /*80c0*/  IMAD.WIDE R74, R7, 0x4, R138 ;  /* 0x00000004074a7825 */ /* 0x008fe200078e028a */
[----:B-1----:R-:W3:Y:S01]  /*80d0*/  LDL.LU.64 R52, [R1+0x30] ;  /* 0x0000300001347983 */ /* 0x002ee20000300a00 */
[----:B------:R-:W-:Y:S01]  /*80e0*/  ISETP.GE.U32.AND P2, PT, R0, 0x7fffff7d, PT ;  /* 0x7fffff7d0000780c */ /* 0x000fe20003f46070 */
[----:B------:R-:W2:Y:S02]  /*80f0*/  LDC R13, c[0x0][0x3a0] ;  /* 0x0000e800ff0d7b82 */ /* 0x000ea40000000800 */
[----:B------:R-:W3:Y:S04]  /*8100*/  LDL.LU.64 R66, [R1+0x28] ;  /* 0x0000280001427983 */ /* 0x000ee80000300a00 */
[----:B------:R-:W3:Y:S02]  /*8110*/  LDL.LU.64 R46, [R1+0x20] ;  /* 0x00002000012e7983 */ /* 0x000ee40000300a00 */
[----:B------:R-:W1:Y:S02]  /*8120*/  LDC R0, c[0x0][0x3a0] ;  /* 0x0000e800ff007b82 */ /* 0x000e640000000800 */
[----:B------:R-:W3:Y:S04]  /*8130*/  LDL.LU.64 R40, [R1+0x18] ;  /* 0x0000180001287983 */ /* 0x000ee80000300a00 */
[----:B------:R-:W-:Y:S01]  /*8140*/  STL.64 [R1+0x218], R98 ;  /* 0x0002186201007387 */ /* 0x000fe20000100a00 */
[----:B------:R-:W-:Y:S01]  /*8150*/  ISETP.GE.U32.AND P6, PT, R6, 0x7fffff7c, PT ;  /* 0x7fffff7c0600780c */ /* 0x000fe20003fc6070 */
[----:B------:R-:W2:Y:S02]  /*8160*/  LDC R12, c[0x0][0x3a0] ;  /* 0x0000e800ff0c7b82 */ /* 0x000ea40000000800 */
[----:B------:R-:W3:Y:S04]  /*8170*/  LDL.LU.64 R38, [R1+0x10] ;  /* 0x0000100001267983 */ /* 0x000ee80000300a00 */
[----:B------:R-:W-:Y:S02]  /*8180*/  STL.64 [R1+0x640], R90 ;  /* 0x0006405a01007387 */ /* 0x000fe40000100a00 */
[----:B------:R-:W3:Y:S02]  /*8190*/  LDC R6, c[0x0][0x3a0] ;  /* 0x0000e800ff067b82 */ /* 0x000ee40000000800 */
[----:B------:R-:W3:Y:S04]  /*81a0*/  LDL.LU.64 R50, [R1+0x8] ;  /* 0x0000080001327983 */ /* 0x000ee80000300a00 */
[----:B------:R-:W-:Y:S04]  /*81b0*/  STL.64 [R1+0x210], R82 ;  /* 0x0002105201007387 */ /* 0x000fe80000100a00 */
[----:B------:R-:W-:Y:S04]  /*81c0*/  STL.64 [R1+0x638], R74 ;  /* 0x0006384a01007387 */ /* 0x000fe80000100a00 */
[----:B------:R-:W3:Y:S01]  /*81d0*/  LDL.LU.64 R138, [R1] ;  /* 0x00000000018a7983 */ /* 0x000ee20000300a00 */
[----:B-1----:R-:W-:-:S03]  /*81e0*/  VIADD R0, R0, 0xffffffba ;  /* 0xffffffba00007836 */ /* 0x002fc60000000000 */
[----:B------:R2:W-:Y:S02]  /*81f0*/  LDGSTS.E [R201+0x10600], desc[UR28][R4.64], !P4 ;  /* 0x1060000004c97fae */ /* 0x0005e4000e1a101c */
[----:B------:R-:W-:Y:S01]  /*8200*/  ISETP.GE.U32.AND P4, PT, R0, 0x7fffff7b, PT ;  /* 0x7fffff7b0000780c */ /* 0x000fe20003f86070 */
[----:B------:R-:W-:Y:S01]  /*8210*/  VIADD R0, R8, 0xffffffb8 ;  /* 0xffffffb808007836 */ /* 0x000fe20000000000 */
[----:B------:R-:W-:Y:S04]  /*8220*/  LDGSTS.E [R201+0x10800], desc[UR28][R98.64], !P3 ;  /* 0x1080000062c97fae */ /* 0x000fe8000d9a101c */
[----:B------:R-:W-:Y:S01]  /*8230*/  LDGSTS.E [R201+0x10a00], desc[UR28][R90.64], !P3 ;  /* 0x10a000005ac97fae */ /* 0x000fe2000d9a101c */
[----:B--2---:R-:W-:-:S03]  /*8240*/  VIADD R4, R13, 0xffffffb9 ;  /* 0xffffffb90d047836 */ /* 0x004fc60000000000 */
[----:B------:R-:W-:Y:S01]  /*8250*/  LDGSTS.E [R201+0x10c00], desc[UR28][R82.64], !P2 ;  /* 0x10c0000052c97fae */ /* 0x000fe2000d1a101c */
[----:B------:R-:W1:Y:S01]  /*8260*/  LDC R5, c[0x0][0x3a0] ;  /* 0x0000e800ff057b82 */ /* 0x000e620000000800 */
[----:B------:R-:W-:Y:S02]  /*8270*/  ISETP.GE.U32.AND P3, PT, R4, 0x7fffff7a, PT ;  /* 0x7fffff7a0400780c */ /* 0x000fe40003f66070 */
[----:B------:R-:W-:Y:S01]  /*8280*/  LDGSTS.E [R201+0x10e00], desc[UR28][R74.64], !P2 ;  /* 0x10e000004ac97fae */ /* 0x000fe2000d1a101c */
[----:B------:R-:W-:Y:S01]  /*8290*/  ISETP.GE.U32.AND P2, PT, R0, 0x7fffff79, PT ;  /* 0x7fffff790000780c */ /* 0x000fe20003f46070 */
[----:B------:R-:W-:-:S03]  /*82a0*/  VIADD R4, R9, 0xffffffb7 ;  /* 0xffffffb709047836 */ /* 0x000fc60000000000 */
[----:B------:R-:W2:Y:S01]  /*82b0*/  LDC R13, c[0x0][0x3a0] ;  /* 0x0000e800ff0d7b82 */ /* 0x000ea20000000800 */
[----:B------:R-:W-:Y:S02]  /*82c0*/  VIADD R0, R11, 0xffffffb6 ;  /* 0xffffffb60b007836 */ /* 0x000fe40000000000 */
[----:B----4-:R-:W-:-:S04]  /*82d0*/  IMAD.WIDE R60, R7, 0x4, R60 ;  /* 0x00000004073c7825 */ /* 0x010fc800078e023c */
[C---:B------:R-:W-:Y:S01]  /*82e0*/  IMAD.WIDE R58, R7.reuse, 0x4, R58 ;  /* 0x00000004073a7825 */ /* 0x040fe200078e023a */
[----:B------:R-:W-:Y:S03]  /*82f0*/  STL.64 [R1+0x200], R60 ;  /* 0x0002003c01007387 */ /* 0x000fe60000100a00 */
[C---:B---3--:R-:W-:Y:S01]  /*8300*/  IMAD.WIDE R52, R7.reuse, 0x4, R52 ;  /* 0x0000000407347825 */ /* 0x048fe200078e0234 */
[----:B------:R-:W-:Y:S03]  /*8310*/  LDGSTS.E [R201+0x11000], desc[UR28][R60.64], !P6 ;  /* 0x110000003cc97fae */ /* 0x000fe6000f1a101c */
[C---:B------:R-:W-:Y:S01]  /*8320*/  IMAD.WIDE R8, R7.reuse, 0x4, R66 ;  /* 0x0000000407087825 */ /* 0x040fe200078e0242 */
[----:B------:R-:W-:Y:S03]  /*8330*/  STL.64 [R1+0x630], R58 ;  /* 0x0006303a01007387 */ /* 0x000fe60000100a00 */
[----:B------:R-:W-:Y:S01]  /*8340*/  IMAD.WIDE R46, R7, 0x4, R46 ;  /* 0x00000004072e7825 */ /* 0x000fe200078e022e */
[----:B------:R-:W-:Y:S01]  /*8350*/  LDGSTS.E [R201+0x11200], desc[UR28][R58.64], !P6 ;  /* 0x112000003ac97fae */ /* 0x000fe2000f1a101c */
[----:B------:R-:W-:-:S02]  /*8360*/  ISETP.GE.U32.AND P6, PT, R4, 0x7fffff78, PT ;  /* 0x7fffff780400780c */ /* 0x000fc40003fc6070 */
[C---:B------:R-:W-:Y:S01]  /*8370*/  IMAD.WIDE R40, R7.reuse, 0x4, R40 ;  /* 0x0000000407287825 */ /* 0x040fe200078e0228 */
[----:B------:R-:W-:Y:S03]  /*8380*/  STL.64 [R1+0x1f0], R52 ;  /* 0x0001f03401007387 */ /* 0x000fe60000100a00 */
[----:B------:R-:W-:Y:S01]  /*8390*/  VIADD R4, R10, 0xffffffb5 ;  /* 0xffffffb50a047836 */ /* 0x000fe20000000000 */
[----:B------:R-:W-:Y:S01]  /*83a0*/  LDGSTS.E [R201+0x11400], desc[UR28][R52.64], !P4 ;  /* 0x1140000034c97fae */ /* 0x000fe2000e1a101c */
[----:B------:R-:W-:-:S03]  /*83b0*/  IMAD.WIDE R38, R7, 0x4, R38 ;  /* 0x0000000407267825 */ /* 0x000fc600078e0226 */
[----:B------:R3:W-:Y:S04]  /*83c0*/  STL.64 [R1+0x628], R8 ;  /* 0x0006280801007387 */ /* 0x0007e80000100a00 */
[----:B------:R3:W-:Y:S01]  /*83d0*/  LDGSTS.E [R201+0x11600], desc[UR28][R8.64], !P4 ;  /* 0x1160000008c97fae */ /* 0x0007e2000e1a101c */
[----:B------:R-:W-:-:S03]  /*83e0*/  IMAD.WIDE R10, R7, 0x4, R50 ;  /* 0x00000004070a7825 */ /* 0x000fc600078e0232 */
[----:B------:R-:W-:Y:S04]  /*83f0*/  STL.64 [R1+0x1e8], R46 ;  /* 0x0001e82e01007387 */ /* 0x000fe80000100a00 */
[----:B------:R-:W-:Y:S01]  /*8400*/  LDGSTS.E [R201+0x11800], desc[UR28][R46.64], !P3 ;  /* 0x118000002ec97fae */ /* 0x000fe2000d9a101c */
[----:B---3--:R-:W3:Y:S03]  /*8410*/  LDC R9, c[0x0][0x3a0] ;  /* 0x0000e800ff097b82 */ /* 0x008ee60000000800 */
[----:B------:R-:W-:Y:S04]  /*8420*/  STL.64 [R1+0x620], R40 ;  /* 0x0006202801007387 */ /* 0x000fe80000100a00 */
[----:B------:R-:W-:Y:S01]  /*8430*/  LDGSTS.E [R201+0x11a00], desc[UR28][R40.64], !P3 ;  /* 0x11a0000028c97fae */ /* 0x000fe2000d9a101c */
[----:B------:R-:W4:Y:S03]  /*8440*/  LDC R8, c[0x0][0x3a0] ;  /* 0x0000e800ff087b82 */ /* 0x000f260000000800 */
[----:B------:R-:W-:Y:S01]  /*8450*/  STL.64 [R1+0x1d8], R38 ;  /* 0x0001d82601007387 */ /* 0x000fe20000100a00 */
[----:B------:R-:W-:-:S03]  /*8460*/  ISETP.GE.U32.AND P4, PT, R0, 0x7fffff77, PT ;  /* 0x7fffff770000780c */ /* 0x000fc60003f86070 */
[----:B------:R-:W-:Y:S04]  /*8470*/  LDGSTS.E [R201+0x11c00], desc[UR28][R38.64], !P2 ;  /* 0x11c0000026c97fae */ /* 0x000fe8000d1a101c */
[----:B------:R2:W-:Y:S04]  /*8480*/  STL.64 [R1+0x618], R10 ;  /* 0x0006180a01007387 */ /* 0x0005e80000100a00 */
[----:B------:R2:W-:Y:S01]  /*8490*/  LDGSTS.E [R201+0x11e00], desc[UR28][R10.64], !P2 ;  /* 0x11e000000ac97fae */ /* 0x0005e2000d1a101c */
[----:B------:R-:W-:Y:S01]  /*84a0*/  VIADD R0, R12, 0xffffffb4 ;  /* 0xffffffb40c007836 */ /* 0x000fe20000000000 */
[----:B------:R-:W-:Y:S01]  /*84b0*/  ISETP.GE.U32.AND P3, PT, R4, 0x7fffff76, PT ;  /* 0x7fffff760400780c */ /* 0x000fe20003f66070 */
[----:B-1----:R-:W-:-:S02]  /*84c0*/  VIADD R4, R5, 0xffffffb3 ;  /* 0xffffffb305047836 */ /* 0x002fc40000000000 */
[C---:B------:R-:W-:Y:S01]  /*84d0*/  IMAD.WIDE R50, R7.reuse, 0x4, R138 ;  /* 0x0000000407327825 */ /* 0x040fe200078e028a */
[----:B--2---:R-:W1:Y:S01]  /*84e0*/  LDC R10, c[0x0][0x3a0] ;  /* 0x0000e800ff0a7b82 */ /* 0x004e620000000800 */
[----:B------:R-:W-:Y:S02]  /*84f0*/  ISETP.GE.U32.AND P2, PT, R0, 0x7fffff75, PT ;  /* 0x7fffff750000780c */ /* 0x000fe40003f46070 */
[C---:B------:R-:W-:Y:S01]  /*8500*/  IMAD.WIDE R46, R7.reuse, 0x4, R250 ;  /* 0x00000004072e7825 */ /* 0x040fe200078e02fa */
[----:B------:R-:W-:Y:S03]  /*8510*/  STL.64 [R1+0x1c8], R50 ;  /* 0x0001c83201007387 */ /* 0x000fe60000100a00 */
[C---:B------:R-:W-:Y:S01]  /*8520*/  IMAD.WIDE R40, R7.reuse, 0x4, R248 ;  /* 0x0000000407287825 */ /* 0x040fe200078e02f8 */
[----:B------:R-:W-:Y:S01]  /*8530*/  LDGSTS.E [R201+0x12000], desc[UR28][R50.64], !P6 ;  /* 0x1200000032c97fae */ /* 0x000fe2000f1a101c */
[----:B------:R-:W2:Y:S02]  /*8540*/  LDC R5, c[0x0][0x3a0] ;  /* 0x0000e800ff057b82 */ /* 0x000ea40000000800 */
[----:B------:R-:W-:Y:S01]  /*8550*/  IMAD.WIDE R38, R7, 0x4, R246 ;  /* 0x0000000407267825 */ /* 0x000fe200078e02f6 */
[----:B------:R-:W-:Y:S01]  /*8560*/  IADD3 R0, PT, PT, R13, -0x4e, RZ ;  /* 0xffffffb20d007810 */ /* 0x000fe20007ffe0ff */
[----:B------:R3:W-:Y:S04]  /*8570*/  STL.64 [R1+0x610], R46 ;  /* 0x0006102e01007387 */ /* 0x0007e80000100a00 */
[----:B------:R-:W2:Y:S01]  /*8580*/  LDC R11, c[0x0][0x3a0] ;  /* 0x0000e800ff0b7b82 */ /* 0x000ea20000000800 */
[----:B------:R3:W-:Y:S01]  /*8590*/  LDGSTS.E [R201+0x12200], desc[UR28][R46.64], !P6 ;  /* 0x122000002ec97fae */ /* 0x0007e2000f1a101c */
[----:B------:R-:W-:Y:S01]  /*85a0*/  ISETP.GE.U32.AND P6, PT, R4, 0x7fffff74, PT ;  /* 0x7fffff740400780c */ /* 0x000fe20003fc6070 */
[----:B------:R-:W-:-:S02]  /*85b0*/  VIADD R4, R6, 0xffffffb1 ;  /* 0xffffffb106047836 */ /* 0x000fc40000000000 */
[----:B------:R4:W-:Y:S01]  /*85c0*/  STL.64 [R1+0x1c0], R40 ;  /* 0x0001c02801007387 */ /* 0x0009e20000100a00 */
[C---:B------:R-:W-:Y:S02]  /*85d0*/  IMAD.WIDE R12, R7.reuse, 0x4, R146 ;  /* 0x00000004070c7825 */ /* 0x040fe400078e0292 */
[----:B------:R-:W2:Y:S01]  /*85e0*/  LDC R6, c[0x0][0x3a0] ;  /* 0x0000e800ff067b82 */ /* 0x000ea20000000800 */
[----:B------:R4:W-:Y:S01]  /*85f0*/  LDGSTS.E [R201+0x12400], desc[UR28][R40.64], !P4 ;  /* 0x1240000028c97fae */ /* 0x0009e2000e1a101c */
[----:B---3--:R-:W-:-:S03]  /*8600*/  IMAD.WIDE R46, R7, 0x4, R140 ;  /* 0x00000004072e7825 */ /* 0x008fc600078e028c */
[----:B------:R3:W-:Y:S04]  /*8610*/  STL.64 [R1+0x608], R38 ;  /* 0x0006082601007387 */ /* 0x0007e80000100a00 */
[----:B------:R3:W-:Y:S01]  /*8620*/  LDGSTS.E [R201+0x12600], desc[UR28][R38.64], !P4 ;  /* 0x1260000026c97fae */ /* 0x0007e2000e1a101c */
[----:B------:R-:W-:Y:S01]  /*8630*/  ISETP.GE.U32.AND P4, PT, R0, 0x7fffff73, PT ;  /* 0x7fffff730000780c */ /* 0x000fe20003f86070 */
[----:B----4-:R-:W-:Y:S02]  /*8640*/  IMAD.WIDE R40, R7, 0x4, R142 ;  /* 0x0000000407287825 */ /* 0x010fe400078e028e */
[----:B------:R4:W-:Y:S02]  /*8650*/  LDGSTS.E [R201+0x12800], desc[UR28][R46.64], !P3 ;  /* 0x128000002ec97fae */ /* 0x0009e4000d9a101c */
[----:B------:R-:W-:-:S02]  /*8660*/  VIADD R0, R9, 0xffffffb0 ;  /* 0xffffffb009007836 */ /* 0x000fc40000000000 */
[----:B------:R1:W-:Y:S01]  /*8670*/  LDGSTS.E [R201+0x12a00], desc[UR28][R40.64], !P3 ;  /* 0x12a0000028c97fae */ /* 0x0003e2000d9a101c */
[----:B------:R-:W2:Y:S01]  /*8680*/  LDC R9, c[0x0][0x3a0] ;  /* 0x0000e800ff097b82 */ /* 0x000ea20000000800 */
[----:B---3--:R-:W-:Y:S01]  /*8690*/  IMAD.WIDE R38, R7, 0x4, R144 ;  /* 0x0000000407267825 */ /* 0x008fe200078e0290 */
[----:B------:R-:W-:Y:S01]  /*86a0*/  ISETP.GE.U32.AND P3, PT, R4, 0x7fffff72, PT ;  /* 0x7fffff720400780c */ /* 0x000fe20003f66070 */
[----:B------:R4:W-:Y:S02]  /*86b0*/  STL.64 [R1+0x1b0], R46 ;  /* 0x0001b02e01007387 */ /* 0x0009e40000100a00 */
[----:B------:R-:W-:Y:S02]  /*86c0*/  VIADD R4, R8, 0xffffffaf ;  /* 0xffffffaf08047836 */ /* 0x000fe40000000000 */
[----:B------:R3:W-:Y:S01]  /*86d0*/  LDGSTS.E [R201+0x12c00], desc[UR28][R38.64], !P2 ;  /* 0x12c0000026c97fae */ /* 0x0007e2000d1a101c */
[----:B------:R-:W2:Y:S03]  /*86e0*/  LDC R8, c[0x0][0x3a0] ;  /* 0x0000e800ff087b82 */ /* 0x000ea60000000800 */
[----:B------:R3:W-:Y:S01]  /*86f0*/  LDGSTS.E [R201+0x12e00], desc[UR28][R12.64], !P2 ;  /* 0x12e000000cc97fae */ /* 0x0007e2000d1a101c */
[----:B------:R-:W-:Y:S01]  /*8700*/  ISETP.GE.U32.AND P2, PT, R0, 0x7fffff71, PT ;  /* 0x7fffff710000780c */ /* 0x000fe20003f46070 */
[----:B-1----:R-:W-:-:S02]  /*8710*/  VIADD R0, R10, 0xffffffae ;  /* 0xffffffae0a007836 */ /* 0x002fc40000000000 */
[----:B------:R1:W-:Y:S01]  /*8720*/  STL.64 [R1+0x600], R40 ;  /* 0x0006002801007387 */ /* 0x0003e20000100a00 */
[C---:B----4-:R-:W-:Y:S01]  /*8730*/  IMAD.WIDE R46, R7.reuse, 0x4, R148 ;  /* 0x00000004072e7825 */ /* 0x050fe200078e0294 */
[----:B------:R-:W4:Y:S02]  /*8740*/  LDC R10, c[0x0][0x3a0] ;  /* 0x0000e800ff0a7b82 */ /* 0x000f240000000800 */
[----:B------:R3:W-:Y:S04]  /*8750*/  STL.64 [R1+0x1a0], R38 ;  /* 0x0001a02601007387 */ /* 0x0007e80000100a00 */
[----:B------:R2:W-:Y:S01]  /*8760*/  STL.64 [R1+0x5f8], R12 ;  /* 0x0005f80c01007387 */ /* 0x0005e20000100a00 */
[----:B-1----:R-:W-:-:S03]  /*8770*/  IMAD.WIDE R40, R7, 0x4, R150 ;  /* 0x0000000407287825 */ /* 0x002fc600078e0296 */
[----:B------:R1:W-:Y:S01]  /*8780*/  LDGSTS.E [R201+0x13000], desc[UR28][R46.64], !P6 ;  /* 0x130000002ec97fae */ /* 0x0003e2000f1a101c */
[----:B---3--:R-:W-:-:S03]  /*8790*/  IMAD.WIDE R38, R7, 0x4, R152 ;  /* 0x0000000407267825 */ /* 0x008fc600078e0298 */
[----:B------:R3:W-:Y:S01]  /*87a0*/  LDGSTS.E [R201+0x13200], desc[UR28][R40.64], !P6 ;  /* 0x1320000028c97fae */ /* 0x0007e2000f1a101c */
[----:B--2---:R-:W-:Y:S01]  /*87b0*/  IMAD.WIDE R12, R7, 0x4, R154 ;  /* 0x00000004070c7825 */ /* 0x004fe200078e029a */
[----:B------:R-:W-:Y:S02]  /*87c0*/  ISETP.GE.U32.AND P6, PT, R4, 0x7fffff70, PT ;  /* 0x7fffff700400780c */ /* 0x000fe40003fc6070 */
[----:B------:R2:W-:Y:S01]  /*87d0*/  LDGSTS.E [R201+0x13400], desc[UR28][R38.64], !P4 ;  /* 0x1340000026c97fae */ /* 0x0005e2000e1a101c */
[----:B------:R-:W-:-:S03]  /*87e0*/  VIADD R4, R5, 0xffffffad ;  /* 0xffffffad05047836 */ /* 0x000fc60000000000 */
[----:B------:R1:W-:Y:S01]  /*87f0*/  STL.64 [R1+0x198], R46 ;  /* 0x0001982e01007387 */ /* 0x0003e20000100a00 */
[----:B------:R-:W4:Y:S03]  /*8800*/  LDC R5, c[0x0][0x3a0] ;  /* 0x0000e800ff057b82 */ /* 0x000f260000000800 */
[----:B------:R2:W-:Y:S01]  /*8810*/  LDGSTS.E [R201+0x13600], desc[UR28][R12.64], !P4 ;  /* 0x136000000cc97fae */ /* 0x0005e2000e1a101c */
[----:B------:R-:W-:Y:S01]  /*8820*/  ISETP.GE.U32.AND P4, PT, R0, 0x7fffff6f, PT ;  /* 0x7fffff6f0000780c */ /* 0x000fe20003f86070 */
[----:B------:R-:W-:Y:S02]  /*8830*/  VIADD R0, R11, 0xffffffac ;  /* 0xffffffac0b007836 */ /* 0x000fe40000000000 */
[----:B------:R3:W-:Y:S01]  /*8840*/  STL.64 [R1+0x5f0], R40 ;  /* 0x0005f02801007387 */ /* 0x0007e20000100a00 */
[----:B------:R-:W4:Y:S01]  /*8850*/  LDC R11, c[0x0][0x3a0] ;  /* 0x0000e800ff0b7b82 */ /* 0x000f220000000800 */
[----:B-1----:R-:W-:-:S02]  /*8860*/  IMAD.WIDE R46, R7, 0x4, R156 ;  /* 0x00000004072e7825 */ /* 0x002fc400078e029c */
[----:B------:R2:W-:Y:S04]  /*8870*/  STL.64 [R1+0x188], R38 ;  /* 0x0001882601007387 */ /* 0x0005e80000100a00 */
[----:B------:R1:W-:Y:S01]  /*8880*/  STL.64 [R1+0x5e0], R12 ;  /* 0x0005e00c01007387 */ /* 0x0003e20000100a00 */
[----:B---3--:R-:W-:-:S03]  /*8890*/  IMAD.WIDE R40, R7, 0x4, R158 ;  /* 0x0000000407287825 */ /* 0x008fc600078e029e */
[----:B------:R3:W-:Y:S01]  /*88a0*/  STL.64 [R1+0x178], R46 ;  /* 0x0001782e01007387 */ /* 0x0007e20000100a00 */
[----:B--2---:R-:W-:-:S03]  /*88b0*/  IMAD.WIDE R38, R7, 0x4, R160 ;  /* 0x0000000407267825 */ /* 0x004fc600078e02a0 */
[----:B------:R3:W-:Y:S01]  /*88c0*/  LDGSTS.E [R201+0x13800], desc[UR28][R46.64], !P3 ;  /* 0x138000002ec97fae */ /* 0x0007e2000d9a101c */
[----:B-1----:R-:W-:-:S03]  /*88d0*/  IMAD.WIDE R12, R7, 0x4, R162 ;  /* 0x00000004070c7825 */ /* 0x002fc600078e02a2 */
[----:B------:R1:W-:Y:S04]  /*88e0*/  STL.64 [R1+0x5d8], R40 ;  /* 0x0005d82801007387 */ /* 0x0003e80000100a00 */
[----:B------:R1:W-:Y:S01]  /*88f0*/  LDGSTS.E [R201+0x13a00], desc[UR28][R40.64], !P3 ;  /* 0x13a0000028c97fae */ /* 0x0003e2000d9a101c */
[----:B------:R-:W-:Y:S01]  /*8900*/  ISETP.GE.U32.AND P3, PT, R4, 0x7fffff6e, PT ;  /* 0x7fffff6e0400780c */ /* 0x000fe20003f66070 */
[----:B------:R-:W-:Y:S02]  /*8910*/  VIADD R4, R6, 0xffffffab ;  /* 0xffffffab06047836 */ /* 0x000fe40000000000 */
[C---:B---3--:R-:W-:Y:S01]  /*8920*/  IMAD.WIDE R46, R7.reuse, 0x4, R164 ;  /* 0x00000004072e7825 */ /* 0x048fe200078e02a4 */
[----:B------:R2:W-:Y:S01]  /*8930*/  STL.64 [R1+0x170], R38 ;  /* 0x0001702601007387 */ /* 0x0005e20000100a00 */
[----:B------:R-:W3:Y:S03]  /*8940*/  LDC R6, c[0x0][0x3a0] ;  /* 0x0000e800ff067b82 */ /* 0x000ee60000000800 */
[----:B------:R2:W-:Y:S01]  /*8950*/  LDGSTS.E [R201+0x13c00], desc[UR28][R38.64], !P2 ;  /* 0x13c0000026c97fae */ /* 0x0005e2000d1a101c */
[----:B-1----:R-:W-:-:S03]  /*8960*/  IMAD.WIDE R40, R7, 0x4, R166 ;  /* 0x0000000407287825 */ /* 0x002fc600078e02a6 */
[----:B------:R1:W-:Y:S04]  /*8970*/  STL.64 [R1+0x5d0], R12 ;  /* 0x0005d00c01007387 */ /* 0x0003e80000100a00 */
[----:B------:R1:W-:Y:S01]  /*8980*/  LDGSTS.E [R201+0x13e00], desc[UR28][R12.64], !P2 ;  /* 0x13e000000cc97fae */ /* 0x0003e2000d1a101c */
[----:B------:R-:W-:Y:S01]  /*8990*/  ISETP.GE.U32.AND P2, PT, R0, 0x7fffff6d, PT ;  /* 0x7fffff6d0000780c */ /* 0x000fe20003f46070 */
[----:B------:R-:W-:Y:S02]  /*89a0*/  VIADD R0, R9, 0xffffffaa ;  /* 0xffffffaa09007836 */ /* 0x000fe40000000000 */
[C---:B--2---:R-:W-:Y:S01]  /*89b0*/  IMAD.WIDE R38, R7.reuse, 0x4, R168 ;  /* 0x0000000407267825 */ /* 0x044fe200078e02a8 */
[----:B------:R2:W-:Y:S01]  /*89c0*/  LDGSTS.E [R201+0x14000], desc[UR28][R46.64], !P6 ;  /* 0x140000002ec97fae */ /* 0x0005e2000f1a101c */
[----:B------:R-:W3:Y:S03]  /*89d0*/  LDC R9, c[0x0][0x3a0] ;  /* 0x0000e800ff097b82 */ /* 0x000ee60000000800 */
[----:B------:R2:W-:Y:S01]  /*89e0*/  LDGSTS.E [R201+0x14200], desc[UR28][R40.64], !P6 ;  /* 0x1420000028c97fae */ /* 0x0005e2000f1a101c */
[----:B-1----:R-:W-:Y:S01]  /*89f0*/  IMAD.WIDE R12, R7, 0x4, R170 ;  /* 0x00000004070c7825 */ /* 0x002fe200078e02aa */
[----:B------:R-:W-:-:S02]  /*8a00*/  ISETP.GE.U32.AND P6, PT, R4, 0x7fffff6c, PT ;  /* 0x7fffff6c0400780c */ /* 0x000fc40003fc6070 */
[----:B------:R1:W-:Y:S01]  /*8a10*/  LDGSTS.E [R201+0x14400], desc[UR28][R38.64], !P4 ;  /* 0x1440000026c97fae */ /* 0x0003e2000e1a101c */
[----:B------:R-:W-:-:S03]  /*8a20*/  VIADD R4, R8, 0xffffffa9 ;  /* 0xffffffa908047836 */ /* 0x000fc60000000000 */
[----:B------:R1:W-:Y:S01]  /*8a30*/  LDGSTS.E [R201+0x14600], desc[UR28][R12.64], !P4 ;  /* 0x146000000cc97fae */ /* 0x0003e2000e1a101c */
[----:B------:R-:W-:Y:S01]  /*8a40*/  ISETP.GE.U32.AND P4, PT, R0, 0x7fffff6b, PT ;  /* 0x7fffff6b0000780c */ /* 0x000fe20003f86070 */
[----:B------:R-:W3:Y:S01]  /*8a50*/  LDC R8, c[0x0][0x3a0] ;  /* 0x0000e800ff087b82 */ /* 0x000ee20000000800 */
[----:B----4-:R-:W-:Y:S01]  /*8a60*/  VIADD R0, R10, 0xffffffa8 ;  /* 0xffffffa80a007836 */ /* 0x010fe20000000000 */
[----:B------:R2:W-:Y:S04]  /*8a70*/  STL.64 [R1+0x160], R46 ;  /* 0x0001602e01007387 */ /* 0x0005e80000100a00 */
[----:B------:R4:W-:Y:S02]  /*8a80*/  STL.64 [R1+0x5c0], R40 ;  /* 0x0005c02801007387 */ /* 0x0009e40000100a00 */
[----:B------:R-:W3:Y:S02]  /*8a90*/  LDC R10, c[0x0][0x3a0] ;  /* 0x0000e800ff0a7b82 */ /* 0x000ee40000000800 */
[----:B------:R1:W-:Y:S01]  /*8aa0*/  STL.64 [R1+0x150], R38 ;  /* 0x0001502601007387 */ /* 0x0003e20000100a00 */
[----:B--2---:R-:W-:-:S03]  /*8ab0*/  IMAD.WIDE R46, R7, 0x4, R172 ;  /* 0x00000004072e7825 */ /* 0x004fc600078e02ac */
[----:B------:R2:W-:Y:S01]  /*8ac0*/  STL.64 [R1+0x5b8], R12 ;  /* 0x0005b80c01007387 */ /* 0x0005e20000100a00 */
[----:B----4-:R-:W-:-:S03]  /*8ad0*/  IMAD.WIDE R40, R7, 0x4, R174 ;  /* 0x0000000407287825 */ /* 0x010fc600078e02ae */
[----:B------:R4:W-:Y:S01]  /*8ae0*/  STL.64 [R1+0x148], R46 ;  /* 0x0001482e01007387 */ /* 0x0009e20000100a00 */
[----:B-1----:R-:W-:-:S03]  /*8af0*/  IMAD.WIDE R38, R7, 0x4, R176 ;  /* 0x0000000407267825 */ /* 0x002fc600078e02b0 */
[----:B------:R4:W-:Y:S01]  /*8b00*/  LDGSTS.E [R201+0x14800], desc[UR28][R46.64], !P3 ;  /* 0x148000002ec97fae */ /* 0x0009e2000d9a101c */
[----:B--2---:R-:W-:-:S03]  /*8b10*/  IMAD.WIDE R12, R7, 0x4, R178 ;  /* 0x00000004070c7825 */ /* 0x004fc600078e02b2 */
[----:B------:R1:W-:Y:S04]  /*8b20*/  STL.64 [R1+0x5b0], R40 ;  /* 0x0005b02801007387 */ /* 0x0003e80000100a00 */
[----:B------:R1:W-:Y:S01]  /*8b30*/  LDGSTS.E [R201+0x14a00], desc[UR28][R40.64], !P3 ;  /* 0x14a0000028c97fae */ /* 0x0003e2000d9a101c */
[----:B------:R-:W-:Y:S01]  /*8b40*/  ISETP.GE.U32.AND P3, PT, R4, 0x7fffff6a, PT ;  /* 0x7fffff6a0400780c */ /* 0x000fe20003f66070 */
[----:B----4-:R-:W-:Y:S02]  /*8b50*/  IMAD.WIDE R46, R7, 0x4, R180 ;  /* 0x00000004072e7825 */ /* 0x010fe400078e02b4 */
[----:B------:R2:W-:Y:S02]  /*8b60*/  STL.64 [R1+0x138], R38 ;  /* 0x0001382601007387 */ /* 0x0005e40000100a00 */
[----:B------:R-:W-:-:S02]  /*8b70*/  VIADD R4, R5, 0xffffffa7 ;  /* 0xffffffa705047836 */ /* 0x000fc40000000000 */
[----:B------:R2:W-:Y:S01]  /*8b80*/  LDGSTS.E [R201+0x14c00], desc[UR28][R38.64], !P2 ;  /* 0x14c0000026c97fae */ /* 0x0005e2000d1a101c */
[----:B------:R-:W4:Y:S01]  /*8b90*/  LDC R5, c[0x0][0x3a0] ;  /* 0x0000e800ff057b82 */ /* 0x000f220000000800 */
[C---:B-1----:R-:W-:Y:S02]  /*8ba0*/  IMAD.WIDE R40, R7.reuse, 0x4, R182 ;  /* 0x0000000407287825 */ /* 0x042fe400078e02b6 */
[----:B------:R1:W-:Y:S04]  /*8bb0*/  STL.64 [R1+0x5a0], R12 ;  /* 0x0005a00c01007387 */ /* 0x0003e80000100a00 */
[----:B------:R1:W-:Y:S01]  /*8bc0*/  LDGSTS.E [R201+0x14e00], desc[UR28][R12.64], !P2 ;  /* 0x14e000000cc97fae */ /* 0x0003e2000d1a101c */
[----:B------:R-:W-:Y:S01]  /*8bd0*/  ISETP.GE.U32.AND P2, PT, R0, 0x7fffff69, PT ;  /* 0x7fffff690000780c */ /* 0x000fe20003f46070 */
[----:B--2---:R-:W-:Y:S01]  /*8be0*/  IMAD.WIDE R38, R7, 0x4, R184 ;  /* 0x0000000407267825 */ /* 0x004fe200078e02b8 */
[----:B------:R-:W-:Y:S01]  /*8bf0*/  IADD3 R0, PT, PT, R11, -0x5a, RZ ;  /* 0xffffffa60b007810 */ /* 0x000fe20007ffe0ff */
[----:B------:R2:W-:Y:S01]  /*8c00*/  LDGSTS.E [R201+0x15000], desc[UR28][R46.64], !P6 ;  /* 0x150000002ec97fae */ /* 0x0005e2000f1a101c */
[----:B------:R-:W4:Y:S03]  /*8c10*/  LDC R11, c[0x0][0x3a0] ;  /* 0x0000e800ff0b7b82 */ /* 0x000f260000000800 */
[----:B------:R2:W-:Y:S01]  /*8c20*/  LDGSTS.E [R201+0x15200], desc[UR28][R40.64], !P6 ;  /* 0x1520000028c97fae */ /* 0x0005e2000f1a101c */
[----:B-1----:R-:W-:Y:S01]  /*8c30*/  IMAD.WIDE R12, R7, 0x4, R186 ;  /* 0x00000004070c7825 */ /* 0x002fe200078e02ba */
[----:B------:R-:W-:-:S02]  /*8c40*/  ISETP.GE.U32.AND P6, PT, R4, 0x7fffff68, PT ;  /* 0x7fffff680400780c */ /* 0x000fc40003fc6070 */
[----:B------:R1:W-:Y:S04]  /*8c50*/  LDGSTS.E [R201+0x15400], desc[UR28][R38.64], !P4 ;  /* 0x1540000026c97fae */ /* 0x0003e8000e1a101c */
[----:B------:R2:W-:Y:S01]  /*8c60*/  STL.64 [R1+0x128], R46 ;  /* 0x0001282e01007387 */ /* 0x0005e20000100a00 */
[----:B---3--:R-:W-:Y:S02]  /*8c70*/  VIADD R4, R6, 0xffffffa5 ;  /* 0xffffffa506047836 */ /* 0x008fe40000000000 */
[----:B------:R-:W3:Y:S01]  /*8c80*/  LDC R6, c[0x0][0x3a0] ;  /* 0x0000e800ff067b82 */ /* 0x000ee20000000800 */
[----:B------:R1:W-:Y:S01]  /*8c90*/  LDGSTS.E [R201+0x15600], desc[UR28][R12.64], !P4 ;  /* 0x156000000cc97fae */ /* 0x0003e2000e1a101c */
[----:B------:R-:W-:-:S03]  /*8ca0*/  ISETP.GE.U32.AND P4, PT, R0, 0x7fffff67, PT ;  /* 0x7fffff670000780c */ /* 0x000fc60003f86070 */
[----:B------:R1:W-:Y:S01]  /*8cb0*/  STL.64 [R1+0x598], R40 ;  /* 0x0005982801007387 */ /* 0x0003e20000100a00 */
[----:B--2---:R-:W-:-:S03]  /*8cc0*/  IMAD.WIDE R46, R7, 0x4, R188 ;  /* 0x00000004072e7825 */ /* 0x004fc600078e02bc */
[----:B------:R2:W-:Y:S04]  /*8cd0*/  STL.64 [R1+0x120], R38 ;  /* 0x0001202601007387 */ /* 0x0005e80000100a00 */
[----:B------:R4:W-:Y:S01]  /*8ce0*/  STL.64 [R1+0x588], R12 ;  /* 0x0005880c01007387 */ /* 0x0009e20000100a00 */
[----:B-1----:R-:W-:-:S03]  /*8cf0*/  IMAD.WIDE R40, R7, 0x4, R190 ;  /* 0x0000000407287825 */ /* 0x002fc600078e02be */
[----:B------:R1:W-:Y:S01]  /*8d00*/  STL.64 [R1+0x110], R46 ;  /* 0x0001102e01007387 */ /* 0x0003e20000100a00 */
[----:B--2---:R-:W-:-:S03]  /*8d10*/  IMAD.WIDE R38, R7, 0x4, R192 ;  /* 0x0000000407267825 */ /* 0x004fc600078e02c0 */
[----:B------:R1:W-:Y:S01]  /*8d20*/  LDGSTS.E [R201+0x15800], desc[UR28][R46.64], !P3 ;  /* 0x158000002ec97fae */ /* 0x0003e2000d9a101c */
[----:B----4-:R-:W-:-:S03]  /*8d30*/  IMAD.WIDE R12, R7, 0x4, R194 ;  /* 0x00000004070c7825 */ /* 0x010fc600078e02c2 */
[----:B------:R2:W-:Y:S01]  /*8d40*/  STL.64 [R1+0x578], R40 ;  /* 0x0005782801007387 */ /* 0x0005e20000100a00 */
[----:B------:R-:W-:-:S03]  /*8d50*/  VIADD R0, R9, 0xffffffa4 ;  /* 0xffffffa409007836 */ /* 0x000fc60000000000 */
[----:B------:R2:W-:Y:S01]  /*8d60*/  LDGSTS.E [R201+0x15a00], desc[UR28][R40.64], !P3 ;  /* 0x15a0000028c97fae */ /* 0x0005e2000d9a101c */
[----:B------:R-:W-:Y:S01]  /*8d70*/  ISETP.GE.U32.AND P3, PT, R4, 0x7fffff66, PT ;  /* 0x7fffff660400780c */ /* 0x000fe20003f66070 */
[----:B------:R-:W-:Y:S01]  /*8d80*/  VIADD R4, R8, 0xffffffa3 ;  /* 0xffffffa308047836 */ /* 0x000fe20000000000 */
[----:B------:R-:W4:Y:S01]  /*8d90*/  LDC R9, c[0x0][0x3a0] ;  /* 0x0000e800ff097b82 */ /* 0x000f220000000800 */
[C---:B-1----:R-:W-:Y:S01]  /*8da0*/  IMAD.WIDE R46, R7.reuse, 0x4, R196 ;  /* 0x00000004072e7825 */ /* 0x042fe200078e02c4 */
[----:B------:R1:W-:Y:S04]  /*8db0*/  STL.64 [R1+0x100], R38 ;  /* 0x0001002601007387 */ /* 0x0003e80000100a00 */
[----:B------:R1:W-:Y:S02]  /*8dc0*/  LDGSTS.E [R201+0x15c00], desc[UR28][R38.64], !P2 ;  /* 0x15c0000026c97fae */ /* 0x0003e4000d1a101c */
[----:B------:R-:W3:Y:S01]  /*8dd0*/  LDC R8, c[0x0][0x3a0] ;  /* 0x0000e800ff087b82 */ /* 0x000ee20000000800 */
[----:B--2---:R-:W-:Y:S01]  /*8de0*/  IMAD.WIDE R40, R7, 0x4, R202 ;  /* 0x0000000407287825 */ /* 0x004fe200078e02ca */
[----:B------:R2:W-:Y:S04]  /*8df0*/  STL.64 [R1+0x568], R12 ;  /* 0x0005680c01007387 */ /* 0x0005e80000100a00 */
[----:B------:R2:W-:Y:S01]  /*8e00*/  LDGSTS.E [R201+0x15e00], desc[UR28][R12.64], !P2 ;  /* 0x15e000000cc97fae */ /* 0x0005e2000d1a101c */
[----:B------:R-:W-:Y:S01]  /*8e10*/  ISETP.GE.U32.AND P2, PT, R0, 0x7fffff65, PT ;  /* 0x7fffff650000780c */ /* 0x000fe20003f46070 */
[----:B------:R-:W-:-:S02]  /*8e20*/  VIADD R0, R10, 0xffffffa2 ;  /* 0xffffffa20a007836 */ /* 0x000fc40000000000 */
[C---:B-1----:R-:W-:Y:S01]  /*8e30*/  IMAD.WIDE R38, R7.reuse, 0x4, R204 ;  /* 0x0000000407267825 */ /* 0x042fe200078e02cc */
[----:B------:R1:W-:Y:S01]  /*8e40*/  LDGSTS.E [R201+0x16000], desc[UR28][R46.64], !P6 ;  /* 0x160000002ec97fae */ /* 0x0003e2000f1a101c */
[----:B------:R-:W3:Y:S03]  /*8e50*/  LDC R10, c[0x0][0x3a0] ;  /* 0x0000e800ff0a7b82 */ /* 0x000ee60000000800 */
[----:B------:R1:W-:Y:S01]  /*8e60*/  LDGSTS.E [R201+0x16200], desc[UR28][R40.64], !P6 ;  /* 0x1620000028c97fae */ /* 0x0003e2000f1a101c */
[----:B--2---:R-:W-:Y:S01]  /*8e70*/  IMAD.WIDE R12, R7, 0x4, R206 ;  /* 0x00000004070c7825 */ /* 0x004fe200078e02ce */
[----:B------:R-:W-:Y:S02]  /*8e80*/  ISETP.GE.U32.AND P6, PT, R4, 0x7fffff64, PT ;  /* 0x7fffff640400780c */ /* 0x000fe40003fc6070 */
[----:B------:R2:W-:Y:S04]  /*8e90*/  LDGSTS.E [R201+0x16400], desc[UR28][R38.64], !P4 ;  /* 0x1640000026c97fae */ /* 0x0005e8000e1a101c */
[----:B------:R1:W-:Y:S04]  /*8ea0*/  STL.64 [R1+0xf8], R46 ;  /* 0x0000f82e01007387 */ /* 0x0003e80000100a00 */
[----:B------:R2:W-:Y:S01]  /*8eb0*/  LDGSTS.E [R201+0x16600], desc[UR28][R12.64], !P4 ;  /* 0x166000000cc97fae */ /* 0x0005e2000e1a101c */
[----:B------:R-:W-:-:S03]  /*8ec0*/  ISETP.GE.U32.AND P4, PT, R0, 0x7fffff63, PT ;  /* 0x7fffff630000780c */ /* 0x000fc60003f86070 */
[----:B------:R2:W-:Y:S01]  /*8ed0*/  STL.64 [R1+0x548], R40 ;  /* 0x0005482801007387 */ /* 0x0005e20000100a00 */
[----:B-1----:R-:W-:-:S03]  /*8ee0*/  IMAD.WIDE R46, R7, 0x4, R208 ;  /* 0x00000004072e7825 */ /* 0x002fc600078e02d0 */
[----:B------:R1:W-:Y:S04]  /*8ef0*/  STL.64 [R1+0x70], R38 ;  /* 0x0000702601007387 */ /* 0x0003e80000100a00 */
[----:B------:R4:W-:Y:S01]  /*8f00*/  STL.64 [R1+0x520], R12 ;  /* 0x0005200c01007387 */ /* 0x0009e20000100a00 */
[----:B--2---:R-:W-:-:S03]  /*8f10*/  IMAD.WIDE R40, R7, 0x4, R210 ;  /* 0x0000000407287825 */ /* 0x004fc600078e02d2 */
[----:B------:R2:W-:Y:S01]  /*8f20*/  STL.64 [R1+0x68], R46 ;  /* 0x0000682e01007387 */ /* 0x0005e20000100a00 */
[----:B-1----:R-:W-:-:S03]  /*8f30*/  IMAD.WIDE R38, R7, 0x4, R212 ;  /* 0x0000000407267825 */ /* 0x002fc600078e02d4 */
[----:B------:R2:W-:Y:S01]  /*8f40*/  LDGSTS.E [R201+0x16800], desc[UR28][R46.64], !P3 ;  /* 0x168000002ec97fae */ /* 0x0005e2000d9a101c */
[----:B----4-:R-:W-:-:S03]  /*8f50*/  IMAD.WIDE R12, R7, 0x4, R214 ;  /* 0x00000004070c7825 */ /* 0x010fc600078e02d6 */
[----:B------:R1:W-:Y:S04]  /*8f60*/  STL.64 [R1+0x4f0], R40 ;  /* 0x0004f02801007387 */ /* 0x0003e80000100a00 */
[----:B------:R1:W-:Y:S01]  /*8f70*/  LDGSTS.E [R201+0x16a00], desc[UR28][R40.64], !P3 ;  /* 0x16a0000028c97fae */ /* 0x0003e2000d9a101c */
[----:B--2---:R-:W-:-:S03]  /*8f80*/  IMAD.WIDE R46, R7, 0x4, R216 ;  /* 0x00000004072e7825 */ /* 0x004fc600078e02d8 */
[----:B------:R2:W-:Y:S04]  /*8f90*/  STL.64 [R1+0x60], R38 ;  /* 0x0000602601007387 */ /* 0x0005e80000100a00 */
[----:B------:R2:W-:Y:S01]  /*8fa0*/  LDGSTS.E [R201+0x16c00], desc[UR28][R38.64], !P2 ;  /* 0x16c0000026c97fae */ /* 0x0005e2000d1a101c */
[----:B-1----:R-:W-:-:S03]  /*8fb0*/  IMAD.WIDE R40, R7, 0x4, R218 ;  /* 0x0000000407287825 */ /* 0x002fc600078e02da */
        /* <DEDUP_REMOVED lines=13> */
[----:B------:R-:W-:Y:S01]  /*9090*/  STL.64 [R1+0x48], R46 ;  /* 0x0000482e01007387 */ /* 0x000fe20000100a00 */
[----:B--2---:R-:W-:-:S03]  /*90a0*/  IMAD.WIDE R38, R7, 0x4, R228 ;  /* 0x0000000407267825 */ /* 0x004fc600078e02e4 */
[----:B------:R-:W-:Y:S04]  /*90b0*/  STL.64 [R1+0x470], R40 ;  /* 0x0004702801007387 */ /* 0x000fe80000100a00 */
[----:B------:R2:W-:Y:S04]  /*90c0*/  STL.64 [R1+0x40], R38 ;  /* 0x0000402601007387 */ /* 0x0005e80000100a00 */
[----:B------:R-:W4:Y:S01]  /*90d0*/  LDL.LU.64 R50, [R1+0x80] ;  /* 0x0000800001327983 */ /* 0x000f220000300a00 */
[----:B------:R-:W-:Y:S02]  /*90e0*/  VIADD R4, R5, 0xffffffa1 ;  /* 0xffffffa105047836 */ /* 0x000fe40000000000 */
[----:B------:R-:W-:Y:S01]  /*90f0*/  VIADD R0, R11, 0xffffffa0 ;  /* 0xffffffa00b007836 */ /* 0x000fe20000000000 */
[----:B------:R1:W-:Y:S01]  /*9100*/  LDGSTS.E [R201+0x17600], desc[UR28][R12.64], !P4 ;  /* 0x176000000cc97fae */ /* 0x0003e2000e1a101c */
[----:B------:R-:W-:Y:S01]  /*9110*/  IMAD.WIDE R52, R7, 0x4, R234 ;  /* 0x0000000407347825 */ /* 0x000fe200078e02ea */
[----:B------:R-:W-:Y:S01]  /*9120*/  ISETP.GE.U32.AND P3, PT, R4, 0x7fffff62, PT ;  /* 0x7fffff620400780c */ /* 0x000fe20003f66070 */
[----:B------:R-:W4:Y:S01]  /*9130*/  LDC R5, c[0x0][0x3a0] ;  /* 0x0000e800ff057b82 */ /* 0x000f220000000800 */
[----:B------:R-:W-:Y:S01]  /*9140*/  ISETP.GE.U32.AND P2, PT, R0, 0x7fffff61, PT ;  /* 0x7fffff610000780c */ /* 0x000fe20003f46070 */
[----:B---3--:R-:W-:-:S02]  /*9150*/  VIADD R4, R6, 0xffffff9f ;  /* 0xffffff9f06047836 */ /* 0x008fc40000000000 */
[----:B------:R-:W-:-:S03]  /*9160*/  VIADD R0, R9, 0xffffff9e ;  /* 0xffffff9e09007836 */ /* 0x000fc60000000000 */
[----:B------:R-:W-:Y:S01]  /*9170*/  ISETP.GE.U32.AND P6, PT, R4, 0x7fffff60, PT ;  /* 0x7fffff600400780c */ /* 0x000fe20003fc6070 */
[C---:B------:R-:W-:Y:S01]  /*9180*/  IMAD.WIDE R58, R7.reuse, 0x4, R240 ;  /* 0x00000004073a7825 */ /* 0x040fe200078e02f0 */
[----:B------:R-:W3:Y:S03]  /*9190*/  LDC R11, c[0x0][0x3a0] ;  /* 0x0000e800ff0b7b82 */ /* 0x000ee60000000800 */
[----:B-1----:R-:W-:Y:S01]  /*91a0*/  IMAD.WIDE R12, R7, 0x4, R230 ;  /* 0x00000004070c7825 */ /* 0x002fe200078e02e6 */
[----:B------:R-:W-:Y:S01]  /*91b0*/  LDGSTS.E [R201+0x17800], desc[UR28][R46.64], !P3 ;  /* 0x178000002ec97fae */ /* 0x000fe2000d9a101c */
[----:B------:R-:W-:-:S03]  /*91c0*/  ISETP.GE.U32.AND P4, PT, R0, 0x7fffff5f, PT ;  /* 0x7fffff5f0000780c */ /* 0x000fc60003f86070 */
[----:B------:R-:W-:Y:S01]  /*91d0*/  LDGSTS.E [R201+0x17a00], desc[UR28][R40.64], !P3 ;  /* 0x17a0000028c97fae */ /* 0x000fe2000d9a101c */
[----:B------:R-:W1:Y:S03]  /*91e0*/  LDC R6, c[0x0][0x3a0] ;  /* 0x0000e800ff067b82 */ /* 0x000e660000000800 */
[----:B------:R2:W-:Y:S04]  /*91f0*/  LDGSTS.E [R201+0x17c00], desc[UR28][R38.64], !P2 ;  /* 0x17c0000026c97fae */ /* 0x0005e8000d1a101c */
[----:B------:R3:W-:Y:S01]  /*9200*/  STL.64 [R1+0x440], R12 ;  /* 0x0004400c01007387 */ /* 0x0007e20000100a00 */
[C---:B------:R-:W-:Y:S01]  /*9210*/  IMAD.WIDE R144, R7.reuse, 0x4, R244 ;  /* 0x0000000407907825 */ /* 0x040fe200078e02f4 */
[----:B------:R-:W1:Y:S02]  /*9220*/  LDC R9, c[0x0][0x3a0] ;  /* 0x0000e800ff097b82 */ /* 0x000e640000000800 */
[----:B------:R-:W4:Y:S01]  /*9230*/  LDL.LU.64 R60, [R1+0x78] ;  /* 0x00007800013c7983 */ /* 0x000f220000300a00 */
[----:B--2---:R-:W-:-:S03]  /*9240*/  IMAD.WIDE R38, R7, 0x4, R232 ;  /* 0x0000000407267825 */ /* 0x004fc600078e02e8 */
[----:B------:R-:W2:Y:S01]  /*9250*/  LDL.LU.64 R40, [R1+0x90] ;  /* 0x0000900001287983 */ /* 0x000ea20000300a00 */
[----:B------:R-:W-:-:S03]  /*9260*/  IMAD.WIDE R46, R7, 0x4, R236 ;  /* 0x00000004072e7825 */ /* 0x000fc600078e02ec */
[----:B------:R3:W-:Y:S04]  /*9270*/  LDGSTS.E [R201+0x17e00], desc[UR28][R12.64], !P2 ;  /* 0x17e000000cc97fae */ /* 0x0007e8000d1a101c */
[----:B------:R3:W-:Y:S01]  /*9280*/  STL.64 [R1+0x38], R38 ;  /* 0x0000382601007387 */ /* 0x0007e20000100a00 */
[----:B------:R-:W-:Y:S02]  /*9290*/  VIADD R4, R8, 0xffffff9d ;  /* 0xffffff9d08047836 */ /* 0x000fe40000000000 */
[----:B------:R-:W-:Y:S01]  /*92a0*/  VIADD R0, R10, 0xffffff9c ;  /* 0xffffff9c0a007836 */ /* 0x000fe20000000000 */
[----:B------:R-:W-:Y:S01]  /*92b0*/  STL.64 [R1+0x418], R52 ;  /* 0x0004183401007387 */ /* 0x000fe20000100a00 */
[----:B------:R-:W1:Y:S03]  /*92c0*/  LDC R8, c[0x0][0x3a0] ;  /* 0x0000e800ff087b82 */ /* 0x000e660000000800 */
[----:B------:R-:W-:Y:S01]  /*92d0*/  LDGSTS.E [R201+0x18000], desc[UR28][R38.64], !P6 ;  /* 0x1800000026c97fae */ /* 0x000fe2000f1a101c */
[----:B------:R-:W-:Y:S01]  /*92e0*/  ISETP.GE.U32.AND P3, PT, R4, 0x7fffff5e, PT ;  /* 0x7fffff5e0400780c */ /* 0x000fe20003f66070 */
[----:B---3--:R-:W-:-:S02]  /*92f0*/  IMAD.WIDE R12, R7, 0x4, R238 ;  /* 0x00000004070c7825 */ /* 0x008fc400078e02ee */
[----:B------:R-:W-:Y:S01]  /*9300*/  LDGSTS.E [R201+0x18200], desc[UR28][R52.64], !P6 ;  /* 0x1820000034c97fae */ /* 0x000fe2000f1a101c */
[----:B------:R-:W3:Y:S03]  /*9310*/  LDC R10, c[0x0][0x3a0] ;  /* 0x0000e800ff0a7b82 */ /* 0x000ee60000000800 */
[----:B------:R1:W-:Y:S04]  /*9320*/  LDGSTS.E [R201+0x18400], desc[UR28][R46.64], !P4 ;  /* 0x184000002ec97fae */ /* 0x0003e8000e1a101c */
[----:B------:R-:W3:Y:S04]  /*9330*/  LDL.LU.64 R38, [R1+0x88] ;  /* 0x0000880001267983 */ /* 0x000ee80000300a00 */
[----:B------:R1:W-:Y:S04]  /*9340*/  STL.64 [R1+0x30], R46 ;  /* 0x0000302e01007387 */ /* 0x0003e80000100a00 */
[----:B------:R-:W3:Y:S04]  /*9350*/  LDL.LU.64 R138, [R1+0xa0] ;  /* 0x0000a000018a7983 */ /* 0x000ee80000300a00 */
[----:B------:R4:W-:Y:S01]  /*9360*/  STL.64 [R1+0x410], R12 ;  /* 0x0004100c01007387 */ /* 0x0009e20000100a00 */
[----:B-1----:R-:W-:-:S03]  /*9370*/  IMAD.WIDE R46, R7, 0x4, R242 ;  /* 0x00000004072e7825 */ /* 0x002fc600078e02f2 */
[----:B------:R4:W-:Y:S04]  /*9380*/  LDGSTS.E [R201+0x18600], desc[UR28][R12.64], !P4 ;  /* 0x186000000cc97fae */ /* 0x0009e8000e1a101c */
[----:B------:R1:W-:Y:S04]  /*9390*/  STL.64 [R1+0x28], R58 ;  /* 0x0000283a01007387 */ /* 0x0003e80000100a00 */
[----:B------:R1:W-:Y:S04]  /*93a0*/  STL.64 [R1+0x3e0], R46 ;  /* 0x0003e02e01007387 */ /* 0x0003e80000100a00 */
[----:B------:R-:W3:Y:S04]  /*93b0*/  LDL.LU.64 R52, [R1+0x98] ;  /* 0x0000980001347983 */ /* 0x000ee80000300a00 */
[----:B------:R-:W-:Y:S04]  /*93c0*/  LDGSTS.E [R201+0x18800], desc[UR28][R58.64], !P3 ;  /* 0x188000003ac97fae */ /* 0x000fe8000d9a101c */
[----:B------:R-:W-:Y:S01]  /*93d0*/  LDGSTS.E [R201+0x18a00], desc[UR28][R46.64], !P3 ;  /* 0x18a000002ec97fae */ /* 0x000fe2000d9a101c */
[----:B----4-:R-:W-:-:S03]  /*93e0*/  IMAD.WIDE R12, R7, 0x4, R50 ;  /* 0x00000004070c7825 */ /* 0x010fc600078e0232 */
[----:B------:R-:W4:Y:S04]  /*93f0*/  LDL.LU.64 R50, [R1+0xb0] ;  /* 0x0000b00001327983 */ /* 0x000f280000300a00 */
[----:B------:R2:W-:Y:S04]  /*9400*/  STL.64 [R1+0x3d8], R12 ;  /* 0x0003d80c01007387 */ /* 0x0005e80000100a00 */
[----:B-1----:R-:W4:Y:S04]  /*9410*/  LDL.LU.64 R58, [R1+0xa8] ;  /* 0x0000a800013a7983 */ /* 0x002f280000300a00 */
[----:B------:R-:W4:Y:S01]  /*9420*/  LDL.LU.64 R46, [R1+0xc0] ;  /* 0x0000c000012e7983 */ /* 0x000f220000300a00 */
[----:B------:R-:W-:Y:S01]  /*9430*/  ISETP.GE.U32.AND P2, PT, R0, 0x7fffff5d, PT ;  /* 0x7fffff5d0000780c */ /* 0x000fe20003f46070 */
[----:B------:R-:W-:Y:S01]  /*9440*/  VIADD R4, R5, 0xffffff9b ;  /* 0xffffff9b05047836 */ /* 0x000fe20000000000 */
[----:B------:R-:W-:Y:S01]  /*9450*/  IADD3 R0, PT, PT, R11, -0x66, RZ ;  /* 0xffffff9a0b007810 */ /* 0x000fe20007ffe0ff */
[----:B------:R-:W1:Y:S03]  /*9460*/  LDC R5, c[0x0][0x3a0] ;  /* 0x0000e800ff057b82 */ /* 0x000e660000000800 */
[----:B------:R-:W-:-:S02]  /*9470*/  ISETP.GE.U32.AND P6, PT, R4, 0x7fffff5c, PT ;  /* 0x7fffff5c0400780c */ /* 0x000fc40003fc6070 */
[----:B------:R-:W-:-:S05]  /*9480*/  ISETP.GE.U32.AND P4, PT, R0, 0x7fffff5b, PT ;  /* 0x7fffff5b0000780c */ /* 0x000fca0003f86070 */
[----:B------:R-:W-:Y:S01]  /*9490*/  LDGSTS.E [R201+0x18c00], desc[UR28][R144.64], !P2 ;  /* 0x18c0000090c97fae */ /* 0x000fe2000d1a101c */
[----:B------:R-:W1:Y:S03]  /*94a0*/  LDC R11, c[0x0][0x3a0] ;  /* 0x0000e800ff0b7b82 */ /* 0x000e660000000800 */
[----:B------:R1:W-:Y:S01]  /*94b0*/  LDGSTS.E [R201+0x18e00], desc[UR28][R12.64], !P2 ;  /* 0x18e000000cc97fae */ /* 0x0003e2000d1a101c */
[----:B--2---:R-:W-:-:S04]  /*94c0*/  IMAD.WIDE R66, R7, 0x4, R40 ;  /* 0x0000000407427825 */ /* 0x004fc800078e0228 */
[C---:B------:R-:W-:Y:S01]  /*94d0*/  IMAD.WIDE R142, R7.reuse, 0x4, R60 ;  /* 0x00000004078e7825 */ /* 0x040fe200078e023c */
[----:B------:R2:W-:Y:S03]  /*94e0*/  STL.64 [R1+0x3b8], R66 ;  /* 0x0003b84201007387 */ /* 0x0005e60000100a00 */
[----:B------:R-:W-:Y:S01]  /*94f0*/  VIADD R4, R6, 0xffffff99 ;  /* 0xffffff9906047836 */ /* 0x000fe20000000000 */
[----:B------:R-:W-:Y:S01]  /*9500*/  LDGSTS.E [R201+0x19000], desc[UR28][R142.64], !P6 ;  /* 0x190000008ec97fae */ /* 0x000fe2000f1a101c */
[----:B---3--:R-:W-:-:S04]  /*9510*/  IMAD.WIDE R140, R7, 0x4, R38 ;  /* 0x00000004078c7825 */ /* 0x008fc800078e0226 */
[----:B-1----:R-:W-:Y:S01]  /*9520*/  IMAD.WIDE R12, R7, 0x4, R138 ;  /* 0x00000004070c7825 */ /* 0x002fe200078e028a */
[----:B------:R-:W3:Y:S01]  /*9530*/  LDL.LU.64 R38, [R1+0xb8] ;  /* 0x0000b80001267983 */ /* 0x000ee20000300a00 */
[----:B------:R-:W1:Y:S03]  /*9540*/  LDC R6, c[0x0][0x3a0] ;  /* 0x0000e800ff067b82 */ /* 0x000e660000000800 */
[----:B------:R-:W3:Y:S04]  /*9550*/  LDL.LU.64 R60, [R1+0xd0] ;  /* 0x0000d000013c7983 */ /* 0x000ee80000300a00 */
[----:B------:R-:W3:Y:S04]  /*9560*/  LDL.LU.64 R40, [R1+0xc8] ;  /* 0x0000c80001287983 */ /* 0x000ee80000300a00 */
[----:B------:R1:W-:Y:S01]  /*9570*/  STL.64 [R1+0x3a0], R12 ;  /* 0x0003a00c01007387 */ /* 0x0003e20000100a00 */
[----:B------:R-:W-:-:S03]  /*9580*/  ISETP.GE.U32.AND P3, PT, R4, 0x7fffff5a, PT ;  /* 0x7fffff5a0400780c */ /* 0x000fc60003f66070 */
[----:B------:R-:W3:Y:S01]  /*9590*/  LDL.LU.64 R138, [R1+0xe0] ;  /* 0x0000e000018a7983 */ /* 0x000ee20000300a00 */
[----:B------:R-:W-:-:S03]  /*95a0*/  IMAD.WIDE R52, R7, 0x4, R52 ;  /* 0x0000000407347825 */ /* 0x000fc600078e0234 */
[----:B------:R2:W-:Y:S04]  /*95b0*/  LDGSTS.E [R201+0x19200], desc[UR28][R66.64], !P6 ;  /* 0x1920000042c97fae */ /* 0x0005e8000f1a101c */
[----:B------:R-:W-:Y:S04]  /*95c0*/  LDGSTS.E [R201+0x19400], desc[UR28][R140.64], !P4 ;  /* 0x194000008cc97fae */ /* 0x000fe8000e1a101c */
[----:B------:R1:W-:Y:S04]  /*95d0*/  LDGSTS.E [R201+0x19600], desc[UR28][R12.64], !P4 ;  /* 0x196000000cc97fae */ /* 0x0003e8000e1a101c */
[----:B------:R1:W-:Y:S04]  /*95e0*/  STL.64 [R1+0x20], R52 ;  /* 0x0000203401007387 */ /* 0x0003e80000100a00 */
[----:B------:R-:W-:Y:S01]  /*95f0*/  LDGSTS.E [R201+0x19800], desc[UR28][R52.64], !P3 ;  /* 0x1980000034c97fae */ /* 0x000fe2000d9a101c */
[----:B----4-:R-:W-:-:S05]  /*9600*/  IMAD.WIDE R50, R7, 0x4, R50 ;  /* 0x0000000407327825 */ /* 0x010fca00078e0232 */
[----:B------:R4:W-:Y:S01]  /*9610*/  STL.64 [R1+0x390], R50 ;  /* 0x0003903201007387 */ /* 0x0009e20000100a00 */
[----:B--2---:R-:W-:-:S03]  /*9620*/  IMAD.WIDE R66, R7, 0x4, R58 ;  /* 0x0000000407427825 */ /* 0x004fc600078e023a */
[----:B------:R-:W-:Y:S01]  /*9630*/  LDGSTS.E [R201+0x19a00], desc[UR28][R50.64], !P3 ;  /* 0x19a0000032c97fae */ /* 0x000fe2000d9a101c */
[----:B-1----:R-:W-:-:S03]  /*9640*/  IMAD.WIDE R12, R7, 0x4, R46 ;  /* 0x00000004070c7825 */ /* 0x002fc600078e022e */
[----:B------:R-:W2:Y:S04]  /*9650*/  LDL.LU.64 R46, [R1+0xd8] ;  /* 0x0000d800012e7983 */ /* 0x000ea80000300a00 */
[----:B------:R-:W2:Y:S04]  /*9660*/  LDL.LU.64 R58, [R1+0xf0] ;  /* 0x0000f000013a7983 */ /* 0x000ea80000300a00 */
[----:B------:R1:W-:Y:S04]  /*9670*/  STL.64 [R1+0x18], R66 ;  /* 0x0000184201007387 */ /* 0x0003e80000100a00 */
[----:B------:R1:W-:Y:S04]  /*9680*/  STL.64 [R1+0x380], R12 ;  /* 0x0003800c01007387 */ /* 0x0003e80000100a00 */
[----:B------:R-:W2:Y:S04]  /*9690*/  LDL.LU.64 R52, [R1+0xe8] ;  /* 0x0000e80001347983 */ /* 0x000ea80000300a00 */
[----:B----4-:R-:W4:Y:S01]  /*96a0*/  LDL.LU.64 R50, [R1+0x118] ;  /* 0x0001180001327983 */ /* 0x010f220000300a00 */
[----:B------:R-:W-:-:S02]  /*96b0*/  VIADD R0, R9, 0xffffff98 ;  /* 0xffffff9809007836 */ /* 0x000fc40000000000 */
[----:B------:R-:W-:Y:S01]  /*96c0*/  VIADD R4, R8, 0xffffff97 ;  /* 0xffffff9708047836 */ /* 0x000fe20000000000 */
[----:B------:R-:W1:Y:S02]  /*96d0*/  LDC R9, c[0x0][0x3a0] ;  /* 0x0000e800ff097b82 */ /* 0x000e640000000800 */
[----:B------:R-:W-:Y:S01]  /*96e0*/  ISETP.GE.U32.AND P2, PT, R0, 0x7fffff59, PT ;  /* 0x7fffff590000780c */ /* 0x000fe20003f46070 */
[----:B------:R-:W-:Y:S01]  /*96f0*/  VIADD R0, R10, 0xffffff96 ;  /* 0xffffff960a007836 */ /* 0x000fe20000000000 */
[----:B------:R-:W-:-:S04]  /*9700*/  ISETP.GE.U32.AND P6, PT, R4, 0x7fffff58, PT ;  /* 0x7fffff580400780c */ /* 0x000fc80003fc6070 */
[----:B------:R-:W1:Y:S01]  /*9710*/  LDC R8, c[0x0][0x3a0] ;  /* 0x0000e800ff087b82 */ /* 0x000e620000000800 */
[----:B------:R-:W-:-:S06]  /*9720*/  ISETP.GE.U32.AND P4, PT, R0, 0x7fffff57, PT ;  /* 0x7fffff570000780c */ /* 0x000fcc0003f86070 */
[----:B------:R1:W-:Y:S01]  /*9730*/  LDGSTS.E [R201+0x19c00], desc[UR28][R66.64], !P2 ;  /* 0x19c0000042c97fae */ /* 0x0003e2000d1a101c */
[----:B------:R-:W-:Y:S01]  /*9740*/  VIADD R4, R5, 0xffffff95 ;  /* 0xffffff9505047836 */ /* 0x000fe20000000000 */
[----:B------:R-:W2:Y:S02]  /*9750*/  LDC R10, c[0x0][0x3a0] ;  /* 0x0000e800ff0a7b82 */ /* 0x000ea40000000800 */
[----:B------:R1:W-:Y:S01]  /*9760*/  LDGSTS.E [R201+0x19e00], desc[UR28][R12.64], !P2 ;  /* 0x19e000000cc97fae */ /* 0x0003e2000d1a101c */
[----:B---3--:R-:W-:-:S04]  /*9770*/  IMAD.WIDE R38, R7, 0x4, R38 ;  /* 0x0000000407267825 */ /* 0x008fc800078e0226 */
[C---:B------:R-:W-:Y:S01]  /*9780*/  IMAD.WIDE R82, R7.reuse, 0x4, R60 ;  /* 0x0000000407527825 */ /* 0x040fe200078e023c */
[----:B------:R3:W-:Y:S03]  /*9790*/  STL.64 [R1+0x10], R38 ;  /* 0x0000102601007387 */ /* 0x0007e60000100a00 */
[C---:B------:R-:W-:Y:S01]  /*97a0*/  IMAD.WIDE R74, R7.reuse, 0x4, R40 ;  /* 0x00000004074a7825 */ /* 0x040fe200078e0228 */
[----:B------:R-:W-:Y:S03]  /*97b0*/  STL.64 [R1+0x370], R82 ;  /* 0x0003705201007387 */ /* 0x000fe60000100a00 */
[----:B-1----:R-:W-:Y:S01]  /*97c0*/  IMAD.WIDE R66, R7, 0x4, R138 ;  /* 0x0000000407427825 */ /* 0x002fe200078e028a */
[----:B------:R-:W4:Y:S01]  /*97d0*/  LDL.LU.64 R60, [R1+0x108] ;  /* 0x00010800013c7983 */ /* 0x000f220000300a00 */
[----:B------:R-:W-:Y:S01]  /*97e0*/  ISETP.GE.U32.AND P3, PT, R4, 0x7fffff56, PT ;  /* 0x7fffff560400780c */ /* 0x000fe20003f66070 */
[----:B------:R-:W1:Y:S02]  /*97f0*/  LDC R12, c[0x0][0x3a0] ;  /* 0x0000e800ff0c7b82 */ /* 0x000e640000000800 */
[----:B------:R-:W4:Y:S04]  /*9800*/  LDL.LU.64 R40, [R1+0x140] ;  /* 0x0001400001287983 */ /* 0x000f280000300a00 */
[----:B------:R-:W-:Y:S01]  /*9810*/  STL.64 [R1+0x8], R74 ;  /* 0x0000084a01007387 */ /* 0x000fe20000100a00 */
[----:B------:R-:W-:Y:S01]  /*9820*/  VIADD R0, R11, 0xffffff94 ;  /* 0xffffff940b007836 */ /* 0x000fe20000000000 */
[----:B------:R-:W1:Y:S02]  /*9830*/  LDC R5, c[0x0][0x3a0] ;  /* 0x0000e800ff057b82 */ /* 0x000e640000000800 */
[----:B------:R-:W-:Y:S04]  /*9840*/  LDGSTS.E [R201+0x1a000], desc[UR28][R38.64], !P6 ;  /* 0x1a00000026c97fae */ /* 0x000fe8000f1a101c */
[----:B------:R1:W-:Y:S01]  /*9850*/  STL.64 [R1+0x360], R66 ;  /* 0x0003604201007387 */ /* 0x0003e20000100a00 */
[----:B------:R-:W-:Y:S01]  /*9860*/  VIADD R4, R6, 0xffffff93 ;  /* 0xffffff9306047836 */ /* 0x000fe20000000000 */
[----:B------:R-:W-:Y:S01]  /*9870*/  ISETP.GE.U32.AND P2, PT, R0, 0x7fffff55, PT ;  /* 0x7fffff550000780c */ /* 0x000fe20003f46070 */
[----:B------:R-:W1:Y:S01]  /*9880*/  LDC R11, c[0x0][0x3a0] ;  /* 0x0000e800ff0b7b82 */ /* 0x000e620000000800 */
[----:B------:R-:W-:Y:S04]  /*9890*/  LDGSTS.E [R201+0x1a200], desc[UR28][R82.64], !P6 ;  /* 0x1a20000052c97fae */ /* 0x000fe8000f1a101c */
[----:B---3--:R-:W3:Y:S03]  /*98a0*/  LDL.LU.64 R38, [R1+0x130] ;  /* 0x0001300001267983 */ /* 0x008ee60000300a00 */
[----:B------:R-:W1:Y:S01]  /*98b0*/  LDC R6, c[0x0][0x3a0] ;  /* 0x0000e800ff067b82 */ /* 0x000e620000000800 */
[----:B------:R-:W3:Y:S04]  /*98c0*/  LDL.LU.64 R138, [R1+0x168] ;  /* 0x00016800018a7983 */ /* 0x000ee80000300a00 */
[----:B------:R-:W-:Y:S04]  /*98d0*/  LDGSTS.E [R201+0x1a400], desc[UR28][R74.64], !P4 ;  /* 0x1a4000004ac97fae */ /* 0x000fe8000e1a101c */
[----:B------:R1:W-:Y:S01]  /*98e0*/  LDGSTS.E [R201+0x1a600], desc[UR28][R66.64], !P4 ;  /* 0x1a60000042c97fae */ /* 0x0003e2000e1a101c */
[----:B------:R-:W-:Y:S01]  /*98f0*/  ISETP.GE.U32.AND P6, PT, R4, 0x7fffff54, PT ;  /* 0x7fffff540400780c */ /* 0x000fe20003fc6070 */
[----:B------:R-:W-:-:S02]  /*9900*/  VIADD R0, R9, 0xffffff92 ;  /* 0xffffff9209007836 */ /* 0x000fc40000000000 */
[----:B------:R-:W-:Y:S02]  /*9910*/  VIADD R4, R8, 0xffffff91 ;  /* 0xffffff9108047836 */ /* 0x000fe40000000000 */
[----:B--2---:R-:W-:-:S04]  /*9920*/  IMAD.WIDE R46, R7, 0x4, R46 ;  /* 0x00000004072e7825 */ /* 0x004fc800078e022e */
[C---:B-1----:R-:W-:Y:S01]  /*9930*/  IMAD.WIDE R66, R7.reuse, 0x4, R58 ;  /* 0x0000000407427825 */ /* 0x042fe200078e023a */
[----:B------:R1:W-:Y:S04]  /*9940*/  STL.64 [R1], R46 ;  /* 0x0000002e01007387 */ /* 0x0003e80000100a00 */
[----:B------:R2:W-:Y:S04]  /*9950*/  STL.64 [R1+0x348], R66 ;  /* 0x0003484201007387 */ /* 0x0005e80000100a00 */
[----:B------:R-:W3:Y:S01]  /*9960*/  LDL.LU.64 R58, [R1+0x158] ;  /* 0x00015800013a7983 */ /* 0x000ee20000300a00 */
[----:B------:R-:W-:-:S03]  /*9970*/  IMAD.WIDE R250, R7, 0x4, R52 ;  /* 0x0000000407fa7825 */ /* 0x000fc600078e0234 */
[----:B------:R-:W-:Y:S01]  /*9980*/  LDGSTS.E [R201+0x1a800], desc[UR28][R46.64], !P3 ;  /* 0x1a8000002ec97fae */ /* 0x000fe2000d9a101c */
[----:B----4-:R-:W-:-:S03]  /*9990*/  IMAD.WIDE R8, R7, 0x4, R50 ;  /* 0x0000000407087825 */ /* 0x010fc600078e0232 */
[----:B------:R-:W4:Y:S04]  /*99a0*/  LDL.LU.64 R52, [R1+0x190] ;  /* 0x0001900001347983 */ /* 0x000f280000300a00 */
[----:B------:R2:W-:Y:S04]  /*99b0*/  STL.64 [R1+0x338], R8 ;  /* 0x0003380801007387 */ /* 0x0005e80000100a00 */
[----:B------:R-:W4:Y:S04]  /*99c0*/  LDL.LU.64 R50, [R1+0x180] ;  /* 0x0001800001327983 */ /* 0x000f280000300a00 */
[----:B-1----:R-:W4:Y:S01]  /*99d0*/  LDL.LU.64 R46, [R1+0x1b8] ;  /* 0x0001b800012e7983 */ /* 0x002f220000300a00 */
[----:B------:R-:W-:Y:S01]  /*99e0*/  ISETP.GE.U32.AND P4, PT, R0, 0x7fffff53, PT ;  /* 0x7fffff530000780c */ /* 0x000fe20003f86070 */
[----:B------:R-:W-:-:S02]  /*99f0*/  VIADD R0, R10, 0xffffff90 ;  /* 0xffffff900a007836 */ /* 0x000fc40000000000 */
[----:B------:R2:W-:Y:S01]  /*9a00*/  LDGSTS.E [R201+0x1aa00], desc[UR28][R66.64], !P3 ;  /* 0x1aa0000042c97fae */ /* 0x0005e2000d9a101c */
[----:B------:R-:W1:Y:S03]  /*9a10*/  LDC R10, c[0x0][0x3a0] ;  /* 0x0000e800ff0a7b82 */ /* 0x000e660000000800 */
[----:B------:R-:W-:Y:S04]  /*9a20*/  LDGSTS.E [R201+0x1ac00], desc[UR28][R250.64], !P2 ;  /* 0x1ac00000fac97fae */ /* 0x000fe8000d1a101c */
[----:B------:R1:W-:Y:S01]  /*9a30*/  LDGSTS.E [R201+0x1ae00], desc[UR28][R8.64], !P2 ;  /* 0x1ae0000008c97fae */ /* 0x0003e2000d1a101c */
[----:B------:R-:W-:Y:S02]  /*9a40*/  ISETP.GE.U32.AND P2, PT, R0, 0x7fffff51, PT ;  /* 0x7fffff510000780c */ /* 0x000fe40003f46070 */
[----:B------:R-:W-:Y:S01]  /*9a50*/  IADD3 R0, PT, PT, R12, -0x72, RZ ;  /* 0xffffff8e0c007810 */ /* 0x000fe20007ffe0ff */
[----:B--2---:R-:W-:-:S04]  /*9a60*/  IMAD.WIDE R66, R7, 0x4, R40 ;  /* 0x0000000407427825 */ /* 0x004fc800078e0228 */
[C---:B------:R-:W-:Y:S01]  /*9a70*/  IMAD.WIDE R248, R7.reuse, 0x4, R60 ;  /* 0x0000000407f87825 */ /* 0x040fe200078e023c */
[----:B------:R2:W-:Y:S03]  /*9a80*/  STL.64 [R1+0x108], R66 ;  /* 0x0001084201007387 */ /* 0x0005e60000100a00 */
[C---:B---3--:R-:W-:Y:S01]  /*9a90*/  IMAD.WIDE R246, R7.reuse, 0x4, R38 ;  /* 0x0000000407f67825 */ /* 0x048fe200078e0226 */
[----:B------:R-:W3:Y:S03]  /*9aa0*/  LDL.LU.64 R60, [R1+0x1a8] ;  /* 0x0001a800013c7983 */ /* 0x000ee60000300a00 */
[C---:B------:R-:W-:Y:S01]  /*9ab0*/  IMAD.WIDE R244, R7.reuse, 0x4, R58 ;  /* 0x0000000407f47825 */ /* 0x040fe200078e023a */
[----:B------:R-:W3:Y:S03]  /*9ac0*/  LDL.LU.64 R40, [R1+0x1e0] ;  /* 0x0001e00001287983 */ /* 0x000ee60000300a00 */
[C---:B----4-:R-:W-:Y:S01]  /*9ad0*/  IMAD.WIDE R74, R7.reuse, 0x4, R52 ;  /* 0x00000004074a7825 */ /* 0x050fe200078e0234 */
[----:B------:R-:W4:Y:S03]  /*9ae0*/  LDL.LU.64 R38, [R1+0x1d0] ;  /* 0x0001d00001267983 */ /* 0x000f260000300a00 */
[C---:B------:R-:W-:Y:S01]  /*9af0*/  IMAD.WIDE R242, R7.reuse, 0x4, R50 ;  /* 0x0000000407f27825 */ /* 0x040fe200078e0232 */
[----:B------:R-:W-:Y:S01]  /*9b00*/  LDGSTS.E [R201+0x1b000], desc[UR28][R248.64], !P6 ;  /* 0x1b000000f8c97fae */ /* 0x000fe2000f1a101c */
[----:B------:R-:W-:Y:S01]  /*9b10*/  ISETP.GE.U32.AND P3, PT, R4, 0x7fffff52, PT ;  /* 0x7fffff520400780c */ /* 0x000fe20003f66070 */
[----:B-1----:R-:W1:Y:S01]  /*9b20*/  LDC R9, c[0x0][0x3a0] ;  /* 0x0000e800ff097b82 */ /* 0x002e620000000800 */
[C---:B------:R-:W-:Y:S01]  /*9b30*/  IMAD.WIDE R12, R7.reuse, 0x4, R138 ;  /* 0x00000004070c7825 */ /* 0x040fe200078e028a */
[----:B------:R2:W-:Y:S04]  /*9b40*/  LDGSTS.E [R201+0x1b200], desc[UR28][R66.64], !P6 ;  /* 0x1b20000042c97fae */ /* 0x0005e8000f1a101c */
[----:B------:R1:W-:Y:S02]  /*9b50*/  STL.64 [R1+0x118], R12 ;  /* 0x0001180c01007387 */ /* 0x0003e40000100a00 */
[----:B------:R-:W1:Y:S02]  /*9b60*/  LDC R8, c[0x0][0x3a0] ;  /* 0x0000e800ff087b82 */ /* 0x000e640000000800 */
[----:B------:R-:W4:Y:S04]  /*9b70*/  LDL.LU.64 R138, [R1+0x208] ;  /* 0x00020800018a7983 */ /* 0x000f280000300a00 */
[----:B------:R-:W-:Y:S01]  /*9b80*/  STL.64 [R1+0x320], R74 ;  /* 0x0003204a01007387 */ /* 0x000fe20000100a00 */
[----:B--2---:R-:W-:-:S03]  /*9b90*/  IMAD.WIDE R66, R7, 0x4, R46 ;  /* 0x0000000407427825 */ /* 0x004fc600078e022e */
[----:B------:R-:W2:Y:S04]  /*9ba0*/  LDL.LU.64 R58, [R1+0x1f8] ;  /* 0x0001f800013a7983 */ /* 0x000ea80000300a00 */
[----:B------:R-:W2:Y:S04]  /*9bb0*/  LDL.LU.64 R52, [R1+0x240] ;  /* 0x0002400001347983 */ /* 0x000ea80000300a00 */
[----:B------:R-:W2:Y:S04]  /*9bc0*/  LDL.LU.64 R50, [R1+0x238] ;  /* 0x0002380001327983 */ /* 0x000ea80000300a00 */
[----:B------:R2:W-:Y:S04]  /*9bd0*/  STL.64 [R1+0x310], R66 ;  /* 0x0003104201007387 */ /* 0x0005e80000100a00 */
[----:B------:R-:W2:Y:S04]  /*9be0*/  LDL.LU.64 R46, [R1+0x258] ;  /* 0x00025800012e7983 */ /* 0x000ea80000300a00 */
[----:B------:R-:W-:Y:S04]  /*9bf0*/  LDGSTS.E [R201+0x1b400], desc[UR28][R246.64], !P4 ;  /* 0x1b400000f6c97fae */ /* 0x000fe8000e1a101c */
[----:B------:R1:W-:Y:S01]  /*9c00*/  LDGSTS.E [R201+0x1b600], desc[UR28][R12.64], !P4 ;  /* 0x1b6000000cc97fae */ /* 0x0003e2000e1a101c */
[----:B------:R-:W-:Y:S01]  /*9c10*/  ISETP.GE.U32.AND P4, PT, R0, 0x7fffff4f, PT ;  /* 0x7fffff4f0000780c */ /* 0x000fe20003f86070 */
[----:B------:R-:W-:-:S02]  /*9c20*/  VIADD R0, R11, 0xffffff8c ;  /* 0xffffff8c0b007836 */ /* 0x000fc40000000000 */
[----:B------:R-:W-:Y:S04]  /*9c30*/  LDGSTS.E [R201+0x1b800], desc[UR28][R244.64], !P3 ;  /* 0x1b800000f4c97fae */ /* 0x000fe8000d9a101c */
[----:B------:R-:W-:Y:S01]  /*9c40*/  LDGSTS.E [R201+0x1ba00], desc[UR28][R74.64], !P3 ;  /* 0x1ba000004ac97fae */ /* 0x000fe2000d9a101c */
[----:B------:R-:W-:Y:S02]  /*9c50*/  VIADD R4, R5, 0xffffff8f ;  /* 0xffffff8f05047836 */ /* 0x000fe40000000000 */
[----:B------:R-:W2:Y:S01]  /*9c60*/  LDC R5, c[0x0][0x3a0] ;  /* 0x0000e800ff057b82 */ /* 0x000ea20000000800 */
[----:B------:R-:W-:Y:S04]  /*9c70*/  LDGSTS.E [R201+0x1bc00], desc[UR28][R242.64], !P2 ;  /* 0x1bc00000f2c97fae */ /* 0x000fe8000d1a101c */
[----:B------:R2:W-:Y:S01]  /*9c80*/  LDGSTS.E [R201+0x1be00], desc[UR28][R66.64], !P2 ;  /* 0x1be0000042c97fae */ /* 0x0005e2000d1a101c */
[----:B------:R-:W-:Y:S01]  /*9c90*/  ISETP.GE.U32.AND P2, PT, R0, 0x7fffff4d, PT ;  /* 0x7fffff4d0000780c */ /* 0x000fe20003f46070 */
[----:B------:R-:W-:-:S02]  /*9ca0*/  VIADD R0, R10, 0xffffff8a ;  /* 0xffffff8a0a007836 */ /* 0x000fc40000000000 */
[C---:B---3--:R-:W-:Y:S01]  /*9cb0*/  IMAD.WIDE R240, R7.reuse, 0x4, R60 ;  /* 0x0000000407f07825 */ /* 0x048fe200078e023c */
[----:B------:R-:W-:Y:S01]  /*9cc0*/  ISETP.GE.U32.AND P6, PT, R4, 0x7fffff50, PT ;  /* 0x7fffff500400780c */ /* 0x000fe20003fc6070 */
[----:B-1----:R-:W1:Y:S08]  /*9cd0*/  LDC R13, c[0x0][0x3a0] ;  /* 0x0000e800ff0d7b82 */ /* 0x002e700000000800 */
[----:B------:R-:W3:Y:S04]  /*9ce0*/  LDC R12, c[0x0][0x3a0] ;  /* 0x0000e800ff0c7b82 */ /* 0x000ee80000000800 */
[----:B------:R-:W-:Y:S01]  /*9cf0*/  LDGSTS.E [R201+0x1c000], desc[UR28][R240.64], !P6 ;  /* 0x1c000000f0c97fae */ /* 0x000fe2000f1a101c */
[----:B------:R-:W-:-:S05]  /*9d00*/  IMAD.WIDE R60, R7, 0x4, R40 ;  /* 0x00000004073c7825 */ /* 0x000fca00078e0228 */
[----:B------:R1:W-:Y:S01]  /*9d10*/  STL.64 [R1+0x1b8], R60 ;  /* 0x0001b83c01007387 */ /* 0x0003e20000100a00 */
[----:B----4-:R-:W-:-:S03]  /*9d20*/  IMAD.WIDE R238, R7, 0x4, R38 ;  /* 0x0000000407ee7825 */ /* 0x010fc600078e0226 */
[----:B------:R-:W4:Y:S04]  /*9d30*/  LDL.LU.64 R40, [R1+0x248] ;  /* 0x0002480001287983 */ /* 0x000f280000300a00 */
[----:B------:R-:W4:Y:S04]  /*9d40*/  LDL.LU.64 R38, [R1+0x278] ;  /* 0x0002780001267983 */ /* 0x000f280000300a00 */
[----:B------:R-:W-:Y:S01]  /*9d50*/  LDGSTS.E [R201+0x1c200], desc[UR28][R60.64], !P6 ;  /* 0x1c2000003cc97fae */ /* 0x000fe2000f1a101c */
[----:B------:R-:W-:-:S03]  /*9d60*/  IMAD.WIDE R10, R7, 0x4, R138 ;  /* 0x00000004070a7825 */ /* 0x000fc600078e028a */
[----:B------:R-:W-:Y:S04]  /*9d70*/  LDGSTS.E [R201+0x1c400], desc[UR28][R238.64], !P4 ;  /* 0x1c400000eec97fae */ /* 0x000fe8000e1a101c */
[----:B------:R1:W-:Y:S04]  /*9d80*/  STL.64 [R1+0x158], R10 ;  /* 0x0001580a01007387 */ /* 0x0003e80000100a00 */
[----:B------:R-:W4:Y:S01]  /*9d90*/  LDL.LU.64 R138, [R1+0x270] ;  /* 0x00027000018a7983 */ /* 0x000f220000300a00 */
[----:B--2---:R-:W-:-:S03]  /*9da0*/  IMAD.WIDE R66, R7, 0x4, R52 ;  /* 0x0000000407427825 */ /* 0x004fc600078e0234 */
[----:B------:R-:W2:Y:S01]  /*9db0*/  LDL.LU.64 R74, [R1+0x298] ;  /* 0x00029800014a7983 */ /* 0x000ea20000300a00 */
[----:B------:R-:W-:-:S03]  /*9dc0*/  IMAD.WIDE R236, R7, 0x4, R58 ;  /* 0x0000000407ec7825 */ /* 0x000fc600078e023a */
[----:B------:R-:W-:Y:S04]  /*9dd0*/  STL.64 [R1+0x168], R66 ;  /* 0x0001684201007387 */ /* 0x000fe80000100a00 */
[----:B-1----:R-:W2:Y:S01]  /*9de0*/  LDL.LU.64 R60, [R1+0x288] ;  /* 0x00028800013c7983 */ /* 0x002ea20000300a00 */
[----:B------:R-:W-:-:S03]  /*9df0*/  IMAD.WIDE R52, R7, 0x4, R46 ;  /* 0x0000000407347825 */ /* 0x000fc600078e022e */
[----:B------:R-:W2:Y:S01]  /*9e00*/  LDL.LU.64 R58, [R1+0x2a8] ;  /* 0x0002a800013a7983 */ /* 0x000ea20000300a00 */
[----:B------:R-:W-:-:S03]  /*9e10*/  IMAD.WIDE R234, R7, 0x4, R50 ;  /* 0x0000000407ea7825 */ /* 0x000fc600078e0232 */
[----:B------:R1:W-:Y:S04]  /*9e20*/  LDGSTS.E [R201+0x1c600], desc[UR28][R10.64], !P4 ;  /* 0x1c6000000ac97fae */ /* 0x0003e8000e1a101c */
[----:B------:R-:W2:Y:S04]  /*9e30*/  LDL.LU.64 R50, [R1+0x2b0] ;  /* 0x0002b00001327983 */ /* 0x000ea80000300a00 */
[----:B------:R3:W-:Y:S04]  /*9e40*/  STL.64 [R1+0x1a8], R52 ;  /* 0x0001a83401007387 */ /* 0x0007e80000100a00 */
[----:B------:R-:W2:Y:S01]  /*9e50*/  LDL.LU.64 R46, [R1+0x2b8] ;  /* 0x0002b800012e7983 */ /* 0x000ea20000300a00 */
[----:B------:R-:W-:Y:S01]  /*9e60*/  VIADD R4, R6, 0xffffff8d ;  /* 0xffffff8d06047836 */ /* 0x000fe20000000000 */
[----:B------:R-:W-:Y:S01]  /*9e70*/  ISETP.GE.U32.AND P4, PT, R0, 0x7fffff4b, PT ;  /* 0x7fffff4b0000780c */ /* 0x000fe20003f86070 */
[----:B-1----:R-:W1:Y:S03]  /*9e80*/  LDC R11, c[0x0][0x3a0] ;  /* 0x0000e800ff0b7b82 */ /* 0x002e660000000800 */
[----:B------:R-:W-:Y:S01]  /*9e90*/  ISETP.GE.U32.AND P3, PT, R4, 0x7fffff4e, PT ;  /* 0x7fffff4e0400780c */ /* 0x000fe20003f66070 */
[----:B------:R-:W-:-:S04]  /*9ea0*/  VIADD R4, R9, 0xffffff8b ;  /* 0xffffff8b09047836 */ /* 0x000fc80000000000 */
[----:B------:R-:W1:Y:S01]  /*9eb0*/  LDC R9, c[0x0][0x3a0] ;  /* 0x0000e800ff097b82 */ /* 0x000e620000000800 */
[----:B------:R-:W-:-:S07]  /*9ec0*/  ISETP.GE.U32.AND P6, PT, R4, 0x7fffff4c, PT ;  /* 0x7fffff4c0400780c */ /* 0x000fce0003fc6070 */
[----:B------:R-:W-:Y:S01]  /*9ed0*/  LDGSTS.E [R201+0x1c800], desc[UR28][R236.64], !P3 ;  /* 0x1c800000ecc97fae */ /* 0x000fe2000d9a101c */
[----:B------:R-:W1:Y:S03]  /*9ee0*/  LDC R10, c[0x0][0x3a0] ;  /* 0x0000e800ff0a7b82 */ /* 0x000e660000000800 */
[----:B------:R1:W-:Y:S04]  /*9ef0*/  LDGSTS.E [R201+0x1ca00], desc[UR28][R66.64], !P3 ;  /* 0x1ca0000042c97fae */ /* 0x0003e8000d9a101c */
[----:B------:R-:W-:Y:S01]  /*9f00*/  LDGSTS.E [R201+0x1cc00], desc[UR28][R234.64], !P2 ;  /* 0x1cc00000eac97fae */ /* 0x000fe2000d1a101c */
[----:B------:R-:W1:Y:S03]  /*9f10*/  LDC R6, c[0x0][0x3a0] ;  /* 0x0000e800ff067b82 */ /* 0x000e660000000800 */
[----:B------:R-:W-:Y:S01]  /*9f20*/  LDGSTS.E [R201+0x1ce00], desc[UR28][R52.64], !P2 ;  /* 0x1ce0000034c97fae */ /* 0x000fe2000d1a101c */
[----:B------:R-:W-:-:S02]  /*9f30*/  VIADD R0, R13, 0xffffff88 ;  /* 0xffffff880d007836 */ /* 0x000fc40000000000 */
[----:B------:R-:W-:Y:S02]  /*9f40*/  VIADD R4, R5, 0xffffff89 ;  /* 0xffffff8905047836 */ /* 0x000fe40000000000 */
[----:B------:R-:W1:Y:S01]  /*9f50*/  LDC R5, c[0x0][0x3a0] ;  /* 0x0000e800ff057b82 */ /* 0x000e620000000800 */
[----:B---3--:R-:W3:Y:S01]  /*9f60*/  LDL.LU.64 R52, [R1+0x2c0] ;  /* 0x0002c00001347983 */ /* 0x008ee20000300a00 */
[----:B------:R-:W-:Y:S01]  /*9f70*/  ISETP.GE.U32.AND P2, PT, R0, 0x7fffff49, PT ;  /* 0x7fffff490000780c */ /* 0x000fe20003f46070 */
[----:B------:R-:W-:Y:S01]  /*9f80*/  VIADD R0, R12, 0xffffff86 ;  /* 0xffffff860c007836 */ /* 0x000fe20000000000 */
[----:B------:R-:W-:Y:S01]  /*9f90*/  ISETP.GE.U32.AND P3, PT, R4, 0x7fffff4a, PT ;  /* 0x7fffff4a0400780c */ /* 0x000fe20003f66070 */
[----:B------:R-:W-:Y:S02]  /*9fa0*/  VIADD R4, R8, 0xffffff87 ;  /* 0xffffff8708047836 */ /* 0x000fe40000000000 */
[C---:B----4-:R-:W-:Y:S02]  /*9fb0*/  IMAD.WIDE R232, R7.reuse, 0x4, R40 ;  /* 0x0000000407e87825 */ /* 0x050fe400078e0228 */
[----:B------:R-:W4:Y:S02]  /*9fc0*/  LDL.LU.64 R40, [R1+0x2d0] ;  /* 0x0002d00001287983 */ /* 0x000f240000300a00 */
[----:B-1----:R-:W-:-:S02]  /*9fd0*/  IMAD.WIDE R66, R7, 0x4, R38 ;  /* 0x0000000407427825 */ /* 0x002fc400078e0226 */
[----:B------:R-:W-:Y:S04]  /*9fe0*/  LDGSTS.E [R201+0x1d000], desc[UR28][R232.64], !P6 ;  /* 0x1d000000e8c97fae */ /* 0x000fe8000f1a101c */
[----:B------:R-:W-:Y:S04]  /*9ff0*/  STL.64 [R1+0xb8], R66 ;  /* 0x0000b84201007387 */ /* 0x000fe80000100a00 */
[----:B------:R-:W4:Y:S04]  /*a000*/  LDL.LU.64 R38, [R1+0x2d8] ;  /* 0x0002d80001267983 */ /* 0x000f280000300a00 */
[----:B------:R-:W-:Y:S01]  /*a010*/  LDGSTS.E [R201+0x1d200], desc[UR28][R66.64], !P6 ;  /* 0x1d20000042c97fae */ /* 0x000fe2000f1a101c */
[----:B------:R-:W-:-:S03]  /*a020*/  IMAD.WIDE R230, R7, 0x4, R138 ;  /* 0x0000000407e67825 */ /* 0x000fc600078e028a */
[----:B------:R-:W4:Y:S01]  /*a030*/  LDL.LU.64 R138, [R1+0x2f0] ;  /* 0x0002f000018a7983 */ /* 0x000f220000300a00 */
[----:B--2---:R-:W-:-:S03]  /*a040*/  IMAD.WIDE R12, R7, 0x4, R74 ;  /* 0x00000004070c7825 */ /* 0x004fc600078e024a */
[----:B------:R-:W-:Y:S01]  /*a050*/  LDGSTS.E [R201+0x1d400], desc[UR28][R230.64], !P4 ;  /* 0x1d400000e6c97fae */ /* 0x000fe2000e1a101c */
[----:B------:R-:W-:-:S03]  /*a060*/  ISETP.GE.U32.AND P6, PT, R4, 0x7fffff48, PT ;  /* 0x7fffff480400780c */ /* 0x000fc60003fc6070 */
[----:B------:R1:W-:Y:S04]  /*a070*/  STL.64 [R1+0x90], R12 ;  /* 0x0000900c01007387 */ /* 0x0003e80000100a00 */
[----:B------:R1:W-:Y:S01]  /*a080*/  LDGSTS.E [R201+0x1d600], desc[UR28][R12.64], !P4 ;  /* 0x1d6000000cc97fae */ /* 0x0003e2000e1a101c */
[----:B------:R-:W-:Y:S02]  /*a090*/  VIADD R4, R9, 0xffffff85 ;  /* 0xffffff8509047836 */ /* 0x000fe40000000000 */
[----:B-1----:R-:W-:-:S05]  /*a0a0*/  IMAD.WIDE R12, R7, 0x4, R58 ;  /* 0x00000004070c7825 */ /* 0x002fca00078e023a */
[----:B------:R4:W-:Y:S01]  /*a0b0*/  STL.64 [R1+0x78], R12 ;  /* 0x0000780c01007387 */ /* 0x0009e20000100a00 */
[----:B------:R-:W-:-:S03]  /*a0c0*/  IMAD.WIDE R8, R7, 0x4, R46 ;  /* 0x0000000407087825 */ /* 0x000fc600078e022e */
[----:B------:R-:W2:Y:S01]  /*a0d0*/  LDL.LU.64 R74, [R1+0x308] ;  /* 0x00030800014a7983 */ /* 0x000ea20000300a00 */
[----:B------:R-:W-:-:S03]  /*a0e0*/  IMAD.WIDE R226, R7, 0x4, R50 ;  /* 0x0000000407e27825 */ /* 0x000fc600078e0232 */
[----:B------:R-:W2:Y:S04]  /*a0f0*/  LDL.LU.64 R66, [R1+0x350] ;  /* 0x0003500001427983 */ /* 0x000ea80000300a00 */
[----:B------:R-:W2:Y:S04]  /*a100*/  LDL.LU.64 R50, [R1+0x3a8] ;  /* 0x0003a80001327983 */ /* 0x000ea80000300a00 */
[----:B------:R1:W-:Y:S04]  /*a110*/  STL.64 [R1+0x80], R8 ;  /* 0x0000800801007387 */ /* 0x0003e80000100a00 */
[----:B------:R-:W2:Y:S01]  /*a120*/  LDL.LU.64 R46, [R1+0x3d0] ;  /* 0x0003d000012e7983 */ /* 0x000ea20000300a00 */
[----:B------:R-:W-:-:S05]  /*a130*/  IMAD.WIDE R228, R7, 0x4, R60 ;  /* 0x0000000407e47825 */ /* 0x000fca00078e023c */
[----:B------:R-:W-:Y:S04]  /*a140*/  LDGSTS.E [R201+0x1d800], desc[UR28][R228.64], !P3 ;  /* 0x1d800000e4c97fae */ /* 0x000fe8000d9a101c */
[----:B------:R4:W-:Y:S04]  /*a150*/  LDGSTS.E [R201+0x1da00], desc[UR28][R12.64], !P3 ;  /* 0x1da000000cc97fae */ /* 0x0009e8000d9a101c */
[----:B------:R-:W-:Y:S04]  /*a160*/  LDGSTS.E [R201+0x1dc00], desc[UR28][R226.64], !P2 ;  /* 0x1dc00000e2c97fae */ /* 0x000fe8000d1a101c */
[----:B------:R1:W-:Y:S01]  /*a170*/  LDGSTS.E [R201+0x1de00], desc[UR28][R8.64], !P2 ;  /* 0x1de0000008c97fae */ /* 0x0003e2000d1a101c */
[----:B------:R-:W-:Y:S01]  /*a180*/  ISETP.GE.U32.AND P4, PT, R0, 0x7fffff47, PT ;  /* 0x7fffff470000780c */ /* 0x000fe20003f86070 */
[----:B---3--:R-:W-:-:S04]  /*a190*/  IMAD.WIDE R224, R7, 0x4, R52 ;  /* 0x0000000407e07825 */ /* 0x008fc800078e0234 */
[----:B------:R-:W-:Y:S01]  /*a1a0*/  VIADD R0, R11, 0xffffff84 ;  /* 0xffffff840b007836 */ /* 0x000fe20000000000 */
[----:B------:R-:W-:Y:S04]  /*a1b0*/  LDGSTS.E [R201+0x1e000], desc[UR28][R224.64], !P6 ;  /* 0x1e000000e0c97fae */ /* 0x000fe8000f1a101c */
[----:B------:R-:W-:Y:S02]  /*a1c0*/  ISETP.GE.U32.AND P2, PT, R0, 0x7fffff45, PT ;  /* 0x7fffff450000780c */ /* 0x000fe40003f46070 */
[----:B------:R-:W-:Y:S01]  /*a1d0*/  IADD3 R0, PT, PT, R10, -0x7e, RZ ;  /* 0xffffff820a007810 */ /* 0x000fe20007ffe0ff */
[----:B----4-:R-:W-:-:S05]  /*a1e0*/  IMAD.WIDE R12, R7, 0x4, R40 ;  /* 0x00000004070c7825 */ /* 0x010fca00078e0228 */
[----:B------:R-:W-:Y:S04]  /*a1f0*/  STL.64 [R1+0x88], R12 ;  /* 0x0000880c01007387 */ /* 0x000fe80000100a00 */
[----:B------:R-:W3:Y:S04]  /*a200*/  LDL.LU.64 R98, [R1+0x3f8] ;  /* 0x0003f80001627983 */ /* 0x000ee80000300a00 */
[----:B------:R-:W4:Y:S01]  /*a210*/  LDL.LU.64 R90, [R1+0x420] ;  /* 0x00042000015a7983 */ /* 0x000f220000300a00 */
[----:B------:R-:W-:-:S03]  /*a220*/  IMAD.WIDE R222, R7, 0x4, R38 ;  /* 0x0000000407de7825 */ /* 0x000fc600078e0226 */
[----:B------:R-:W-:Y:S04]  /*a230*/  LDGSTS.E [R201+0x1e200], desc[UR28][R12.64], !P6 ;  /* 0x1e2000000cc97fae */ /* 0x000fe8000f1a101c */
[----:B------:R-:W-:Y:S01]  /*a240*/  LDGSTS.E [R201+0x1e400], desc[UR28][R222.64], !P4 ;  /* 0x1e400000dec97fae */ /* 0x000fe2000e1a101c */
[----:B-1----:R-:W-:-:S03]  /*a250*/  IMAD.WIDE R8, R7, 0x4, R138 ;  /* 0x0000000407087825 */ /* 0x002fc600078e028a */
[----:B------:R-:W4:Y:S04]  /*a260*/  LDL.LU.64 R138, [R1+0x448] ;  /* 0x00044800018a7983 */ /* 0x000f280000300a00 */
[----:B------:R1:W-:Y:S04]  /*a270*/  STL.64 [R1+0x98], R8 ;  /* 0x0000980801007387 */ /* 0x0003e80000100a00 */
[----:B------:R-:W4:Y:S04]  /*a280*/  LDL.LU.64 R60, [R1+0x450] ;  /* 0x00045000013c7983 */ /* 0x000f280000300a00 */
[----:B------:R-:W4:Y:S04]  /*a290*/  LDL.LU.64 R58, [R1+0x458] ;  /* 0x00045800013a7983 */ /* 0x000f280000300a00 */
[----:B------:R-:W4:Y:S04]  /*a2a0*/  LDL.LU.64 R52, [R1+0x478] ;  /* 0x0004780001347983 */ /* 0x000f280000300a00 */
[----:B------:R-:W4:Y:S04]  /*a2b0*/  LDL.LU.64 R40, [R1+0x488] ;  /* 0x0004880001287983 */ /* 0x000f280000300a00 */
[----:B------:R-:W4:Y:S04]  /*a2c0*/  LDL.LU.64 R38, [R1+0x4b0] ;  /* 0x0004b00001267983 */ /* 0x000f280000300a00 */
[----:B------:R1:W-:Y:S01]  /*a2d0*/  LDGSTS.E [R201+0x1e600], desc[UR28][R8.64], !P4 ;  /* 0x1e60000008c97fae */ /* 0x0003e2000e1a101c */
[----:B--2---:R-:W-:-:S05]  /*a2e0*/  IMAD.WIDE R10, R7, 0x4, R66 ;  /* 0x00000004070a7825 */ /* 0x004fca00078e0242 */
[----:B------:R2:W-:Y:S01]  /*a2f0*/  STL.64 [R1+0xa0], R10 ;  /* 0x0000a00a01007387 */ /* 0x0005e20000100a00 */
[----:B------:R-:W-:-:S03]  /*a300*/  IMAD.WIDE R220, R7, 0x4, R74 ;  /* 0x0000000407dc7825 */ /* 0x000fc600078e024a */
[----:B------:R-:W4:Y:S01]  /*a310*/  LDL.64 R82, [R1+0x540] ;  /* 0x0005400001527983 */ /* 0x000f220000100a00 */
[----:B-1----:R-:W-:-:S05]  /*a320*/  IMAD.WIDE R8, R7, 0x4, R46 ;  /* 0x0000000407087825 */ /* 0x002fca00078e022e */
[----:B------:R1:W-:Y:S01]  /*a330*/  STL.64 [R1+0xa8], R8 ;  /* 0x0000a80801007387 */ /* 0x0003e20000100a00 */
[----:B------:R-:W-:-:S03]  /*a340*/  IMAD.WIDE R202, R7, 0x4, R50 ;  /* 0x0000000407ca7825 */ /* 0x000fc600078e0232 */
[----:B------:R-:W4:Y:S04]  /*a350*/  LDL.64 R74, [R1+0x518] ;  /* 0x00051800014a7983 */ /* 0x000f280000100a00 */
[----:B------:R-:W4:Y:S04]  /*a360*/  LDL.64 R66, [R1+0x508] ;  /* 0x0005080001427983 */ /* 0x000f280000100a00 */
[----:B------:R-:W4:Y:S04]  /*a370*/  LDL.64 R50, [R1+0x4e8] ;  /* 0x0004e80001327983 */ /* 0x000f280000100a00 */
[----:B------:R-:W4:Y:S01]  /*a380*/  LDL.64 R46, [R1+0x4c0] ;  /* 0x0004c000012e7983 */ /* 0x000f220000100a00 */
[----:B------:R-:W-:Y:S01]  /*a390*/  ISETP.GE.U32.AND P3, PT, R4, 0x7fffff46, PT ;  /* 0x7fffff460400780c */ /* 0x000fe20003f66070 */
[----:B------:R-:W-:Y:S01]  /*a3a0*/  VIADD R4, R6, 0xffffff83 ;  /* 0xffffff8306047836 */ /* 0x000fe20000000000 */
[----:B------:R-:W-:Y:S01]  /*a3b0*/  ISETP.GE.U32.AND P4, PT, R0, 0x7fffff43, PT ;  /* 0x7fffff430000780c */ /* 0x000fe20003f86070 */
[----:B------:R-:W-:-:S03]  /*a3c0*/  VIADD R0, R5, 0xffffff81 ;  /* 0xffffff8105007836 */ /* 0x000fc60000000000 */
[----:B------:R-:W-:Y:S01]  /*a3d0*/  ISETP.GE.U32.AND P6, PT, R4, 0x7fffff44, PT ;  /* 0x7fffff440400780c */ /* 0x000fe20003fc6070 */
[----:B------:R-:W-:-:S06]  /*a3e0*/  VIADD R4, R135, 0xffffff80 ;  /* 0xffffff8087047836 */ /* 0x000fcc0000000000 */
[----:B------:R-:W-:Y:S04]  /*a3f0*/  LDGSTS.E [R201+0x1e800], desc[UR28][R220.64], !P3 ;  /* 0x1e800000dcc97fae */ /* 0x000fe8000d9a101c */
[----:B------:R2:W-:Y:S01]  /*a400*/  LDGSTS.E [R201+0x1ea00], desc[UR28][R10.64], !P3 ;  /* 0x1ea000000ac97fae */ /* 0x0005e2000d9a101c */
[----:B------:R-:W-:-:S03]  /*a410*/  ISETP.GE.U32.AND P3, PT, R0, 0x7fffff42, PT ;  /* 0x7fffff420000780c */ /* 0x000fc60003f66070 */
[----:B------:R-:W-:Y:S04]  /*a420*/  LDGSTS.E [R201+0x1ec00], desc[UR28][R202.64], !P2 ;  /* 0x1ec00000cac97fae */ /* 0x000fe8000d1a101c */
[----:B------:R1:W-:Y:S01]  /*a430*/  LDGSTS.E [R201+0x1ee00], desc[UR28][R8.64], !P2 ;  /* 0x1ee0000008c97fae */ /* 0x0003e2000d1a101c */
[----:B------:R-:W-:Y:S01]  /*a440*/  ISETP.GE.U32.AND P2, PT, R4, 0x7fffff41, PT ;  /* 0x7fffff410400780c */ /* 0x000fe20003f46070 */
[----:B---3--:R-:W-:-:S04]  /*a450*/  IMAD.WIDE R196, R7, 0x4, R98 ;  /* 0x0000000407c47825 */ /* 0x008fc800078e0262 */
[C---:B----4-:R-:W-:Y:S01]  /*a460*/  IMAD.WIDE R146, R7.reuse, 0x4, R90 ;  /* 0x0000000407927825 */ /* 0x050fe200078e025a */
[----:B------:R-:W-:Y:S03]  /*a470*/  LDGSTS.E [R201+0x1f000], desc[UR28][R196.64], !P6 ;  /* 0x1f000000c4c97fae */ /* 0x000fe6000f1a101c */
[----:B------:R-:W-:-:S04]  /*a480*/  IMAD.WIDE R138, R7, 0x4, R138 ;  /* 0x00000004078a7825 */ /* 0x000fc800078e028a */
[----:B------:R-:W-:-:S04]  /*a490*/  IMAD.WIDE R12, R7, 0x4, R58 ;  /* 0x00000004070c7825 */ /* 0x000fc800078e023a */
[C---:B--2---:R-:W-:Y:S01]  /*a4a0*/  IMAD.WIDE R10, R7.reuse, 0x4, R52 ;  /* 0x00000004070a7825 */ /* 0x044fe200078e0234 */
[----:B------:R-:W-:Y:S03]  /*a4b0*/  STL.64 [R1+0xc8], R12 ;  /* 0x0000c80c01007387 */ /* 0x000fe60000100a00 */
[C---:B-1----:R-:W-:Y:S01]  /*a4c0*/  IMAD.WIDE R8, R7.reuse, 0x4, R40 ;  /* 0x0000000407087825 */ /* 0x042fe200078e0228 */
[----:B------:R-:W-:Y:S03]  /*a4d0*/  STL.64 [R1+0xd8], R10 ;  /* 0x0000d80a01007387 */ /* 0x000fe60000100a00 */
[C---:B------:R-:W-:Y:S01]  /*a4e0*/  IMAD.WIDE R4, R7.reuse, 0x4, R38 ;  /* 0x0000000407047825 */ /* 0x040fe200078e0226 */
[----:B------:R-:W-:Y:S03]  /*a4f0*/  STL.64 [R1+0x238], R8 ;  /* 0x0002380801007387 */ /* 0x000fe60000100a00 */
[----:B------:R-:W-:Y:S01]  /*a500*/  IMAD.WIDE R136, R7, 0x4, R60 ;  /* 0x0000000407887825 */ /* 0x000fe200078e023c */
[----:B------:R-:W-:Y:S04]  /*a510*/  LDGSTS.E [R201+0x1f200], desc[UR28][R12.64], !P6 ;  /* 0x1f2000000cc97fae */ /* 0x000fe8000f1a101c */
[----:B------:R-:W2:Y:S04]  /*a520*/  LDL.64 R60, [R1+0x558] ;  /* 0x00055800013c7983 */ /* 0x000ea80000100a00 */
[----:B------:R1:W-:Y:S04]  /*a530*/  STL.64 [R1+0xe8], R4 ;  /* 0x0000e80401007387 */ /* 0x0003e80000100a00 */
[----:B------:R-:W3:Y:S04]  /*a540*/  LDL.64 R40, [R1+0x538] ;  /* 0x0005380001287983 */ /* 0x000ee80000100a00 */
[----:B------:R-:W4:Y:S04]  /*a550*/  LDL.64 R38, [R1+0x510] ;  /* 0x0005100001267983 */ /* 0x000f280000100a00 */
[----:B------:R-:W4:Y:S04]  /*a560*/  LDL.64 R58, [R1+0x4f8] ;  /* 0x0004f800013a7983 */ /* 0x000f280000100a00 */
[----:B------:R-:W4:Y:S04]  /*a570*/  LDL.64 R52, [R1+0x4d8] ;  /* 0x0004d80001347983 */ /* 0x000f280000100a00 */
[----:B------:R-:W-:Y:S04]  /*a580*/  LDGSTS.E [R201+0x1f400], desc[UR28][R146.64], !P4 ;  /* 0x1f40000092c97fae */ /* 0x000fe8000e1a101c */
[----:B------:R-:W-:Y:S04]  /*a590*/  LDGSTS.E [R201+0x1f600], desc[UR28][R10.64], !P4 ;  /* 0x1f6000000ac97fae */ /* 0x000fe8000e1a101c */
[----:B------:R-:W-:Y:S04]  /*a5a0*/  LDGSTS.E [R201+0x1f800], desc[UR28][R138.64], !P3 ;  /* 0x1f8000008ac97fae */ /* 0x000fe8000d9a101c */
[----:B------:R-:W-:Y:S04]  /*a5b0*/  LDGSTS.E [R201+0x1fa00], desc[UR28][R8.64], !P3 ;  /* 0x1fa0000008c97fae */ /* 0x000fe8000d9a101c */
[----:B------:R-:W-:Y:S04]  /*a5c0*/  LDGSTS.E [R201+0x1fc00], desc[UR28][R136.64], !P2 ;  /* 0x1fc0000088c97fae */ /* 0x000fe8000d1a101c */
[----:B------:R-:W-:Y:S04]  /*a5d0*/  LDGSTS.E [R201+0x1fe00], desc[UR28][R4.64], !P2 ;  /* 0x1fe0000004c97fae */ /* 0x000fe8000d1a101c */
[----:B------:R-:W0:Y:S04]  /*a5e0*/  LDGDEPBAR ;  /* 0x00000000000079af */ /* 0x000e280000000000 */
[----:B------:R-:W-:Y:S04]  /*a5f0*/  LDGSTS.E [R252+0x28000], desc[UR28][R82.64], P0 ;  /* 0x2800000052fc7fae */ /* 0x000fe800081a101c */
[----:B------:R-:W-:Y:S04]  /*a600*/  LDGSTS.E [R252+0x28400], desc[UR28][R74.64], P0 ;  /* 0x284000004afc7fae */ /* 0x000fe800081a101c */
[----:B------:R-:W-:Y:S04]  /*a610*/  LDGSTS.E [R252+0x28800], desc[UR28][R66.64], P0 ;  /* 0x2880000042fc7fae */ /* 0x000fe800081a101c */
[----:B------:R-:W-:Y:S04]  /*a620*/  LDGSTS.E [R252+0x28c00], desc[UR28][R50.64], P0 ;  /* 0x28c0000032fc7fae */ /* 0x000fe800081a101c */
[----:B------:R-:W-:Y:S04]  /*a630*/  LDGSTS.E [R252+0x29000], desc[UR28][R46.64], P0 ;  /* 0x290000002efc7fae */ /* 0x000fe800081a101c */
[----:B------:R-:W-:Y:S04]  /*a640*/  LDGSTS.E [R252+0x29400], desc[UR28][R44.64], P0 ;  /* 0x294000002cfc7fae */ /* 0x000fe800081a101c */
[----:B------:R-:W4:Y:S04]  /*a650*/  LDL.64 R50, [R1+0x590] ;  /* 0x0005900001327983 */ /* 0x000f280000100a00 */
[----:B------:R-:W4:Y:S04]  /*a660*/  LDL.64 R46, [R1+0x570] ;  /* 0x00057000012e7983 */ /* 0x000f280000100a00 */
[----:B------:R-:W-:Y:S04]  /*a670*/  LDGSTS.E [R252+0x29800], desc[UR28][R42.64], P0 ;  /* 0x298000002afc7fae */ /* 0x000fe800081a101c */
[----:B------:R-:W4:Y:S04]  /*a680*/  LDL.64 R44, [R1+0x550] ;  /* 0x00055000012c7983 */ /* 0x000f280000100a00 */
[----:B------:R-:W-:Y:S04]  /*a690*/  LDGSTS.E [R252+0x29c00], desc[UR28][R2.64], P0 ;  /* 0x29c0000002fc7fae */ /* 0x000fe800081a101c */
[----:B------:R-:W4:Y:S04]  /*a6a0*/  LDL.64 R42, [R1+0x530] ;  /* 0x00053000012a7983 */ /* 0x000f280000100a00 */
[----:B------:R-:W-:Y:S04]  /*a6b0*/  LDGSTS.E [R252+0x2a000], desc[UR28][R68.64], P0 ;  /* 0x2a00000044fc7fae */ /* 0x000fe800081a101c */
[----:B------:R-:W4:Y:S04]  /*a6c0*/  LDL.LU.64 R2, [R1+0x6a0] ;  /* 0x0006a00001027983 */ /* 0x000f280000300a00 */
[----:B------:R-:W-:Y:S04]  /*a6d0*/  LDGSTS.E [R252+0x2a400], desc[UR28][R76.64], P0 ;  /* 0x2a4000004cfc7fae */ /* 0x000fe800081a101c */
[----:B------:R-:W-:Y:S04]  /*a6e0*/  LDGSTS.E [R252+0x2a800], desc[UR28][R84.64], P0 ;  /* 0x2a80000054fc7fae */ /* 0x000fe800081a101c */
[----:B------:R-:W-:Y:S04]  /*a6f0*/  LDGSTS.E [R252+0x2ac00], desc[UR28][R92.64], P0 ;  /* 0x2ac000005cfc7fae */ /* 0x000fe800081a101c */
[----:B------:R-:W-:Y:S04]  /*a700*/  LDGSTS.E [R252+0x2b000], desc[UR28][R100.64], P0 ;  /* 0x2b00000064fc7fae */ /* 0x000fe800081a101c */
[----:B------:R-:W-:Y:S04]  /*a710*/  LDGSTS.E [R252+0x2b400], desc[UR28][R108.64], P0 ;  /* 0x2b4000006cfc7fae */ /* 0x000fe800081a101c */
[----:B------:R-:W-:Y:S04]  /*a720*/  LDGSTS.E [R252+0x2b800], desc[UR28][R116.64], P0 ;  /* 0x2b80000074fc7fae */ /* 0x000fe800081a101c */
[----:B------:R-:W-:Y:S04]  /*a730*/  LDGSTS.E [R252+0x2bc00], desc[UR28][R124.64], P0 ;  /* 0x2bc000007cfc7fae */ /* 0x000fe800081a101c */
[----:B--2---:R-:W-:Y:S04]  /*a740*/  LDGSTS.E [R134+0x28100], desc[UR28][R60.64], P0 ;  /* 0x281000003c867fae */ /* 0x004fe800081a101c */
[----:B---3--:R-:W-:Y:S04]  /*a750*/  LDGSTS.E [R134+0x28500], desc[UR28][R40.64], P0 ;  /* 0x2850000028867fae */ /* 0x008fe800081a101c */
[----:B----4-:R-:W-:Y:S04]  /*a760*/  LDGSTS.E [R134+0x28900], desc[UR28][R38.64], P0 ;  /* 0x2890000026867fae */ /* 0x010fe800081a101c */
[----:B------:R-:W-:Y:S04]  /*a770*/  LDGSTS.E [R134+0x28d00], desc[UR28][R58.64], P0 ;  /* 0x28d000003a867fae */ /* 0x000fe800081a101c */
        /* <DEDUP_REMOVED lines=12> */
[----:B------:R-:W2:Y:S04]  /*a840*/  LDL.64 R40, [R1+0x5e8] ;  /* 0x0005e80001287983 */ /* 0x000ea80000100a00 */
[----:B------:R-:W3:Y:S04]  /*a850*/  LDL.64 R38, [R1+0x5c8] ;  /* 0x0005c80001267983 */ /* 0x000ee80000100a00 */
[----:B------:R-:W-:Y:S04]  /*a860*/  LDGSTS.E [R133+0x28200], desc[UR28][R50.64], P0 ;  /* 0x2820000032857fae */ /* 0x000fe800081a101c */
[----:B------:R-:W-:Y:S04]  /*a870*/  LDGSTS.E [R133+0x28600], desc[UR28][R46.64], P0 ;  /* 0x286000002e857fae */ /* 0x000fe800081a101c */
[----:B------:R-:W4:Y:S04]  /*a880*/  LDL.LU.64 R198, [R1+0x698] ;  /* 0x0006980001c67983 */ /* 0x000f280000300a00 */
[----:B------:R-:W-:Y:S04]  /*a890*/  LDGSTS.E [R133+0x28a00], desc[UR28][R44.64], P0 ;  /* 0x28a000002c857fae */ /* 0x000fe800081a101c */
[----:B------:R-:W-:Y:S04]  /*a8a0*/  LDGSTS.E [R133+0x28e00], desc[UR28][R42.64], P0 ;  /* 0x28e000002a857fae */ /* 0x000fe800081a101c */
[----:B------:R-:W-:Y:S04]  /*a8b0*/  LDGSTS.E [R133+0x29200], desc[UR28][R2.64], P0 ;  /* 0x2920000002857fae */ /* 0x000fe800081a101c */
        /* <DEDUP_REMOVED lines=17> */
[----:B------:R-:W5:Y:S04]  /*a9d0*/  LDL.LU.64 R2, [R1+0x688] ;  /* 0x0006880001027983 */ /* 0x000f680000300a00 */
[----:B------:R-:W5:Y:S04]  /*a9e0*/  LDL.LU.64 R198, [R1+0x680] ;  /* 0x0006800001c67983 */ /* 0x000f680000300a00 */
        /* <DEDUP_REMOVED lines=8> */
[----:B------:R2:W-:Y:S04]  /*aa70*/  LDGSTS.E [R132+0x2b700], desc[UR28][R14.64], P0 ;  /* 0x2b7000000e847fae */ /* 0x0005e800081a101c */
[----:B------:R3:W-:Y:S04]  /*aa80*/  LDGSTS.E [R132+0x2bb00], desc[UR28][R18.64], P0 ;  /* 0x2bb0000012847fae */ /* 0x0007e800081a101c */
[----:B------:R3:W-:Y:S01]  /*aa90*/  LDGSTS.E [R132+0x2bf00], desc[UR28][R16.64], P0 ;  /* 0x2bf0000010847fae */ /* 0x0007e200081a101c */
[----:B--2---:R-:W2:Y:S03]  /*aaa0*/  S2R R14, SR_TID.X ;  /* 0x00000000000e7919 */ /* 0x004ea60000002100 */
[----:B------:R-:W0:Y:S01]  /*aab0*/  LDGDEPBAR ;  /* 0x00000000000079af */ /* 0x000e220000000000 */
[----:B------:R-:W-:-:S04]  /*aac0*/  DEPBAR.LE SB0, 0x2 ;  /* 0x000080800000791a */ /* 0x000fc80000000000 */
[C---:B--2---:R-:W-:Y:S02]  /*aad0*/  IMAD.SHL.U32 R0, R14.reuse, 0x40, RZ ;  /* 0x000000400e007824 */ /* 0x044fe400078e00ff */
[----:B------:R-:W-:-:S03]  /*aae0*/  IMAD.SHL.U32 R15, R14, 0x4, RZ ;  /* 0x000000040e0f7824 */ /* 0x000fc600078e00ff */
[----:B------:R-:W-:Y:S01]  /*aaf0*/  LOP3.LUT R0, R0, 0x600, RZ, 0xc0, !PT ;  /* 0x0000060000007812 */ /* 0x000fe200078ec0ff */
[----:B-1----:R-:W-:-:S03]  /*ab00*/  IMAD.SHL.U32 R4, R14, 0x10, RZ ;  /* 0x000000100e047824 */ /* 0x002fc600078e00ff */
[----:B------:R-:W-:-:S04]  /*ab10*/  LOP3.LUT R0, R0, 0x180, R15, 0xf8, !PT ;  /* 0x0000018000007812 */ /* 0x000fc800078ef80f */
[----:B------:R-:W-:Y:S01]  /*ab20*/  LOP3.LUT R0, R0, 0x70, R4, 0xf8, !PT ;  /* 0x0000007000007812 */ /* 0x000fe200078ef804 */
[----:B------:R-:W-:Y:S06]  /*ab30*/  BAR.SYNC.DEFER_BLOCKING 0x0 ;  /* 0x0000000000007b1d */ /* 0x000fec0000010000 */
[----:B------:R3:W1:Y:S04]  /*ab40*/  LDSM.16.M88.4 R68, [R0+UR9] ;  /* 0x000000090044783b */ /* 0x0006680008000200 */
[----:B------:R3:W2:Y:S04]  /*ab50*/  LDSM.16.M88.4 R72, [R0+UR9+0x800] ;  /* 0x000800090048783b */ /* 0x0006a80008000200 */
[----:B------:R3:W4:Y:S04]  /*ab60*/  LDSM.16.M88.4 R216, [R0+UR9+0x1000] ;  /* 0x0010000900d8783b */ /* 0x0007280008000200 */
[----:B------:R3:W1:Y:S04]  /*ab70*/  LDSM.16.M88.4 R76, [R0+UR9+0x1800] ;  /* 0x00180009004c783b */ /* 0x0006680008000200 */
        /* <DEDUP_REMOVED lines=27> */
[----:B------:R3:W1:Y:S01]  /*ad30*/  LDSM.16.M88.4 R148, [R0+UR9+0xf800] ;  /* 0x00f800090094783b */ /* 0x0006620008000200 */
[----:B--2-4-:R-:W-:Y:S05]  /*ad40*/  @!P5 BRA `(.L_x_6) ;  /* 0x000000080004d947 */ /* 0x014fea0003800000 */
[----:B-1----:R-:W-:Y:S01]  /*ad50*/  IMAD.MOV.U32 R4, RZ, RZ, R68 ;  /* 0x000000ffff047224 */ /* 0x002fe200078e0044 */
[----:B------:R-:W-:Y:S01]  /*ad60*/  MOV R10, R76 ;  /* 0x0000004c000a7202 */ /* 0x000fe20000000f00 */
[----:B------:R-:W-:Y:S01]  /*ad70*/  IMAD.MOV.U32 R68, RZ, RZ, R69 ;  /* 0x000000ffff447224 */ /* 0x000fe200078e0045 */
[----:B------:R-:W-:Y:S01]  /*ad80*/  MOV R22, R88 ;  /* 0x0000005800167202 */ /* 0x000fe20000000f00 */
[----:B------:R-:W-:Y:S01]  /*ad90*/  IMAD.MOV.U32 R69, RZ, RZ, R71 ;  /* 0x000000ffff457224 */ /* 0x000fe200078e0047 */
[----:B------:R-:W-:Y:S01]  /*ada0*/  MOV R34, R100 ;  /* 0x0000006400227202 */ /* 0x000fe20000000f00 */
[----:B------:R-:W-:Y:S01]  /*adb0*/  IMAD.MOV.U32 R71, RZ, RZ, R75 ;  /* 0x000000ffff477224 */ /* 0x000fe200078e004b */
[----:B------:R-:W-:Y:S01]  /*adc0*/  MOV R46, R112 ;  /* 0x00000070002e7202 */ /* 0x000fe20000000f00 */
[----:B------:R-:W-:Y:S01]  /*add0*/  IMAD.MOV.U32 R75, RZ, RZ, R79 ;  /* 0x000000ffff4b7224 */ /* 0x000fe200078e004f */
[----:B------:R-:W-:Y:S01]  /*ade0*/  MOV R58, R124 ;  /* 0x0000007c003a7202 */ /* 0x000fe20000000f00 */
[----:B------:R-:W-:-:S02]  /*adf0*/  IMAD.MOV.U32 R79, RZ, RZ, R83 ;  /* 0x000000ffff4f7224 */ /* 0x000fc400078e0053 */
[----:B------:R-:W-:Y:S02]  /*ae00*/  IMAD.MOV.U32 R83, RZ, RZ, R87 ;  /* 0x000000ffff537224 */ /* 0x000fe400078e0057 */
[----:B------:R-:W-:Y:S02]  /*ae10*/  IMAD.MOV.U32 R87, RZ, RZ, R91 ;  /* 0x000000ffff577224 */ /* 0x000fe400078e005b */
[----:B------:R-:W-:Y:S02]  /*ae20*/  IMAD.MOV.U32 R91, RZ, RZ, R95 ;  /* 0x000000ffff5b7224 */ /* 0x000fe400078e005f */
[----:B------:R-:W-:Y:S02]  /*ae30*/  IMAD.MOV.U32 R95, RZ, RZ, R99 ;  /* 0x000000ffff5f7224 */ /* 0x000fe400078e0063 */
[----:B------:R-:W-:Y:S02]  /*ae40*/  IMAD.MOV.U32 R99, RZ, RZ, R103 ;  /* 0x000000ffff637224 */ /* 0x000fe400078e0067 */
[----:B------:R-:W-:-:S02]  /*ae50*/  IMAD.MOV.U32 R103, RZ, RZ, R107 ;  /* 0x000000ffff677224 */ /* 0x000fc400078e006b */
[----:B------:R-:W-:Y:S02]  /*ae60*/  IMAD.MOV.U32 R107, RZ, RZ, R111 ;  /* 0x000000ffff6b7224 */ /* 0x000fe400078e006f */
[----:B------:R-:W-:Y:S02]  /*ae70*/  IMAD.MOV.U32 R111, RZ, RZ, R115 ;  /* 0x000000ffff6f7224 */ /* 0x000fe400078e0073 */
[----:B------:R-:W-:Y:S02]  /*ae80*/  IMAD.MOV.U32 R115, RZ, RZ, R119 ;  /* 0x000000ffff737224 */ /* 0x000fe400078e0077 */
[----:B------:R-:W-:Y:S02]  /*ae90*/  IMAD.MOV.U32 R119, RZ, RZ, R123 ;  /* 0x000000ffff777224 */ /* 0x000fe400078e007b */
[----:B------:R-:W-:Y:S01]  /*aea0*/  IMAD.MOV.U32 R5, RZ, RZ, R70 ;  /* 0x000000ffff057224 */ /* 0x000fe200078e0046 */
[----:B------:R-:W-:Y:S01]  /*aeb0*/  MOV R70, R73 ;  /* 0x0000004900467202 */ /* 0x000fe20000000f00 */
[----:B------:R-:W-:-:S02]  /*aec0*/  IMAD.MOV.U32 R7, RZ, RZ, R74 ;  /* 0x000000ffff077224 */ /* 0x000fc400078e004a */
[----:B------:R-:W-:Y:S02]  /*aed0*/  IMAD.MOV.U32 R11, RZ, RZ, R78 ;  /* 0x000000ffff0b7224 */ /* 0x000fe400078e004e */
[----:B------:R-:W-:Y:S01]  /*aee0*/  IMAD.MOV.U32 R15, RZ, RZ, R82 ;  /* 0x000000ffff0f7224 */ /* 0x000fe200078e0052 */
[----:B------:R-:W-:Y:S01]  /*aef0*/  MOV R82, R85 ;  /* 0x0000005500527202 */ /* 0x000fe20000000f00 */
[----:B---3--:R-:W-:Y:S02]  /*af00*/  IMAD.MOV.U32 R19, RZ, RZ, R86 ;  /* 0x000000ffff137224 */ /* 0x008fe400078e0056 */
[----:B------:R-:W-:Y:S02]  /*af10*/  IMAD.MOV.U32 R23, RZ, RZ, R90 ;  /* 0x000000ffff177224 */ /* 0x000fe400078e005a */
[----:B------:R-:W-:Y:S01]  /*af20*/  IMAD.MOV.U32 R27, RZ, RZ, R94 ;  /* 0x000000ffff1b7224 */ /* 0x000fe200078e005e */
[----:B------:R-:W-:Y:S01]  /*af30*/  MOV R94, R97 ;  /* 0x00000061005e7202 */ /* 0x000fe20000000f00 */
[----:B------:R-:W-:-:S02]  /*af40*/  IMAD.MOV.U32 R31, RZ, RZ, R98 ;  /* 0x000000ffff1f7224 */ /* 0x000fc400078e0062 */
[----:B------:R-:W-:Y:S02]  /*af50*/  IMAD.MOV.U32 R35, RZ, RZ, R102 ;  /* 0x000000ffff237224 */ /* 0x000fe400078e0066 */
[----:B------:R-:W-:Y:S01]  /*af60*/  IMAD.MOV.U32 R39, RZ, RZ, R106 ;  /* 0x000000ffff277224 */ /* 0x000fe200078e006a */
[----:B------:R-:W-:Y:S01]  /*af70*/  MOV R106, R109 ;  /* 0x0000006d006a7202 */ /* 0x000fe20000000f00 */
[----:B------:R-:W-:Y:S02]  /*af80*/  IMAD.MOV.U32 R43, RZ, RZ, R110 ;  /* 0x000000ffff2b7224 */ /* 0x000fe400078e006e */
[----:B------:R-:W-:Y:S02]  /*af90*/  IMAD.MOV.U32 R47, RZ, RZ, R114 ;  /* 0x000000ffff2f7224 */ /* 0x000fe400078e0072 */
        /* <DEDUP_REMOVED lines=13> */
[----:B------:R-:W-:Y:S02]  /*b070*/  IMAD.MOV.U32 R54, RZ, RZ, R120 ;  /* 0x000000ffff367224 */ /* 0x000fe400078e0078 */
[----:B------:R-:W-:-:S02]  /*b080*/  IMAD.MOV.U32 R62, RZ, RZ, R128 ;  /* 0x000000ffff3e7224 */ /* 0x000fc400078e0080 */
[----:B------:R-:W-:Y:S01]  /*b090*/  IMAD.MOV.U32 R63, RZ, RZ, R130 ;  /* 0x000000ffff3f7224 */ /* 0x000fe200078e0082 */
[----:B------:R-:W-:Y:S01]  /*b0a0*/  MOV R130, R149 ;  /* 0x0000009500827202 */ /* 0x000fe20000000f00 */
        /* <DEDUP_REMOVED lines=73> */
[----:B------:R-:W-:-:S04]  /*b540*/  IMAD.MOV.U32 R131, RZ, RZ, R151 ;  /* 0x000000ffff837224 */ /* 0x000fc800078e0097 */
[----:B------:R2:W-:Y:S03]  /*b550*/  STTM.x128 tmem[UR11+0x100], R4 ;  /* 0x00010004000079ed */ /* 0x0005e600083c000b */
.L_x_6:
[----:B-12---:R-:W2:Y:S01]  /*b560*/  LDL.LU.64 R68, [R1+0x518] ;  /* 0x0005180001447983 */ /* 0x006ea20000300a00 */
[----:B------:R-:W-:Y:S02]  /*b570*/  USHF.R.S32.HI UR13, URZ, 0x1f, UR7 ;  /* 0x0000001fff0d7899 */ /* 0x000fe40008011407 */
[----:B------:R-:W-:Y:S01]  /*b580*/  USHF.L.U32 UR12, UR7, 0x2, URZ ;  /* 0x00000002070c7899 */ /* 0x000fe200080006ff */
[----:B------:R-:W4:Y:S01]  /*b590*/  LDL.LU.64 R50, [R1+0x550] ;  /* 0x0005500001327983 */ /* 0x000f220000300a00 */
[----:B------:R-:W-:Y:S02]  /*b5a0*/  USHF.R.S32.HI UR15, URZ, 0x1f, UR6 ;  /* 0x0000001fff0f7899 */ /* 0x000fe40008011406 */
[----:B------:R-:W-:Y:S01]  /*b5b0*/  USHF.L.U32 UR14, UR6, 0x2, URZ ;  /* 0x00000002060e7899 */ /* 0x000fe200080006ff */
[----:B---3--:R-:W3:Y:S01]  /*b5c0*/  LDL.LU.64 R34, [R1+0x498] ;  /* 0x0004980001227983 */ /* 0x008ee20000300a00 */
[----:B------:R-:W-:Y:S01]  /*b5d0*/  VIADD R135, R135, 0xffffff7f ;  /* 0xffffff7f87877836 */ /* 0x000fe20000000000 */
[----:B------:R-:W1:Y:S02]  /*b5e0*/  LDCU UR5, c[0x0][0x3a0] ;  /* 0x00007400ff0577ac */ /* 0x000e640008000800 */
[----:B------:R-:W3:Y:S04]  /*b5f0*/  LDL.LU.64 R46, [R1+0x500] ;  /* 0x00050000012e7983 */ /* 0x000ee80000300a00 */
[----:B------:R-:W3:Y:S04]  /*b600*/  LDL.LU.64 R6, [R1+0x528] ;  /* 0x0005280001067983 */ /* 0x000ee80000300a00 */
[----:B------:R-:W3:Y:S04]  /*b610*/  LDL.LU.64 R48, [R1+0x300] ;  /* 0x0003000001307983 */ /* 0x000ee80000300a00 */
[----:B------:R-:W3:Y:S04]  /*b620*/  LDL.LU.64 R62, [R1+0x2e8] ;  /* 0x0002e800013e7983 */ /* 0x000ee80000300a00 */
[----:B------:R-:W4:Y:S04]  /*b630*/  LDL.LU.64 R36, [R1+0x328] ;  /* 0x0003280001247983 */ /* 0x000f280000300a00 */
        /* <DEDUP_REMOVED lines=28> */
[----:B------:R-:W4:Y:S01]  /*b800*/  LDL.LU.64 R78, [R1+0x460] ;  /* 0x00046000014e7983 */ /* 0x000f220000300a00 */
[----:B------:R-:W-:-:S03]  /*b810*/  USHF.L.U64.HI UR13, UR7, 0x2, UR13 ;  /* 0x00000002070d7899 */ /* 0x000fc6000801020d */
[----:B------:R-:W4:Y:S04]  /*b820*/  LDL.LU.64 R94, [R1+0x430] ;  /* 0x00043000015e7983 */ /* 0x000f280000300a00 */
[----:B------:R-:W4:Y:S04]  /*b830*/  LDL.LU.64 R80, [R1+0x408] ;  /* 0x0004080001507983 */ /* 0x000f280000300a00 */
[----:B------:R-:W4:Y:S04]  /*b840*/  LDL.LU.64 R76, [R1+0x3c8] ;  /* 0x0003c800014c7983 */ /* 0x000f280000300a00 */
[----:B------:R-:W4:Y:S01]  /*b850*/  LDL.LU.64 R98, [R1+0x388] ;  /* 0x0003880001627983 */ /* 0x000f220000300a00 */
[----:B------:R-:W1:Y:S02]  /*b860*/  FENCE.VIEW.ASYNC.T ;  /* 0x00000000000073c6 */ /* 0x000e640000000200 */
[----:B-1----:R-:W-:Y:S01]  /*b870*/  BAR.SYNC.DEFER_BLOCKING 0x0 ;  /* 0x0000000000007b1d */ /* 0x002fe20000010000 */
[----:B--2---:R-:W-:-:S04]  /*b880*/  IADD3 R66, P2, PT, R68, UR12, RZ ;  /* 0x0000000c44427c10 */ /* 0x004fc8000ff5e0ff */
[----:B------:R-:W-:Y:S01]  /*b890*/  IADD3.X R67, PT, PT, R69, UR13, RZ, P2, !PT ;  /* 0x0000000d45437c10 */ /* 0x000fe200097fe4ff */
[----:B---3--:R-:W-:Y:S02]  /*b8a0*/  IMAD.MOV.U32 R68, RZ, RZ, R62 ;  /* 0x000000ffff447224 */ /* 0x008fe400078e003e */
[----:B------:R-:W-:Y:S02]  /*b8b0*/  IMAD.MOV.U32 R69, RZ, RZ, R63 ;  /* 0x000000ffff457224 */ /* 0x000fe400078e003f */
[----:B------:R-:W-:Y:S02]  /*b8c0*/  IMAD.MOV.U32 R62, RZ, RZ, R48 ;  /* 0x000000ffff3e7224 */ /* 0x000fe400078e0030 */
[----:B------:R-:W-:Y:S02]  /*b8d0*/  IMAD.MOV.U32 R63, RZ, RZ, R49 ;  /* 0x000000ffff3f7224 */ /* 0x000fe400078e0031 */
[----:B------:R-:W-:Y:S02]  /*b8e0*/  IMAD.MOV.U32 R48, RZ, RZ, R46 ;  /* 0x000000ffff307224 */ /* 0x000fe400078e002e */
[----:B------:R-:W-:Y:S01]  /*b8f0*/  IMAD.MOV.U32 R49, RZ, RZ, R47 ;  /* 0x000000ffff317224 */ /* 0x000fe200078e002f */
[----:B----4-:R-:W-:-:S04]  /*b900*/  IADD3 R64, P0, PT, R72, UR12, RZ ;  /* 0x0000000c48407c10 */ /* 0x010fc8000ff1e0ff */
[----:B------:R-:W-:-:S05]  /*b910*/  IADD3.X R65, PT, PT, R73, UR13, RZ, P0, !PT ;  /* 0x0000000d49417c10 */ /* 0x000fca00087fe4ff */
[----:B------:R1:W-:Y:S04]  /*b920*/  STL.64 [R1+0x240], R64 ;  /* 0x0002404001007387 */ /* 0x0003e80000100a00 */
[----:B------:R-:W2:Y:S04]  /*b930*/  LDL.LU.64 R96, [R1+0x340] ;  /* 0x0003400001607983 */ /* 0x000ea80000300a00 */
[----:B------:R-:W3:Y:S01]  /*b940*/  LDL.LU.64 R92, [R1+0x318] ;  /* 0x00031800015c7983 */ /* 0x000ee20000300a00 */
[----:B-1----:R-:W-:-:S03]  /*b950*/  IADD3 R64, P0, PT, R70, UR12, RZ ;  /* 0x0000000c46407c10 */ /* 0x002fc6000ff1e0ff */
[----:B------:R1:W-:Y:S01]  /*b960*/  STL.64 [R1+0x2a8], R66 ;  /* 0x0002a84201007387 */ /* 0x0003e20000100a00 */
[----:B------:R-:W-:-:S03]  /*b970*/  IADD3.X R65, PT, PT, R71, UR13, RZ, P0, !PT ;  /* 0x0000000d47417c10 */ /* 0x000fc600087fe4ff */
[----:B------:R-:W4:Y:S04]  /*b980*/  LDL.LU.64 R46, [R1+0x4d0] ;  /* 0x0004d000012e7983 */ /* 0x000f280000300a00 */
[----:B------:R-:W4:Y:S01]  /*b990*/  LDL.LU.64 R90, [R1+0x2a0] ;  /* 0x0002a000015a7983 */ /* 0x000f220000300a00 */
[----:B------:R-:W-:-:S03]  /*b9a0*/  IADD3 R84, P2, PT, R88, UR12, RZ ;  /* 0x0000000c58547c10 */ /* 0x000fc6000ff5e0ff */
[----:B------:R1:W-:Y:S02]  /*b9b0*/  STL.64 [R1+0x2f0], R64 ;  /* 0x0002f04001007387 */ /* 0x0003e40000100a00 */
[----:B-1----:R-:W-:Y:S02]  /*b9c0*/  IADD3 R66, P3, PT, R82, UR12, RZ ;  /* 0x0000000c52427c10 */ /* 0x002fe4000ff7e0ff */
[----:B------:R-:W4:Y:S01]  /*b9d0*/  LDL.LU.64 R70, [R1+0x268] ;  /* 0x0002680001467983 */ /* 0x000f220000300a00 */
[----:B------:R-:W-:-:S03]  /*b9e0*/  IADD3.X R85, PT, PT, R89, UR13, RZ, P2, !PT ;  /* 0x0000000d59557c10 */ /* 0x000fc600097fe4ff */
[----:B------:R-:W4:Y:S01]  /*b9f0*/  LDL.LU.64 R86, [R1+0x558] ;  /* 0x0005580001567983 */ /* 0x000f220000300a00 */
[----:B------:R-:W-:Y:S02]  /*ba00*/  IADD3.X R67, PT, PT, R83, UR13, RZ, P3, !PT ;  /* 0x0000000d53437c10 */ /* 0x000fe40009ffe4ff */
[----:B------:R-:W-:Y:S01]  /*ba10*/  IADD3 R64, P0, PT, R74, UR12, RZ ;  /* 0x0000000c4a407c10 */ /* 0x000fe2000ff1e0ff */
[----:B------:R-:W4:Y:S03]  /*ba20*/  LDL.LU.64 R72, [R1+0x538] ;  /* 0x0005380001487983 */ /* 0x000f260000300a00 */
[----:B------:R-:W-:Y:S01]  /*ba30*/  IADD3.X R65, PT, PT, R75, UR13, RZ, P0, !PT ;  /* 0x0000000d4b417c10 */ /* 0x000fe200087fe4ff */
[----:B------:R-:W-:Y:S04]  /*ba40*/  STL.64 [R1+0x308], R84 ;  /* 0x0003085401007387 */ /* 0x000fe80000100a00 */
[----:B------:R1:W-:Y:S04]  /*ba50*/  STL.64 [R1+0x3d0], R66 ;  /* 0x0003d04201007387 */ /* 0x0003e80000100a00 */
[----:B------:R1:W-:Y:S04]  /*ba60*/  STL.64 [R1+0x420], R64 ;  /* 0x0004204001007387 */ /* 0x0003e80000100a00 */
[----:B------:R-:W4:Y:S01]  /*ba70*/  LDL.LU.64 R74, [R1+0x510] ;  /* 0x00051000014a7983 */ /* 0x000f220000300a00 */
[----:B-1----:R-:W-:-:S03]  /*ba80*/  IADD3 R66, P2, PT, R78, UR12, RZ ;  /* 0x0000000c4e427c10 */ /* 0x002fc6000ff5e0ff */
[----:B------:R-:W4:Y:S01]  /*ba90*/  LDL.LU.64 R88, [R1+0x4f8] ;  /* 0x0004f80001587983 */ /* 0x000f220000300a00 */
[----:B------:R-:W-:-:S03]  /*baa0*/  IADD3.X R67, PT, PT, R79, UR13, RZ, P2, !PT ;  /* 0x0000000d4f437c10 */ /* 0x000fc600097fe4ff */
[----:B------:R-:W4:Y:S01]  /*bab0*/  LDL.LU.64 R84, [R1+0x4d8] ;  /* 0x0004d80001547983 */ /* 0x000f220000300a00 */
[----:B------:R-:W-:Y:S02]  /*bac0*/  IADD3 R82, P0, PT, R94, UR12, RZ ;  /* 0x0000000c5e527c10 */ /* 0x000fe4000ff1e0ff */
[----:B------:R-:W-:Y:S01]  /*bad0*/  IADD3 R64, P3, PT, R80, UR12, RZ ;  /* 0x0000000c50407c10 */ /* 0x000fe2000ff7e0ff */
[----:B------:R1:W-:Y:S01]  /*bae0*/  STL.64 [R1+0x448], R66 ;  /* 0x0004484201007387 */ /* 0x0003e20000100a00 */
[----:B------:R-:W-:Y:S02]  /*baf0*/  IADD3.X R83, PT, PT, R95, UR13, RZ, P0, !PT ;  /* 0x0000000d5f537c10 */ /* 0x000fe400087fe4ff */
[----:B------:R-:W-:Y:S01]  /*bb00*/  IADD3.X R65, PT, PT, R81, UR13, RZ, P3, !PT ;  /* 0x0000000d51417c10 */ /* 0x000fe20009ffe4ff */
[----:B------:R-:W4:Y:S01]  /*bb10*/  LDL.LU.64 R78, [R1+0x4a8] ;  /* 0x0004a800014e7983 */ /* 0x000f220000300a00 */
[----:B-1----:R-:W-:-:S03]  /*bb20*/  IADD3 R66, P2, PT, R76, UR12, RZ ;  /* 0x0000000c4c427c10 */ /* 0x002fc6000ff5e0ff */
[----:B------:R1:W-:Y:S01]  /*bb30*/  STL.64 [R1+0x430], R82 ;  /* 0x0004305201007387 */ /* 0x0003e20000100a00 */
[----:B------:R-:W-:-:S03]  /*bb40*/  IADD3.X R67, PT, PT, R77, UR13, RZ, P2, !PT ;  /* 0x0000000d4d437c10 */ /* 0x000fc600097fe4ff */
[----:B------:R1:W-:Y:S04]  /*bb50*/  STL.64 [R1+0x460], R64 ;  /* 0x0004604001007387 */ /* 0x0003e80000100a00 */
[----:B-1----:R-:W4:Y:S01]  /*bb60*/  LDL.LU.64 R82, [R1+0x468] ;  /* 0x0004680001527983 */ /* 0x002f220000300a00 */
[----:B------:R-:W-:-:S03]  /*bb70*/  IADD3 R64, P0, PT, R98, UR12, RZ ;  /* 0x0000000c62407c10 */ /* 0x000fc6000ff1e0ff */
[----:B------:R-:W-:Y:S01]  /*bb80*/  STL.64 [R1+0x480], R66 ;  /* 0x0004804201007387 */ /* 0x000fe20000100a00 */
[----:B------:R-:W-:-:S03]  /*bb90*/  IADD3.X R65, PT, PT, R99, UR13, RZ, P0, !PT ;  /* 0x0000000d63417c10 */ /* 0x000fc600087fe4ff */
[----:B------:R-:W4:Y:S04]  /*bba0*/  LDL.LU.64 R80, [R1+0x428] ;  /* 0x0004280001507983 */ /* 0x000f280000300a00 */
[----:B------:R-:W4:Y:S04]  /*bbb0*/  LDL.LU.64 R76, [R1+0x3f0] ;  /* 0x0003f000014c7983 */ /* 0x000f280000300a00 */
[----:B------:R1:W-:Y:S02]  /*bbc0*/  STL.64 [R1+0x4b0], R64 ;  /* 0x0004b04001007387 */ /* 0x0003e40000100a00 */
[----:B-1----:R-:W-:-:S04]  /*bbd0*/  IADD3 R64, P0, PT, R68, UR12, RZ ;  /* 0x0000000c44407c10 */ /* 0x002fc8000ff1e0ff */
[----:B------:R-:W-:Y:S02]  /*bbe0*/  IADD3.X R65, PT, PT, R69, UR13, RZ, P0, !PT ;  /* 0x0000000d45417c10 */ /* 0x000fe400087fe4ff */
[----:B--2---:R-:W-:Y:S02]  /*bbf0*/  IADD3 R94, P2, PT, R96, UR12, RZ ;  /* 0x0000000c605e7c10 */ /* 0x004fe4000ff5e0ff */
[----:B---3--:R-:W-:Y:S02]  /*bc00*/  IADD3 R66, P3, PT, R92, UR12, RZ ;  /* 0x0000000c5c427c10 */ /* 0x008fe4000ff7e0ff */
[----:B------:R-:W-:Y:S02]  /*bc10*/  IADD3.X R95, PT, PT, R97, UR13, RZ, P2, !PT ;  /* 0x0000000d615f7c10 */ /* 0x000fe400097fe4ff */
[----:B------:R-:W-:-:S03]  /*bc20*/  IADD3.X R67, PT, PT, R93, UR13, RZ, P3, !PT ;  /* 0x0000000d5d437c10 */ /* 0x000fc60009ffe4ff */
[----:B------:R-:W-:Y:S04]  /*bc30*/  STL.64 [R1+0x4e8], R94 ;  /* 0x0004e85e01007387 */ /* 0x000fe80000100a00 */
[----:B------:R1:W-:Y:S01]  /*bc40*/  STL.64 [R1+0x508], R66 ;  /* 0x0005084201007387 */ /* 0x0003e20000100a00 */
[----:B----4-:R-:W-:Y:S02]  /*bc50*/  IADD3 R68, P3, PT, R70, UR12, RZ ;  /* 0x0000000c46447c10 */ /* 0x010fe4000ff7e0ff */
[----:B-1----:R-:W-:Y:S02]  /*bc60*/  IADD3 R66, P2, PT, R90, UR12, RZ ;  /* 0x0000000c5a427c10 */ /* 0x002fe4000ff5e0ff */
[----:B------:R-:W-:Y:S02]  /*bc70*/  IADD3.X R69, PT, PT, R71, UR13, RZ, P3, !PT ;  /* 0x0000000d47457c10 */ /* 0x000fe40009ffe4ff */
[----:B------:R-:W-:Y:S01]  /*bc80*/  IADD3.X R67, PT, PT, R91, UR13, RZ, P2, !PT ;  /* 0x0000000d5b437c10 */ /* 0x000fe200097fe4ff */
[----:B------:R1:W-:Y:S04]  /*bc90*/  STL.64 [R1+0x518], R64 ;  /* 0x0005184001007387 */ /* 0x0003e80000100a00 */
[----:B------:R-:W-:Y:S04]  /*bca0*/  STL.64 [R1+0x540], R66 ;  /* 0x0005404201007387 */ /* 0x000fe80000100a00 */
[----:B------:R2:W-:Y:S01]  /*bcb0*/  STL.64 [R1+0x650], R68 ;  /* 0x0006504401007387 */ /* 0x0005e20000100a00 */
[----:B-1----:R-:W-:-:S04]  /*bcc0*/  IADD3 R64, P0, PT, R86, UR12, RZ ;  /* 0x0000000c56407c10 */ /* 0x002fc8000ff1e0ff */
[----:B------:R-:W-:Y:S01]  /*bcd0*/  IADD3.X R65, PT, PT, R87, UR13, RZ, P0, !PT ;  /* 0x0000000d57417c10 */ /* 0x000fe200087fe4ff */
[----:B--2---:R-:W-:Y:S02]  /*bce0*/  IMAD.MOV.U32 R68, RZ, RZ, R62 ;  /* 0x000000ffff447224 */ /* 0x004fe400078e003e */
[----:B------:R-:W-:Y:S02]  /*bcf0*/  IMAD.MOV.U32 R69, RZ, RZ, R63 ;  /* 0x000000ffff457224 */ /* 0x000fe400078e003f */
[----:B------:R-:W-:Y:S01]  /*bd00*/  IMAD.MOV.U32 R62, RZ, RZ, R60 ;  /* 0x000000ffff3e7224 */ /* 0x000fe200078e003c */
[----:B------:R-:W-:Y:S01]  /*bd10*/  MOV R60, R58 ;  /* 0x0000003a003c7202 */ /* 0x000fe20000000f00 */
        /* <DEDUP_REMOVED lines=8> */
[----:B------:R-:W-:Y:S01]  /*bda0*/  IADD3 R66, P2, PT, R72, UR12, RZ ;  /* 0x0000000c48427c10 */ /* 0x000fe2000ff5e0ff */
[----:B------:R-:W2:Y:S04]  /*bdb0*/  LDL.LU.64 R38, [R1+0x3b0] ;  /* 0x0003b00001267983 */ /* 0x000ea80000300a00 */
[----:B------:R-:W3:Y:S01]  /*bdc0*/  LDL.LU.64 R70, [R1+0x3c0] ;  /* 0x0003c00001467983 */ /* 0x000ee20000300a00 */
[----:B------:R-:W-:-:S03]  /*bdd0*/  IADD3.X R67, PT, PT, R73, UR13, RZ, P2, !PT ;  /* 0x0000000d49437c10 */ /* 0x000fc600097fe4ff */
[----:B------:R1:W-:Y:S04]  /*bde0*/  STL.64 [R1+0x248], R64 ;  /* 0x0002484001007387 */ /* 0x0003e80000100a00 */
[----:B------:R4:W-:Y:S04]  /*bdf0*/  STL.64 [R1+0x268], R66 ;  /* 0x0002684201007387 */ /* 0x0009e80000100a00 */
[----:B------:R-:W2:Y:S01]  /*be00*/  LDL.LU.64 R72, [R1+0x330] ;  /* 0x0003300001487983 */ /* 0x000ea20000300a00 */
[----:B-1----:R-:W-:-:S04]  /*be10*/  IADD3 R64, P0, PT, R74, UR12, RZ ;  /* 0x0000000c4a407c10 */ /* 0x002fc8000ff1e0ff */
[----:B------:R-:W-:-:S05]  /*be20*/  IADD3.X R65, PT, PT, R75, UR13, RZ, P0, !PT ;  /* 0x0000000d4b417c10 */ /* 0x000fca00087fe4ff */
[----:B------:R1:W-:Y:S04]  /*be30*/  STL.64 [R1+0x288], R64 ;  /* 0x0002884001007387 */ /* 0x0003e80000100a00 */
[----:B------:R-:W2:Y:S01]  /*be40*/  LDL.LU.64 R74, [R1+0x378] ;  /* 0x00037800014a7983 */ /* 0x000ea20000300a00 */
[----:B------:R-:W-:Y:S02]  /*be50*/  IADD3 R86, P2, PT, R88, UR12, RZ ;  /* 0x0000000c58567c10 */ /* 0x000fe4000ff5e0ff */
[----:B----4-:R-:W-:Y:S02]  /*be60*/  IADD3 R66, P3, PT, R84, UR12, RZ ;  /* 0x0000000c54427c10 */ /* 0x010fe4000ff7e0ff */
[----:B------:R-:W-:Y:S02]  /*be70*/  IADD3.X R87, PT, PT, R89, UR13, RZ, P2, !PT ;  /* 0x0000000d59577c10 */ /* 0x000fe400097fe4ff */
[----:B------:R-:W-:-:S02]  /*be80*/  IADD3.X R67, PT, PT, R85, UR13, RZ, P3, !PT ;  /* 0x0000000d55437c10 */ /* 0x000fc40009ffe4ff */
[----:B-1----:R-:W-:Y:S01]  /*be90*/  IADD3 R64, P0, PT, R78, UR12, RZ ;  /* 0x0000000c4e407c10 */ /* 0x002fe2000ff1e0ff */
[----:B------:R-:W-:Y:S03]  /*bea0*/  STL.64 [R1+0x2c0], R86 ;  /* 0x0002c05601007387 */ /* 0x000fe60000100a00 */
[----:B------:R-:W-:Y:S01]  /*beb0*/  IADD3.X R65, PT, PT, R79, UR13, RZ, P0, !PT ;  /* 0x0000000d4f417c10 */ /* 0x000fe200087fe4ff */
[----:B------:R1:W-:Y:S04]  /*bec0*/  STL.64 [R1+0x2e8], R66 ;  /* 0x0002e84201007387 */ /* 0x0003e80000100a00 */
[----:B------:R4:W-:Y:S01]  /*bed0*/  STL.64 [R1+0x350], R64 ;  /* 0x0003504001007387 */ /* 0x0009e20000100a00 */
[----:B-1----:R-:W-:-:S04]  /*bee0*/  IADD3 R66, P2, PT, R82, UR12, RZ ;  /* 0x0000000c52427c10 */ /* 0x002fc8000ff5e0ff */
[----:B------:R-:W-:Y:S01]  /*bef0*/  IADD3.X R67, PT, PT, R83, UR13, RZ, P2, !PT ;  /* 0x0000000d53437c10 */ /* 0x000fe200097fe4ff */
[----:B----4-:R-:W-:Y:S01]  /*bf00*/  IMAD.MOV.U32 R64, RZ, RZ, R60 ;  /* 0x000000ffff407224 */ /* 0x010fe200078e003c */
[----:B------:R-:W-:Y:S01]  /*bf10*/  IADD3 R78, P0, PT, R80, UR12, RZ ;  /* 0x0000000c504e7c10 */ /* 0x000fe2000ff1e0ff */
[----:B------:R-:W-:Y:S02]  /*bf20*/  IMAD.MOV.U32 R65, RZ, RZ, R61 ;  /* 0x000000ffff417224 */ /* 0x000fe400078e003d */
[----:B------:R1:W-:Y:S01]  /*bf30*/  STL.64 [R1+0x3a8], R66 ;  /* 0x0003a84201007387 */ /* 0x0003e20000100a00 */
[----:B------:R-:W-:Y:S01]  /*bf40*/  IMAD.MOV.U32 R60, RZ, RZ, R58 ;  /* 0x000000ffff3c7224 */ /* 0x000fe200078e003a */
[----:B------:R-:W-:Y:S01]  /*bf50*/  IADD3 R58, P3, PT, R76, UR12, RZ ;  /* 0x0000000c4c3a7c10 */ /* 0x000fe2000ff7e0ff */
[----:B------:R-:W-:Y:S01]  /*bf60*/  IMAD.MOV.U32 R61, RZ, RZ, R59 ;  /* 0x000000ffff3d7224 */ /* 0x000fe200078e003b */
[----:B------:R-:W-:Y:S02]  /*bf70*/  IADD3.X R79, PT, PT, R81, UR13, RZ, P0, !PT ;  /* 0x0000000d514f7c10 */ /* 0x000fe400087fe4ff */
[----:B------:R-:W-:-:S02]  /*bf80*/  IADD3.X R59, PT, PT, R77, UR13, RZ, P3, !PT ;  /* 0x0000000d4d3b7c10 */ /* 0x000fc40009ffe4ff */
[----:B-1----:R-:W-:Y:S01]  /*bf90*/  MOV R66, R64 ;  /* 0x0000004000427202 */ /* 0x002fe20000000f00 */
[----:B------:R-:W-:Y:S02]  /*bfa0*/  IMAD.MOV.U32 R64, RZ, RZ, R56 ;  /* 0x000000ffff407224 */ /* 0x000fe400078e0038 */
[----:B------:R-:W-:Y:S02]  /*bfb0*/  IMAD.MOV.U32 R67, RZ, RZ, R65 ;  /* 0x000000ffff437224 */ /* 0x000fe400078e0041 */
[----:B------:R-:W-:Y:S01]  /*bfc0*/  IMAD.MOV.U32 R65, RZ, RZ, R57 ;  /* 0x000000ffff417224 */ /* 0x000fe200078e0039 */
[----:B------:R-:W-:Y:S04]  /*bfd0*/  STL.64 [R1+0x3c8], R78 ;  /* 0x0003c84e01007387 */ /* 0x000fe80000100a00 */
[----:B------:R-:W-:Y:S01]  /*bfe0*/  STL.64 [R1+0x3f0], R58 ;  /* 0x0003f03a01007387 */ /* 0x000fe20000100a00 */
[----:B---3--:R-:W-:-:S04]  /*bff0*/  IADD3 R56, P2, PT, R70, UR12, RZ ;  /* 0x0000000c46387c10 */ /* 0x008fc8000ff5e0ff */
[----:B------:R-:W-:-:S05]  /*c000*/  IADD3.X R57, PT, PT, R71, UR13, RZ, P2, !PT ;  /* 0x0000000d47397c10 */ /* 0x000fca00097fe4ff */
[----:B------:R1:W-:Y:S01]  /*c010*/  STL.64 [R1+0x428], R56 ;  /* 0x0004283801007387 */ /* 0x0003e20000100a00 */
[----:B--2---:R-:W-:-:S04]  /*c020*/  IADD3 R70, P2, PT, R72, UR12, RZ ;  /* 0x0000000c48467c10 */ /* 0x004fc8000ff5e0ff */
[----:B------:R-:W-:Y:S01]  /*c030*/  IADD3.X R71, PT, PT, R73, UR13, RZ, P2, !PT ;  /* 0x0000000d49477c10 */ /* 0x000fe200097fe4ff */
[----:B-1----:R-:W-:Y:S02]  /*c040*/  IMAD.MOV.U32 R56, RZ, RZ, R52 ;  /* 0x000000ffff387224 */ /* 0x002fe400078e0034 */
[----:B------:R-:W-:Y:S01]  /*c050*/  IMAD.MOV.U32 R52, RZ, RZ, R48 ;  /* 0x000000ffff347224 */ /* 0x000fe200078e0030 */
[----:B------:R-:W-:Y:S01]  /*c060*/  IADD3 R48, P3, PT, R68, UR12, RZ ;  /* 0x0000000c44307c10 */ /* 0x000fe2000ff7e0ff */
[----:B------:R-:W-:Y:S01]  /*c070*/  IMAD.MOV.U32 R57, RZ, RZ, R53 ;  /* 0x000000ffff397224 */ /* 0x000fe200078e0035 */
[----:B------:R-:W-:Y:S01]  /*c080*/  IADD3 R58, P0, PT, R74, UR12, RZ ;  /* 0x0000000c4a3a7c10 */ /* 0x000fe2000ff1e0ff */
[----:B------:R-:W-:Y:S01]  /*c090*/  IMAD.MOV.U32 R53, RZ, RZ, R49 ;  /* 0x000000ffff357224 */ /* 0x000fe200078e0031 */
[----:B------:R-:W-:Y:S02]  /*c0a0*/  IADD3.X R49, PT, PT, R69, UR13, RZ, P3, !PT ;  /* 0x0000000d45317c10 */ /* 0x000fe40009ffe4ff */
[----:B------:R-:W-:-:S05]  /*c0b0*/  IADD3.X R59, PT, PT, R75, UR13, RZ, P0, !PT ;  /* 0x0000000d4b3b7c10 */ /* 0x000fca00087fe4ff */
[----:B------:R1:W-:Y:S04]  /*c0c0*/  STL.64 [R1+0x458], R58 ;  /* 0x0004583a01007387 */ /* 0x0003e80000100a00 */
[----:B------:R-:W-:Y:S04]  /*c0d0*/  STL.64 [R1+0x478], R70 ;  /* 0x0004784601007387 */ /* 0x000fe80000100a00 */
[----:B------:R2:W-:Y:S01]  /*c0e0*/  STL.64 [R1+0x4a8], R48 ;  /* 0x0004a83001007387 */ /* 0x0005e20000100a00 */
[----:B-1----:R-:W-:Y:S01]  /*c0f0*/  IMAD.MOV.U32 R58, RZ, RZ, R50 ;  /* 0x000000ffff3a7224 */ /* 0x002fe200078e0032 */
[----:B------:R-:W-:Y:S01]  /*c100*/  IADD3 R50, P0, PT, R62, UR12, RZ ;  /* 0x0000000c3e327c10 */ /* 0x000fe2000ff1e0ff */
[----:B------:R-:W-:-:S03]  /*c110*/  IMAD.MOV.U32 R59, RZ, RZ, R51 ;  /* 0x000000ffff3b7224 */ /* 0x000fc600078e0033 */
[----:B------:R-:W-:Y:S02]  /*c120*/  IADD3.X R51, PT, PT, R63, UR13, RZ, P0, !PT ;  /* 0x0000000d3f337c10 */ /* 0x000fe400087fe4ff */
[----:B--2---:R-:W-:-:S04]  /*c130*/  IADD3 R48, P2, PT, R66, UR12, RZ ;  /* 0x0000000c42307c10 */ /* 0x004fc8000ff5e0ff */
[----:B------:R-:W-:Y:S01]  /*c140*/  IADD3.X R49, PT, PT, R67, UR13, RZ, P2, !PT ;  /* 0x0000000d43317c10 */ /* 0x000fe200097fe4ff */
[----:B------:R1:W-:Y:S01]  /*c150*/  STL.64 [R1+0x4c0], R50 ;  /* 0x0004c03201007387 */ /* 0x0003e20000100a00 */
[----:B------:R-:W-:-:S03]  /*c160*/  IADD3 R62, P3, PT, R64, UR12, RZ ;  /* 0x0000000c403e7c10 */ /* 0x000fc6000ff7e0ff */
[----:B------:R2:W-:Y:S01]  /*c170*/  STL.64 [R1+0x4d8], R48 ;  /* 0x0004d83001007387 */ /* 0x0005e20000100a00 */
[----:B------:R-:W-:Y:S01]  /*c180*/  IADD3.X R63, PT, PT, R65, UR13, RZ, P3, !PT ;  /* 0x0000000d413f7c10 */ /* 0x000fe20009ffe4ff */
[----:B-1----:R-:W-:Y:S01]  /*c190*/  IMAD.MOV.U32 R50, RZ, RZ, R34 ;  /* 0x000000ffff327224 */ /* 0x002fe200078e0022 */
[----:B------:R-:W-:Y:S02]  /*c1a0*/  IADD3 R34, P0, PT, R60, UR12, RZ ;  /* 0x0000000c3c227c10 */ /* 0x000fe4000ff1e0ff */
[----:B--2---:R-:W-:Y:S02]  /*c1b0*/  MOV R48, R42 ;  /* 0x0000002a00307202 */ /* 0x004fe40000000f00 */
[----:B------:R-:W-:Y:S01]  /*c1c0*/  IADD3 R42, P2, PT, R54, UR12, RZ ;  /* 0x0000000c362a7c10 */ /* 0x000fe2000ff5e0ff */
[----:B------:R-:W-:Y:S01]  /*c1d0*/  IMAD.MOV.U32 R51, RZ, RZ, R35 ;  /* 0x000000ffff337224 */ /* 0x000fe200078e0023 */
[----:B------:R-:W-:Y:S01]  /*c1e0*/  IADD3.X R35, PT, PT, R61, UR13, RZ, P0, !PT ;  /* 0x0000000d3d237c10 */ /* 0x000fe200087fe4ff */
[----:B------:R-:W-:Y:S01]  /*c1f0*/  IMAD.MOV.U32 R49, RZ, RZ, R43 ;  /* 0x000000ffff317224 */ /* 0x000fe200078e002b */
[----:B------:R-:W-:Y:S01]  /*c200*/  IADD3.X R43, PT, PT, R55, UR13, RZ, P2, !PT ;  /* 0x0000000d372b7c10 */ /* 0x000fe200097fe4ff */
[----:B------:R-:W-:Y:S04]  /*c210*/  STL.64 [R1+0x4f8], R62 ;  /* 0x0004f83e01007387 */ /* 0x000fe80000100a00 */
[----:B------:R1:W-:Y:S04]  /*c220*/  STL.64 [R1+0x260], R34 ;  /* 0x0002602201007387 */ /* 0x0003e80000100a00 */
[----:B------:R2:W-:Y:S01]  /*c230*/  STL.64 [R1+0x270], R42 ;  /* 0x0002702a01007387 */ /* 0x0005e20000100a00 */
[----:B-1----:R-:W-:Y:S01]  /*c240*/  IADD3 R34, P0, PT, R58, UR12, RZ ;  /* 0x0000000c3a227c10 */ /* 0x002fe2000ff1e0ff */
[----:B--2---:R-:W-:-:S02]  /*c250*/  IMAD.MOV.U32 R42, RZ, RZ, R40 ;  /* 0x000000ffff2a7224 */ /* 0x004fc400078e0028 */
[----:B------:R-:W-:Y:S02]  /*c260*/  IMAD.MOV.U32 R40, RZ, RZ, R36 ;  /* 0x000000ffff287224 */ /* 0x000fe400078e0024 */
[----:B------:R-:W-:Y:S01]  /*c270*/  IMAD.MOV.U32 R36, RZ, RZ, R30 ;  /* 0x000000ffff247224 */ /* 0x000fe200078e001e */
[----:B------:R-:W-:Y:S01]  /*c280*/  IADD3.X R35, PT, PT, R59, UR13, RZ, P0, !PT ;  /* 0x0000000d3b237c10 */ /* 0x000fe200087fe4ff */
[----:B------:R-:W-:Y:S01]  /*c290*/  IMAD.MOV.U32 R30, RZ, RZ, R24 ;  /* 0x000000ffff1e7224 */ /* 0x000fe200078e0018 */
[----:B------:R-:W-:Y:S01]  /*c2a0*/  IADD3 R24, P3, PT, R52, UR12, RZ ;  /* 0x0000000c34187c10 */ /* 0x000fe2000ff7e0ff */
[----:B------:R-:W-:Y:S02]  /*c2b0*/  IMAD.MOV.U32 R43, RZ, RZ, R41 ;  /* 0x000000ffff2b7224 */ /* 0x000fe400078e0029 */
[----:B------:R-:W-:Y:S02]  /*c2c0*/  IMAD.MOV.U32 R41, RZ, RZ, R37 ;  /* 0x000000ffff297224 */ /* 0x000fe400078e0025 */
[----:B------:R-:W-:-:S02]  /*c2d0*/  IMAD.MOV.U32 R37, RZ, RZ, R31 ;  /* 0x000000ffff257224 */ /* 0x000fc400078e001f */
[----:B------:R-:W-:Y:S01]  /*c2e0*/  IMAD.MOV.U32 R31, RZ, RZ, R25 ;  /* 0x000000ffff1f7224 */ /* 0x000fe200078e0019 */
[----:B------:R-:W-:Y:S01]  /*c2f0*/  IADD3.X R25, PT, PT, R53, UR13, RZ, P3, !PT ;  /* 0x0000000d35197c10 */ /* 0x000fe20009ffe4ff */
[----:B------:R1:W-:Y:S01]  /*c300*/  STL.64 [R1+0x290], R34 ;  /* 0x0002902201007387 */ /* 0x0003e20000100a00 */
[----:B------:R-:W-:-:S03]  /*c310*/  IADD3 R54, P2, PT, R56, UR12, RZ ;  /* 0x0000000c38367c10 */ /* 0x000fc6000ff5e0ff */
[----:B------:R2:W-:Y:S01]  /*c320*/  STL.64 [R1+0x2d0], R24 ;  /* 0x0002d01801007387 */ /* 0x0005e20000100a00 */
[----:B------:R-:W-:Y:S01]  /*c330*/  IADD3.X R55, PT, PT, R57, UR13, RZ, P2, !PT ;  /* 0x0000000d39377c10 */ /* 0x000fe200097fe4ff */
[----:B-1----:R-:W-:Y:S01]  /*c340*/  IMAD.MOV.U32 R34, RZ, RZ, R32 ;  /* 0x000000ffff227224 */ /* 0x002fe200078e0020 */
[----:B------:R-:W-:Y:S02]  /*c350*/  MOV R32, R22 ;  /* 0x0000001600207202 */ /* 0x000fe40000000f00 */
[----:B------:R-:W-:Y:S01]  /*c360*/  IADD3 R22, P0, PT, R46, UR12, RZ ;  /* 0x0000000c2e167c10 */ /* 0x000fe2000ff1e0ff */
[----:B------:R-:W-:Y:S02]  /*c370*/  IMAD.MOV.U32 R35, RZ, RZ, R33 ;  /* 0x000000ffff237224 */ /* 0x000fe400078e0021 */
[----:B--2---:R-:W-:Y:S02]  /*c380*/  IMAD.MOV.U32 R24, RZ, RZ, R14 ;  /* 0x000000ffff187224 */ /* 0x004fe400078e000e */
[----:B------:R-:W-:Y:S01]  /*c390*/  IMAD.MOV.U32 R33, RZ, RZ, R23 ;  /* 0x000000ffff217224 */ /* 0x000fe200078e0017 */
[----:B------:R-:W-:Y:S01]  /*c3a0*/  IADD3.X R23, PT, PT, R47, UR13, RZ, P0, !PT ;  /* 0x0000000d2f177c10 */ /* 0x000fe200087fe4ff */
[----:B------:R-:W-:-:S02]  /*c3b0*/  IMAD.MOV.U32 R14, RZ, RZ, R12 ;  /* 0x000000ffff0e7224 */ /* 0x000fc400078e000c */
[----:B------:R-:W-:Y:S01]  /*c3c0*/  IMAD.MOV.U32 R12, RZ, RZ, R10 ;  /* 0x000000ffff0c7224 */ /* 0x000fe200078e000a */
[----:B------:R-:W-:Y:S01]  /*c3d0*/  IADD3 R10, P2, PT, R50, UR12, RZ ;  /* 0x0000000c320a7c10 */ /* 0x000fe2000ff5e0ff */
[----:B------:R-:W-:Y:S01]  /*c3e0*/  IMAD.MOV.U32 R25, RZ, RZ, R15 ;  /* 0x000000ffff197224 */ /* 0x000fe200078e000f */
[----:B------:R-:W-:Y:S01]  /*c3f0*/  STL.64 [R1+0x2b0], R54 ;  /* 0x0002b03601007387 */ /* 0x000fe20000100a00 */
[----:B------:R-:W-:Y:S02]  /*c400*/  IMAD.MOV.U32 R15, RZ, RZ, R13 ;  /* 0x000000ffff0f7224 */ /* 0x000fe400078e000d */
[----:B------:R-:W-:Y:S01]  /*c410*/  IMAD.MOV.U32 R13, RZ, RZ, R11 ;  /* 0x000000ffff0d7224 */ /* 0x000fe200078e000b */
[----:B------:R1:W-:Y:S01]  /*c420*/  STL.64 [R1+0x300], R22 ;  /* 0x0003001601007387 */ /* 0x0003e20000100a00 */
[----:B------:R-:W-:Y:S02]  /*c430*/  IADD3.X R11, PT, PT, R51, UR13, RZ, P2, !PT ;  /* 0x0000000d330b7c10 */ /* 0x000fe400097fe4ff */
[----:B------:R-:W-:-:S03]  /*c440*/  IADD3 R46, P0, PT, R48, UR12, RZ ;  /* 0x0000000c302e7c10 */ /* 0x000fc6000ff1e0ff */
[----:B------:R2:W-:Y:S01]  /*c450*/  STL.64 [R1+0x330], R10 ;  /* 0x0003300a01007387 */ /* 0x0005e20000100a00 */
[----:B-1----:R-:W-:-:S04]  /*c460*/  IADD3 R22, P3, PT, R44, UR12, RZ ;  /* 0x0000000c2c167c10 */ /* 0x002fc8000ff7e0ff */
[----:B------:R-:W-:Y:S02]  /*c470*/  IADD3.X R23, PT, PT, R45, UR13, RZ, P3, !PT ;  /* 0x0000000d2d177c10 */ /* 0x000fe40009ffe4ff */
[----:B--2---:R-:W-:Y:S02]  /*c480*/  IADD3 R10, P2, PT, R38, UR12, RZ ;  /* 0x0000000c260a7c10 */ /* 0x004fe4000ff5e0ff */
[----:B------:R-:W-:Y:S01]  /*c490*/  IADD3.X R47, PT, PT, R49, UR13, RZ, P0, !PT ;  /* 0x0000000d312f7c10 */ /* 0x000fe200087fe4ff */
[----:B------:R1:W-:Y:S01]  /*c4a0*/  STL.64 [R1+0x3c0], R22 ;  /* 0x0003c01601007387 */ /* 0x0003e20000100a00 */
[----:B------:R-:W-:-:S03]  /*c4b0*/  IADD3.X R11, PT, PT, R39, UR13, RZ, P2, !PT ;  /* 0x0000000d270b7c10 */ /* 0x000fc600097fe4ff */
[----:B------:R-:W-:Y:S04]  /*c4c0*/  STL.64 [R1+0x378], R46 ;  /* 0x0003782e01007387 */ /* 0x000fe80000100a00 */
[----:B------:R2:W-:Y:S01]  /*c4d0*/  STL.64 [R1+0x3b0], R10 ;  /* 0x0003b00a01007387 */ /* 0x0005e20000100a00 */
[----:B-1----:R-:W-:-:S04]  /*c4e0*/  IADD3 R22, P0, PT, R42, UR12, RZ ;  /* 0x0000000c2a167c10 */ /* 0x002fc8000ff1e0ff */
[----:B------:R-:W-:Y:S02]  /*c4f0*/  IADD3.X R23, PT, PT, R43, UR13, RZ, P0, !PT ;  /* 0x0000000d2b177c10 */ /* 0x000fe400087fe4ff */
[----:B--2---:R-:W-:-:S03]  /*c500*/  IADD3 R10, P3, PT, R36, UR12, RZ ;  /* 0x0000000c240a7c10 */ /* 0x004fc6000ff7e0ff */
[----:B------:R1:W-:Y:S01]  /*c510*/  STL.64 [R1+0x3e8], R22 ;  /* 0x0003e81601007387 */ /* 0x0003e20000100a00 */
[----:B------:R-:W-:Y:S02]  /*c520*/  IADD3 R38, P2, PT, R40, UR12, RZ ;  /* 0x0000000c28267c10 */ /* 0x000fe4000ff5e0ff */
[----:B------:R-:W-:Y:S02]  /*c530*/  IADD3.X R11, PT, PT, R37, UR13, RZ, P3, !PT ;  /* 0x0000000d250b7c10 */ /* 0x000fe40009ffe4ff */
[----:B------:R-:W-:-:S03]  /*c540*/  IADD3.X R39, PT, PT, R41, UR13, RZ, P2, !PT ;  /* 0x0000000d29277c10 */ /* 0x000fc600097fe4ff */
[----:B------:R2:W-:Y:S01]  /*c550*/  STL.64 [R1+0x450], R10 ;  /* 0x0004500a01007387 */ /* 0x0005e20000100a00 */
[----:B-1----:R-:W-:-:S04]  /*c560*/  IADD3 R22, P0, PT, R30, UR12, RZ ;  /* 0x0000000c1e167c10 */ /* 0x002fc8000ff1e0ff */
[----:B------:R-:W-:Y:S01]  /*c570*/  IADD3.X R23, PT, PT, R31, UR13, RZ, P0, !PT ;  /* 0x0000000d1f177c10 */ /* 0x000fe200087fe4ff */
[----:B------:R-:W-:Y:S01]  /*c580*/  STL.64 [R1+0x408], R38 ;  /* 0x0004082601007387 */ /* 0x000fe20000100a00 */
        /* <DEDUP_REMOVED lines=11> */
[----:B------:R-:W-:Y:S02]  /*c640*/  IADD3.X R11, PT, PT, R27, UR13, RZ, P2, !PT ;  /* 0x0000000d1b0b7c10 */ /* 0x000fe400097fe4ff */
[----:B------:R-:W-:-:S03]  /*c650*/  IADD3 R218, P2, PT, R20, UR12, RZ ;  /* 0x0000000c14da7c10 */ /* 0x000fc6000ff5e0ff */
[----:B------:R2:W-:Y:S01]  /*c660*/  STL.64 [R1+0x278], R10 ;  /* 0x0002780a01007387 */ /* 0x0005e20000100a00 */
[----:B-1----:R-:W-:Y:S02]  /*c670*/  IADD3 R22, P0, PT, R24, UR12, RZ ;  /* 0x0000000c18167c10 */ /* 0x002fe4000ff1e0ff */
[----:B------:R-:W-:Y:S02]  /*c680*/  IADD3 R216, P3, PT, R18, UR12, RZ ;  /* 0x0000000c12d87c10 */ /* 0x000fe4000ff7e0ff */
[----:B------:R-:W-:Y:S02]  /*c690*/  IADD3.X R23, PT, PT, R25, UR13, RZ, P0, !PT ;  /* 0x0000000d19177c10 */ /* 0x000fe400087fe4ff */
[----:B------:R-:W-:Y:S01]  /*c6a0*/  IADD3 R214, P0, PT, R6, UR12, RZ ;  /* 0x0000000c06d67c10 */ /* 0x000fe2000ff1e0ff */
[----:B--2---:R-:W-:Y:S02]  /*c6b0*/  IMAD.MOV.U32 R10, RZ, RZ, R8 ;  /* 0x000000ffff0a7224 */ /* 0x004fe400078e0008 */
[----:B------:R-:W-:-:S02]  /*c6c0*/  IMAD.MOV.U32 R11, RZ, RZ, R9 ;  /* 0x000000ffff0b7224 */ /* 0x000fc400078e0009 */
[----:B------:R-:W2:Y:S01]  /*c6d0*/  LDL.LU.64 R8, [R1+0x230] ;  /* 0x0002300001087983 */ /* 0x000ea20000300a00 */
[----:B------:R-:W-:Y:S02]  /*c6e0*/  IADD3.X R219, PT, PT, R21, UR13, RZ, P2, !PT ;  /* 0x0000000d15db7c10 */ /* 0x000fe400097fe4ff */
[----:B------:R-:W-:Y:S01]  /*c6f0*/  IADD3.X R215, PT, PT, R7, UR13, RZ, P0, !PT ;  /* 0x0000000d07d77c10 */ /* 0x000fe200087fe4ff */
[----:B------:R1:W-:Y:S01]  /*c700*/  STL.64 [R1+0x298], R22 ;  /* 0x0002981601007387 */ /* 0x0003e20000100a00 */
[----:B------:R-:W-:-:S03]  /*c710*/  IADD3.X R217, PT, PT, R19, UR13, RZ, P3, !PT ;  /* 0x0000000d13d97c10 */ /* 0x000fc60009ffe4ff */
[----:B------:R-:W3:Y:S01]  /*c720*/  LDL.LU.64 R6, [R1+0x228] ;  /* 0x0002280001067983 */ /* 0x000ee20000300a00 */
[----:B------:R-:W-:Y:S02]  /*c730*/  IADD3 R212, P2, PT, R16, UR12, RZ ;  /* 0x0000000c10d47c10 */ /* 0x000fe4000ff5e0ff */
[----:B------:R-:W-:Y:S01]  /*c740*/  IADD3 R210, P0, PT, R4, UR12, RZ ;  /* 0x0000000c04d27c10 */ /* 0x000fe2000ff1e0ff */
[----:B------:R-:W4:Y:S04]  /*c750*/  LDL.LU.64 R26, [R1+0x220] ;  /* 0x00022000011a7983 */ /* 0x000f280000300a00 */
[----:B------:R-:W4:Y:S01]  /*c760*/  LDL.LU.64 R24, [R1+0x218] ;  /* 0x0002180001187983 */ /* 0x000f220000300a00 */
[----:B------:R-:W-:-:S03]  /*c770*/  IADD3.X R213, PT, PT, R17, UR13, RZ, P2, !PT ;  /* 0x0000000d11d57c10 */ /* 0x000fc600097fe4ff */
[----:B-1----:R-:W4:Y:S01]  /*c780*/  LDL.LU.64 R22, [R1+0x210] ;  /* 0x0002100001167983 */ /* 0x002f220000300a00 */
[----:B------:R-:W-:-:S03]  /*c790*/  IADD3.X R211, PT, PT, R5, UR13, RZ, P0, !PT ;  /* 0x0000000d05d37c10 */ /* 0x000fc600087fe4ff */
[----:B------:R-:W-:Y:S04]  /*c7a0*/  STL.64 [R1+0x2b8], R218 ;  /* 0x0002b8da01007387 */ /* 0x000fe80000100a00 */
[----:B------:R-:W-:Y:S04]  /*c7b0*/  STL.64 [R1+0x2d8], R216 ;  /* 0x0002d8d801007387 */ /* 0x000fe80000100a00 */
[----:B------:R-:W-:Y:S01]  /*c7c0*/  STL.64 [R1+0x2f8], R214 ;  /* 0x0002f8d601007387 */ /* 0x000fe20000100a00 */
[----:B------:R-:W-:-:S03]  /*c7d0*/  IADD3 R206, P3, PT, R12, UR12, RZ ;  /* 0x0000000c0cce7c10 */ /* 0x000fc6000ff7e0ff */
[----:B------:R-:W4:Y:S01]  /*c7e0*/  LDL.LU.64 R4, [R1+0x200] ;  /* 0x0002000001047983 */ /* 0x000f220000300a00 */
[----:B------:R-:W-:-:S03]  /*c7f0*/  IADD3 R204, P4, PT, R10, UR12, RZ ;  /* 0x0000000c0acc7c10 */ /* 0x000fc6000ff9e0ff */
[----:B------:R-:W4:Y:S04]  /*c800*/  LDL.LU.64 R32, [R1+0x1f0] ;  /* 0x0001f00001207983 */ /* 0x000f280000300a00 */
[----:B------:R-:W4:Y:S04]  /*c810*/  LDL.LU.64 R30, [R1+0x1e8] ;  /* 0x0001e800011e7983 */ /* 0x000f280000300a00 */
[----:B------:R-:W4:Y:S01]  /*c820*/  LDL.LU.64 R28, [R1+0x1d8] ;  /* 0x0001d800011c7983 */ /* 0x000f220000300a00 */
[----:B------:R-:W-:-:S03]  /*c830*/  IADD3.X R207, PT, PT, R13, UR13, RZ, P3, !PT ;  /* 0x0000000d0dcf7c10 */ /* 0x000fc60009ffe4ff */
[----:B------:R-:W-:Y:S01]  /*c840*/  STL.64 [R1+0x318], R212 ;  /* 0x000318d401007387 */ /* 0x000fe20000100a00 */
[----:B------:R-:W-:-:S03]  /*c850*/  IADD3.X R205, PT, PT, R11, UR13, RZ, P4, !PT ;  /* 0x0000000d0bcd7c10 */ /* 0x000fc6000a7fe4ff */
[----:B------:R-:W-:Y:S04]  /*c860*/  STL.64 [R1+0x340], R210 ;  /* 0x000340d201007387 */ /* 0x000fe80000100a00 */
[----:B------:R-:W4:Y:S04]  /*c870*/  LDL.LU.64 R20, [R1+0x1c8] ;  /* 0x0001c80001147983 */ /* 0x000f280000300a00 */
[----:B------:R-:W4:Y:S04]  /*c880*/  LDL.LU.64 R18, [R1+0x1c0] ;  /* 0x0001c00001127983 */ /* 0x000f280000300a00 */
[----:B------:R-:W4:Y:S04]  /*c890*/  LDL.LU.64 R12, [R1+0x1b0] ;  /* 0x0001b000010c7983 */ /* 0x000f280000300a00 */
[----:B------:R-:W4:Y:S01]  /*c8a0*/  LDL.LU.64 R10, [R1+0x1a0] ;  /* 0x0001a000010a7983 */ /* 0x000f220000300a00 */
[----:B------:R-:W-:Y:S01]  /*c8b0*/  IADD3 R208, P2, PT, R14, UR12, RZ ;  /* 0x0000000c0ed07c10 */ /* 0x000fe2000ff5e0ff */
[----:B------:R-:W-:-:S03]  /*c8c0*/  USHF.L.U64.HI UR15, UR6, 0x2, UR15 ;  /* 0x00000002060f7899 */ /* 0x000fc6000801020f */
[----:B------:R-:W-:-:S05]  /*c8d0*/  IADD3.X R209, PT, PT, R15, UR13, RZ, P2, !PT ;  /* 0x0000000d0fd17c10 */ /* 0x000fca00097fe4ff */
[----:B------:R-:W-:Y:S04]  /*c8e0*/  STL.64 [R1+0x368], R208 ;  /* 0x000368d001007387 */ /* 0x000fe80000100a00 */
[----:B------:R-:W-:Y:S04]  /*c8f0*/  STL.64 [R1+0x388], R206 ;  /* 0x000388ce01007387 */ /* 0x000fe80000100a00 */
[----:B------:R-:W-:Y:S04]  /*c900*/  STL.64 [R1+0x398], R204 ;  /* 0x000398cc01007387 */ /* 0x000fe80000100a00 */
[----:B------:R-:W4:Y:S04]  /*c910*/  LDL.LU.64 R16, [R1+0x198] ;  /* 0x0001980001107983 */ /* 0x000f280000300a00 */
[----:B------:R-:W4:Y:S01]  /*c920*/  LDL.LU.64 R14, [R1+0x188] ;  /* 0x00018800010e7983 */ /* 0x000f220000300a00 */
[----:B--2---:R-:W-:-:S04]  /*c930*/  IADD3 R162, P0, PT, R8, UR14, RZ ;  /* 0x0000000e08a27c10 */ /* 0x004fc8000ff1e0ff */
[----:B------:R-:W-:Y:S02]  /*c940*/  IADD3.X R163, PT, PT, R9, UR15, RZ, P0, !PT ;  /* 0x0000000f09a37c10 */ /* 0x000fe400087fe4ff */
[----:B------:R-:W2:Y:S01]  /*c950*/  LDL.LU.64 R8, [R1+0x178] ;  /* 0x0001780001087983 */ /* 0x000ea20000300a00 */
[----:B---3--:R-:W-:Y:S02]  /*c960*/  IADD3 R160, P0, PT, R6, UR14, RZ ;  /* 0x0000000e06a07c10 */ /* 0x008fe4000ff1e0ff */
[----:B----4-:R-:W-:Y:S02]  /*c970*/  IADD3 R154, P2, PT, R26, UR14, RZ ;  /* 0x0000000e1a9a7c10 */ /* 0x010fe4000ff5e0ff */
[----:B------:R-:W-:Y:S02]  /*c980*/  IADD3.X R161, PT, PT, R7, UR15, RZ, P0, !PT ;  /* 0x0000000f07a17c10 */ /* 0x000fe400087fe4ff */
[----:B------:R-:W-:Y:S01]  /*c990*/  IADD3 R152, P3, PT, R24, UR14, RZ ;  /* 0x0000000e18987c10 */ /* 0x000fe2000ff7e0ff */
[----:B------:R-:W3:Y:S01]  /*c9a0*/  LDL.LU.64 R6, [R1+0x170] ;  /* 0x0001700001067983 */ /* 0x000ee20000300a00 */
[----:B------:R-:W-:-:S02]  /*c9b0*/  IADD3.X R155, PT, PT, R27, UR15, RZ, P2, !PT ;  /* 0x0000000f1b9b7c10 */ /* 0x000fc400097fe4ff */
[----:B------:R-:W-:Y:S02]  /*c9c0*/  IADD3 R150, P4, PT, R22, UR14, RZ ;  /* 0x0000000e16967c10 */ /* 0x000fe4000ff9e0ff */
[----:B------:R-:W-:Y:S02]  /*c9d0*/  IADD3.X R153, PT, PT, R25, UR15, RZ, P3, !PT ;  /* 0x0000000f19997c10 */ /* 0x000fe40009ffe4ff */
[----:B------:R-:W-:Y:S01]  /*c9e0*/  IADD3.X R151, PT, PT, R23, UR15, RZ, P4, !PT ;  /* 0x0000000f17977c10 */ /* 0x000fe2000a7fe4ff */
[----:B------:R-:W4:Y:S04]  /*c9f0*/  LDL.LU.64 R24, [R1+0x160] ;  /* 0x0001600001187983 */ /* 0x000f280000300a00 */
[----:B------:R-:W4:Y:S04]  /*ca00*/  LDL.LU.64 R26, [R1+0x150] ;  /* 0x00015000011a7983 */ /* 0x000f280000300a00 */
[----:B------:R-:W4:Y:S01]  /*ca10*/  LDL.LU.64 R22, [R1+0x148] ;  /* 0x0001480001167983 */ /* 0x000f220000300a00 */
[----:B------:R-:W-:-:S02]  /*ca20*/  IADD3 R148, P0, PT, R4, UR14, RZ ;  /* 0x0000000e04947c10 */ /* 0x000fc4000ff1e0ff */
[----:B------:R-:W-:Y:S02]  /*ca30*/  IADD3 R130, P2, PT, R32, UR14, RZ ;  /* 0x0000000e20827c10 */ /* 0x000fe4000ff5e0ff */
[----:B------:R-:W-:Y:S02]  /*ca40*/  IADD3.X R149, PT, PT, R5, UR15, RZ, P0, !PT ;  /* 0x0000000f05957c10 */ /* 0x000fe400087fe4ff */
[----:B------:R-:W-:Y:S01]  /*ca50*/  IADD3 R128, P3, PT, R30, UR14, RZ ;  /* 0x0000000e1e807c10 */ /* 0x000fe2000ff7e0ff */
[----:B------:R-:W4:Y:S01]  /*ca60*/  LDL.LU.64 R4, [R1+0x138] ;  /* 0x0001380001047983 */ /* 0x000f220000300a00 */
[----:B------:R-:W-:Y:S02]  /*ca70*/  IADD3.X R131, PT, PT, R33, UR15, RZ, P2, !PT ;  /* 0x0000000f21837c10 */ /* 0x000fe400097fe4ff */
[----:B------:R-:W-:Y:S02]  /*ca80*/  IADD3 R122, P4, PT, R28, UR14, RZ ;  /* 0x0000000e1c7a7c10 */ /* 0x000fe4000ff9e0ff */
[----:B------:R-:W-:-:S02]  /*ca90*/  IADD3.X R129, PT, PT, R31, UR15, RZ, P3, !PT ;  /* 0x0000000f1f817c10 */ /* 0x000fc40009ffe4ff */
[----:B------:R-:W-:Y:S02]  /*caa0*/  IADD3.X R123, PT, PT, R29, UR15, RZ, P4, !PT ;  /* 0x0000000f1d7b7c10 */ /* 0x000fe4000a7fe4ff */
[----:B------:R-:W-:Y:S02]  /*cab0*/  IADD3 R120, P0, PT, R20, UR14, RZ ;  /* 0x0000000e14787c10 */ /* 0x000fe4000ff1e0ff */
[----:B------:R-:W-:Y:S02]  /*cac0*/  IADD3 R114, P2, PT, R18, UR14, RZ ;  /* 0x0000000e12727c10 */ /* 0x000fe4000ff5e0ff */
[----:B------:R-:W-:Y:S02]  /*cad0*/  IADD3.X R121, PT, PT, R21, UR15, RZ, P0, !PT ;  /* 0x0000000f15797c10 */ /* 0x000fe400087fe4ff */
[----:B------:R-:W-:Y:S01]  /*cae0*/  IADD3 R112, P3, PT, R12, UR14, RZ ;  /* 0x0000000e0c707c10 */ /* 0x000fe2000ff7e0ff */
[----:B------:R-:W4:Y:S01]  /*caf0*/  LDL.LU.64 R20, [R1+0x128] ;  /* 0x0001280001147983 */ /* 0x000f220000300a00 */
[----:B------:R-:W-:-:S02]  /*cb00*/  IADD3.X R115, PT, PT, R19, UR15, RZ, P2, !PT ;  /* 0x0000000f13737c10 */ /* 0x000fc400097fe4ff */
[----:B------:R-:W-:Y:S01]  /*cb10*/  IADD3 R106, P4, PT, R10, UR14, RZ ;  /* 0x0000000e0a6a7c10 */ /* 0x000fe2000ff9e0ff */
[----:B------:R-:W4:Y:S01]  /*cb20*/  LDL.LU.64 R18, [R1+0x120] ;  /* 0x0001200001127983 */ /* 0x000f220000300a00 */
[----:B------:R-:W-:Y:S02]  /*cb30*/  IADD3.X R113, PT, PT, R13, UR15, RZ, P3, !PT ;  /* 0x0000000f0d717c10 */ /* 0x000fe40009ffe4ff */
[----:B------:R-:W-:Y:S01]  /*cb40*/  IADD3.X R107, PT, PT, R11, UR15, RZ, P4, !PT ;  /* 0x0000000f0b6b7c10 */ /* 0x000fe2000a7fe4ff */
[----:B------:R-:W4:Y:S04]  /*cb50*/  LDL.LU.64 R12, [R1+0x110] ;  /* 0x00011000010c7983 */ /* 0x000f280000300a00 */
[----:B------:R-:W4:Y:S01]  /*cb60*/  LDL.LU.64 R10, [R1+0x100] ;  /* 0x00010000010a7983 */ /* 0x000f220000300a00 */
[----:B------:R-:W-:-:S02]  /*cb70*/  IADD3 R104, P0, PT, R16, UR14, RZ ;  /* 0x0000000e10687c10 */ /* 0x000fc4000ff1e0ff */
[----:B------:R-:W-:Y:S02]  /*cb80*/  IADD3 R98, P2, PT, R14, UR14, RZ ;  /* 0x0000000e0e627c10 */ /* 0x000fe4000ff5e0ff */
[----:B------:R-:W-:Y:S02]  /*cb90*/  IADD3.X R105, PT, PT, R17, UR15, RZ, P0, !PT ;  /* 0x0000000f11697c10 */ /* 0x000fe400087fe4ff */
[----:B------:R-:W-:Y:S01]  /*cba0*/  IADD3.X R99, PT, PT, R15, UR15, RZ, P2, !PT ;  /* 0x0000000f0f637c10 */ /* 0x000fe200097fe4ff */
[----:B------:R-:W4:Y:S04]  /*cbb0*/  LDL.LU.64 R16, [R1+0xf8] ;  /* 0x0000f80001107983 */ /* 0x000f280000300a00 */
[----:B------:R-:W4:Y:S01]  /*cbc0*/  LDL.LU.64 R14, [R1+0x70] ;  /* 0x00007000010e7983 */ /* 0x000f220000300a00 */
[----:B--2---:R-:W-:-:S04]  /*cbd0*/  IADD3 R96, P3, PT, R8, UR14, RZ ;  /* 0x0000000e08607c10 */ /* 0x004fc8000ff7e0ff */
[----:B------:R-:W-:Y:S02]  /*cbe0*/  IADD3.X R97, PT, PT, R9, UR15, RZ, P3, !PT ;  /* 0x0000000f09617c10 */ /* 0x000fe40009ffe4ff */
[----:B------:R-:W2:Y:S01]  /*cbf0*/  LDL.LU.64 R8, [R1+0x68] ;  /* 0x0000680001087983 */ /* 0x000ea20000300a00 */
[----:B---3--:R-:W-:-:S04]  /*cc00*/  IADD3 R90, P4, PT, R6, UR14, RZ ;  /* 0x0000000e065a7c10 */ /* 0x008fc8000ff9e0ff */
[----:B------:R-:W-:Y:S02]  /*cc10*/  IADD3.X R91, PT, PT, R7, UR15, RZ, P4, !PT ;  /* 0x0000000f075b7c10 */ /* 0x000fe4000a7fe4ff */
[----:B------:R-:W3:Y:S01]  /*cc20*/  LDL.LU.64 R6, [R1+0x60] ;  /* 0x0000600001067983 */ /* 0x000ee20000300a00 */
[----:B----4-:R-:W-:-:S03]  /*cc30*/  IADD3 R88, P0, PT, R24, UR14, RZ ;  /* 0x0000000e18587c10 */ /* 0x010fc6000ff1e0ff */
[----:B------:R-:W4:Y:S01]  /*cc40*/  LDL.LU.64 R40, [R1+0x58] ;  /* 0x0000580001287983 */ /* 0x000f220000300a00 */
[----:B------:R-:W-:-:S03]  /*cc50*/  IADD3 R82, P2, PT, R26, UR14, RZ ;  /* 0x0000000e1a527c10 */ /* 0x000fc6000ff5e0ff */
[----:B------:R-:W4:Y:S01]  /*cc60*/  LDL.LU.64 R36, [R1+0x50] ;  /* 0x0000500001247983 */ /* 0x000f220000300a00 */
[----:B------:R-:W-:-:S03]  /*cc70*/  IADD3.X R89, PT, PT, R25, UR15, RZ, P0, !PT ;  /* 0x0000000f19597c10 */ /* 0x000fc600087fe4ff */
[----:B------:R-:W4:Y:S01]  /*cc80*/  LDL.LU.64 R32, [R1+0x48] ;  /* 0x0000480001207983 */ /* 0x000f220000300a00 */
[----:B------:R-:W-:-:S03]  /*cc90*/  IADD3.X R83, PT, PT, R27, UR15, RZ, P2, !PT ;  /* 0x0000000f1b537c10 */ /* 0x000fc600097fe4ff */
[----:B------:R-:W4:Y:S01]  /*cca0*/  LDL.LU.64 R24, [R1+0x40] ;  /* 0x0000400001187983 */ /* 0x000f220000300a00 */
[----:B------:R-:W-:-:S03]  /*ccb0*/  IADD3 R80, P3, PT, R22, UR14, RZ ;  /* 0x0000000e16507c10 */ /* 0x000fc6000ff7e0ff */
[----:B------:R-:W4:Y:S01]  /*ccc0*/  LDL.LU.64 R34, [R1+0x38] ;  /* 0x0000380001227983 */ /* 0x000f220000300a00 */
[----:B------:R-:W-:-:S03]  /*ccd0*/  IADD3 R78, P4, PT, R4, UR14, RZ ;  /* 0x0000000e044e7c10 */ /* 0x000fc6000ff9e0ff */
[----:B------:R-:W4:Y:S01]  /*cce0*/  LDL.LU.64 R26, [R1+0x30] ;  /* 0x00003000011a7983 */ /* 0x000f220000300a00 */
[----:B------:R-:W-:-:S03]  /*ccf0*/  IADD3.X R79, PT, PT, R5, UR15, RZ, P4, !PT ;  /* 0x0000000f054f7c10 */ /* 0x000fc6000a7fe4ff */
[----:B------:R-:W4:Y:S01]  /*cd00*/  LDL.LU.64 R4, [R1+0x28] ;  /* 0x0000280001047983 */ /* 0x000f220000300a00 */
[----:B------:R-:W-:Y:S02]  /*cd10*/  IADD3.X R81, PT, PT, R23, UR15, RZ, P3, !PT ;  /* 0x0000000f17517c10 */ /* 0x000fe40009ffe4ff */
[----:B------:R-:W-:-:S04]  /*cd20*/  IADD3 R70, P2, PT, R18, UR14, RZ ;  /* 0x0000000e12467c10 */ /* 0x000fc8000ff5e0ff */
[----:B------:R-:W-:Y:S02]  /*cd30*/  IADD3.X R71, PT, PT, R19, UR15, RZ, P2, !PT ;  /* 0x0000000f13477c10 */ /* 0x000fe400097fe4ff */
[----:B------:R-:W4:Y:S01]  /*cd40*/  LDL.LU.64 R18, [R1+0x20] ;  /* 0x0000200001127983 */ /* 0x000f220000300a00 */
[----:B------:R-:W-:-:S04]  /*cd50*/  IADD3 R54, P4, PT, R10, UR14, RZ ;  /* 0x0000000e0a367c10 */ /* 0x000fc8000ff9e0ff */
[----:B------:R-:W-:Y:S02]  /*cd60*/  IADD3.X R55, PT, PT, R11, UR15, RZ, P4, !PT ;  /* 0x0000000f0b377c10 */ /* 0x000fe4000a7fe4ff */
[----:B------:R-:W4:Y:S01]  /*cd70*/  LDL.LU.64 R10, [R1+0x18] ;  /* 0x00001800010a7983 */ /* 0x000f220000300a00 */
[----:B------:R-:W-:Y:S02]  /*cd80*/  IADD3 R74, P0, PT, R20, UR14, RZ ;  /* 0x0000000e144a7c10 */ /* 0x000fe4000ff1e0ff */
[----:B------:R-:W-:Y:S01]  /*cd90*/  IADD3 R62, P3, PT, R12, UR14, RZ ;  /* 0x0000000e0c3e7c10 */ /* 0x000fe2000ff7e0ff */
[----:B------:R-:W4:Y:S01]  /*cda0*/  LDL.LU.64 R28, [R1+0x10] ;  /* 0x00001000011c7983 */ /* 0x000f220000300a00 */
[----:B------:R-:W-:Y:S02]  /*cdb0*/  IADD3.X R75, PT, PT, R21, UR15, RZ, P0, !PT ;  /* 0x0000000f154b7c10 */ /* 0x000fe400087fe4ff */
[----:B------:R-:W-:Y:S01]  /*cdc0*/  IADD3.X R63, PT, PT, R13, UR15, RZ, P3, !PT ;  /* 0x0000000f0d3f7c10 */ /* 0x000fe20009ffe4ff */
[----:B------:R-:W4:Y:S04]  /*cdd0*/  LDL.LU.64 R20, [R1+0x8] ;  /* 0x0000080001147983 */ /* 0x000f280000300a00 */
[----:B------:R-:W4:Y:S01]  /*cde0*/  LDL.LU.64 R12, [R1] ;  /* 0x00000000010c7983 */ /* 0x000f220000300a00 */
[----:B------:R-:W-:-:S02]  /*cdf0*/  IADD3 R46, P0, PT, R16, UR14, RZ ;  /* 0x0000000e102e7c10 */ /* 0x000fc4000ff1e0ff */
[----:B------:R-:W-:Y:S02]  /*ce00*/  IADD3 R38, P2, PT, R14, UR14, RZ ;  /* 0x0000000e0e267c10 */ /* 0x000fe4000ff5e0ff */
[----:B------:R-:W-:Y:S02]  /*ce10*/  IADD3.X R47, PT, PT, R17, UR15, RZ, P0, !PT ;  /* 0x0000000f112f7c10 */ /* 0x000fe400087fe4ff */
[----:B------:R-:W-:Y:S02]  /*ce20*/  IADD3.X R39, PT, PT, R15, UR15, RZ, P2, !PT ;  /* 0x0000000f0f277c10 */ /* 0x000fe400097fe4ff */
[----:B--2---:R-:W-:Y:S02]  /*ce30*/  IADD3 R30, P3, PT, R8, UR14, RZ ;  /* 0x0000000e081e7c10 */ /* 0x004fe4000ff7e0ff */
[----:B---3--:R-:W-:-:S04]  /*ce40*/  IADD3 R22, P4, PT, R6, UR14, RZ ;  /* 0x0000000e06167c10 */ /* 0x008fc8000ff9e0ff */
[----:B------:R-:W-:Y:S02]  /*ce50*/  IADD3.X R23, PT, PT, R7, UR15, RZ, P4, !PT ;  /* 0x0000000f07177c10 */ /* 0x000fe4000a7fe4ff */
[----:B----4-:R-:W-:Y:S02]  /*ce60*/  IADD3 R14, P0, PT, R40, UR14, RZ ;  /* 0x0000000e280e7c10 */ /* 0x010fe4000ff1e0ff */
[----:B------:R-:W-:Y:S02]  /*ce70*/  IADD3 R6, P2, PT, R36, UR14, RZ ;  /* 0x0000000e24067c10 */ /* 0x000fe4000ff5e0ff */
[----:B------:R-:W-:Y:S02]  /*ce80*/  IADD3.X R31, PT, PT, R9, UR15, RZ, P3, !PT ;  /* 0x0000000f091f7c10 */ /* 0x000fe40009ffe4ff */
[----:B------:R-:W-:Y:S02]  /*ce90*/  IADD3 R8, P3, PT, R32, UR14, RZ ;  /* 0x0000000e20087c10 */ /* 0x000fe4000ff7e0ff */
[----:B------:R-:W-:-:S02]  /*cea0*/  IADD3 R16, P4, PT, R24, UR14, RZ ;  /* 0x0000000e18107c10 */ /* 0x000fc4000ff9e0ff */
[----:B------:R-:W-:Y:S02]  /*ceb0*/  IADD3.X R15, PT, PT, R41, UR15, RZ, P0, !PT ;  /* 0x0000000f290f7c10 */ /* 0x000fe400087fe4ff */
[----:B------:R-:W-:Y:S02]  /*cec0*/  IADD3.X R17, PT, PT, R25, UR15, RZ, P4, !PT ;  /* 0x0000000f19117c10 */ /* 0x000fe4000a7fe4ff */
[----:B------:R-:W-:Y:S02]  /*ced0*/  IADD3 R48, P4, PT, R144, UR14, RZ ;  /* 0x0000000e90307c10 */ /* 0x000fe4000ff9e0ff */
[----:B------:R-:W-:Y:S02]  /*cee0*/  IADD3.X R7, PT, PT, R37, UR15, RZ, P2, !PT ;  /* 0x0000000f25077c10 */ /* 0x000fe400097fe4ff */
[----:B------:R-:W-:Y:S02]  /*cef0*/  IADD3 R24, P0, PT, R34, UR14, RZ ;  /* 0x0000000e22187c10 */ /* 0x000fe4000ff1e0ff */
[----:B------:R-:W-:-:S02]  /*cf00*/  IADD3 R32, P2, PT, R26, UR14, RZ ;  /* 0x0000000e1a207c10 */ /* 0x000fc4000ff5e0ff */
[----:B------:R-:W-:Y:S02]  /*cf10*/  IADD3.X R9, PT, PT, R33, UR15, RZ, P3, !PT ;  /* 0x0000000f21097c10 */ /* 0x000fe40009ffe4ff */
[----:B------:R-:W-:Y:S02]  /*cf20*/  IADD3 R40, P3, PT, R4, UR14, RZ ;  /* 0x0000000e04287c10 */ /* 0x000fe4000ff7e0ff */
[----:B------:R-:W-:Y:S02]  /*cf30*/  IADD3.X R49, PT, PT, R145, UR15, RZ, P4, !PT ;  /* 0x0000000f91317c10 */ /* 0x000fe4000a7fe4ff */
[----:B------:R-:W-:Y:S02]  /*cf40*/  IADD3.X R25, PT, PT, R35, UR15, RZ, P0, !PT ;  /* 0x0000000f23197c10 */ /* 0x000fe400087fe4ff */
[----:B------:R-:W-:Y:S02]  /*cf50*/  IADD3.X R33, PT, PT, R27, UR15, RZ, P2, !PT ;  /* 0x0000000f1b217c10 */ /* 0x000fe400097fe4ff */
[----:B------:R-:W-:-:S02]  /*cf60*/  IADD3 R56, P0, PT, R142, UR14, RZ ;  /* 0x0000000e8e387c10 */ /* 0x000fc4000ff1e0ff */
[----:B------:R-:W-:Y:S02]  /*cf70*/  IADD3 R64, P2, PT, R140, UR14, RZ ;  /* 0x0000000e8c407c10 */ /* 0x000fe4000ff5e0ff */
[----:B------:R-:W-:Y:S02]  /*cf80*/  IADD3.X R41, PT, PT, R5, UR15, RZ, P3, !PT ;  /* 0x0000000f05297c10 */ /* 0x000fe40009ffe4ff */
[----:B------:R-:W-:Y:S02]  /*cf90*/  IADD3.X R57, PT, PT, R143, UR15, RZ, P0, !PT ;  /* 0x0000000f8f397c10 */ /* 0x000fe400087fe4ff */
[----:B------:R-:W-:Y:S02]  /*cfa0*/  IADD3.X R65, PT, PT, R141, UR15, RZ, P2, !PT ;  /* 0x0000000f8d417c10 */ /* 0x000fe400097fe4ff */
[----:B------:R-:W-:Y:S02]  /*cfb0*/  IADD3 R158, P3, PT, R18, UR14, RZ ;  /* 0x0000000e129e7c10 */ /* 0x000fe4000ff7e0ff */
[----:B------:R-:W-:-:S04]  /*cfc0*/  IADD3 R4, P4, PT, R10, UR14, RZ ;  /* 0x0000000e0a047c10 */ /* 0x000fc8000ff9e0ff */
[----:B------:R-:W-:Y:S02]  /*cfd0*/  IADD3.X R5, PT, PT, R11, UR15, RZ, P4, !PT ;  /* 0x0000000f0b057c10 */ /* 0x000fe4000a7fe4ff */
[----:B------:R-:W-:Y:S02]  /*cfe0*/  IADD3 R26, P0, PT, R28, UR14, RZ ;  /* 0x0000000e1c1a7c10 */ /* 0x000fe4000ff1e0ff */
[----:B------:R-:W-:Y:S01]  /*cff0*/  IADD3 R18, P2, PT, R20, UR14, RZ ;  /* 0x0000000e14127c10 */ /* 0x000fe2000ff5e0ff */
[----:B------:R1:W-:Y:S01]  /*d000*/  STL.64 [R1+0xb0], R4 ;  /* 0x0000b00401007387 */ /* 0x0003e20000100a00 */
[----:B------:R-:W-:Y:S02]  /*d010*/  IADD3.X R159, PT, PT, R19, UR15, RZ, P3, !PT ;  /* 0x0000000f139f7c10 */ /* 0x000fe40009ffe4ff */
[----:B------:R-:W-:Y:S02]  /*d020*/  IADD3 R10, P3, PT, R12, UR14, RZ ;  /* 0x0000000e0c0a7c10 */ /* 0x000fe4000ff7e0ff */
[----:B------:R-:W-:-:S02]  /*d030*/  IADD3.X R27, PT, PT, R29, UR15, RZ, P0, !PT ;  /* 0x0000000f1d1b7c10 */ /* 0x000fc400087fe4ff */
[----:B------:R-:W-:Y:S02]  /*d040*/  IADD3.X R19, PT, PT, R21, UR15, RZ, P2, !PT ;  /* 0x0000000f15137c10 */ /* 0x000fe400097fe4ff */
[----:B------:R-:W-:Y:S02]  /*d050*/  IADD3.X R11, PT, PT, R13, UR15, RZ, P3, !PT ;  /* 0x0000000f0d0b7c10 */ /* 0x000fe40009ffe4ff */
[----:B-1----:R-:W-:Y:S01]  /*d060*/  IADD3 R4, P4, PT, R250, UR14, RZ ;  /* 0x0000000efa047c10 */ /* 0x002fe2000ff9e0ff */
[----:B------:R-:W-:Y:S03]  /*d070*/  STL.64 [R1+0xc0], R26 ;  /* 0x0000c01a01007387 */ /* 0x000fe60000100a00 */
[----:B------:R-:W-:Y:S01]  /*d080*/  IADD3.X R5, PT, PT, R251, UR15, RZ, P4, !PT ;  /* 0x0000000ffb057c10 */ /* 0x000fe2000a7fe4ff */
[----:B------:R1:W-:Y:S01]  /*d090*/  STL.64 [R1+0xd0], R18 ;  /* 0x0000d01201007387 */ /* 0x0003e20000100a00 */
[----:B------:R-:W-:-:S03]  /*d0a0*/  IADD3 R12, P2, PT, R246, UR14, RZ ;  /* 0x0000000ef60c7c10 */ /* 0x000fc6000ff5e0ff */
[----:B------:R2:W-:Y:S01]  /*d0b0*/  STL.64 [R1+0xe0], R10 ;  /* 0x0000e00a01007387 */ /* 0x0005e20000100a00 */
[----:B------:R-:W-:-:S03]  /*d0c0*/  IADD3.X R13, PT, PT, R247, UR15, RZ, P2, !PT ;  /* 0x0000000ff70d7c10 */ /* 0x000fc600097fe4ff */
[----:B------:R3:W-:Y:S01]  /*d0d0*/  STL.64 [R1+0xf0], R4 ;  /* 0x0000f00401007387 */ /* 0x0007e20000100a00 */
[----:B-1----:R-:W-:Y:S02]  /*d0e0*/  IADD3 R18, P0, PT, R248, UR14, RZ ;  /* 0x0000000ef8127c10 */ /* 0x002fe4000ff1e0ff */
[----:B--2---:R-:W-:Y:S02]  /*d0f0*/  IADD3 R10, P3, PT, R244, UR14, RZ ;  /* 0x0000000ef40a7c10 */ /* 0x004fe4000ff7e0ff */
[----:B------:R-:W-:Y:S02]  /*d100*/  IADD3.X R19, PT, PT, R249, UR15, RZ, P0, !PT ;  /* 0x0000000ff9137c10 */ /* 0x000fe400087fe4ff */
[----:B---3--:R-:W-:Y:S02]  /*d110*/  IADD3 R4, P4, PT, R242, UR14, RZ ;  /* 0x0000000ef2047c10 */ /* 0x008fe4000ff9e0ff */
[----:B------:R-:W-:Y:S02]  /*d120*/  IADD3.X R11, PT, PT, R245, UR15, RZ, P3, !PT ;  /* 0x0000000ff50b7c10 */ /* 0x000fe40009ffe4ff */
[----:B------:R-:W-:Y:S01]  /*d130*/  IADD3.X R5, PT, PT, R243, UR15, RZ, P4, !PT ;  /* 0x0000000ff3057c10 */ /* 0x000fe2000a7fe4ff */
[----:B------:R1:W-:Y:S04]  /*d140*/  STL.64 [R1+0x100], R18 ;  /* 0x0001001201007387 */ /* 0x0003e80000100a00 */
[----:B------:R2:W-:Y:S04]  /*d150*/  STL.64 [R1+0x110], R12 ;  /* 0x0001100c01007387 */ /* 0x0005e80000100a00 */
[----:B------:R3:W-:Y:S01]  /*d160*/  STL.64 [R1+0x120], R10 ;  /* 0x0001200a01007387 */ /* 0x0007e20000100a00 */
[----:B-1----:R-:W-:-:S03]  /*d170*/  IADD3 R18, P0, PT, R240, UR14, RZ ;  /* 0x0000000ef0127c10 */ /* 0x002fc6000ff1e0ff */
[----:B------:R1:W-:Y:S01]  /*d180*/  STL.64 [R1+0x130], R4 ;  /* 0x0001300401007387 */ /* 0x0003e20000100a00 */
[----:B--2---:R-:W-:Y:S02]  /*d190*/  IADD3 R12, P2, PT, R238, UR14, RZ ;  /* 0x0000000eee0c7c10 */ /* 0x004fe4000ff5e0ff */
[----:B------:R-:W-:Y:S02]  /*d1a0*/  IADD3.X R19, PT, PT, R241, UR15, RZ, P0, !PT ;  /* 0x0000000ff1137c10 */ /* 0x000fe400087fe4ff */
[----:B---3--:R-:W-:Y:S02]  /*d1b0*/  IADD3 R10, P3, PT, R236, UR14, RZ ;  /* 0x0000000eec0a7c10 */ /* 0x008fe4000ff7e0ff */
[----:B-1----:R-:W-:Y:S02]  /*d1c0*/  IADD3 R4, P4, PT, R234, UR14, RZ ;  /* 0x0000000eea047c10 */ /* 0x002fe4000ff9e0ff */
[----:B------:R-:W-:Y:S02]  /*d1d0*/  IADD3.X R13, PT, PT, R239, UR15, RZ, P2, !PT ;  /* 0x0000000fef0d7c10 */ /* 0x000fe400097fe4ff */
[----:B------:R-:W-:Y:S01]  /*d1e0*/  IADD3.X R5, PT, PT, R235, UR15, RZ, P4, !PT ;  /* 0x0000000feb057c10 */ /* 0x000fe2000a7fe4ff */
[----:B------:R-:W-:Y:S01]  /*d1f0*/  STL.64 [R1+0x140], R18 ;  /* 0x0001401201007387 */ /* 0x000fe20000100a00 */
[----:B------:R-:W-:-:S03]  /*d200*/  IADD3.X R11, PT, PT, R237, UR15, RZ, P3, !PT ;  /* 0x0000000fed0b7c10 */ /* 0x000fc60009ffe4ff */
[----:B------:R1:W-:Y:S04]  /*d210*/  STL.64 [R1+0x170], R4 ;  /* 0x0001700401007387 */ /* 0x0003e80000100a00 */
[----:B------:R-:W-:Y:S04]  /*d220*/  STL.64 [R1+0x150], R12 ;  /* 0x0001500c01007387 */ /* 0x000fe80000100a00 */
[----:B-1----:R-:W2:Y:S04]  /*d230*/  LDL.LU.64 R4, [R1+0x648] ;  /* 0x0006480001047983 */ /* 0x002ea80000300a00 */
[----:B------:R1:W-:Y:S04]  /*d240*/  STL.64 [R1+0x160], R10 ;  /* 0x0001600a01007387 */ /* 0x0003e80000100a00 */
[----:B------:R-:W3:Y:S04]  /*d250*/  LDL.LU.64 R58, [R1+0x640] ;  /* 0x00064000013a7983 */ /* 0x000ee80000300a00 */
[----:B------:R-:W4:Y:S04]  /*d260*/  LDL.LU.64 R50, [R1+0x638] ;  /* 0x0006380001327983 */ /* 0x000f280000300a00 */
[----:B------:R-:W3:Y:S04]  /*d270*/  LDL.LU.64 R42, [R1+0x630] ;  /* 0x00063000012a7983 */ /* 0x000ee80000300a00 */
[----:B------:R-:W3:Y:S01]  /*d280*/  LDL.LU.64 R36, [R1+0x628] ;  /* 0x0006280001247983 */ /* 0x000ee20000300a00 */
[----:B------:R-:W-:-:S02]  /*d290*/  IADD3 R236, P2, PT, R230, UR14, RZ ;  /* 0x0000000ee6ec7c10 */ /* 0x000fc4000ff5e0ff */
[----:B------:R-:W-:Y:S01]  /*d2a0*/  IADD3 R234, P0, PT, R232, UR14, RZ ;  /* 0x0000000ee8ea7c10 */ /* 0x000fe2000ff1e0ff */
[----:B------:R-:W4:Y:S01]  /*d2b0*/  LDL.LU.64 R34, [R1+0x620] ;  /* 0x0006200001227983 */ /* 0x000f220000300a00 */
[----:B------:R-:W-:Y:S02]  /*d2c0*/  IADD3 R238, P3, PT, R228, UR14, RZ ;  /* 0x0000000ee4ee7c10 */ /* 0x000fe4000ff7e0ff */
[----:B------:R-:W-:Y:S01]  /*d2d0*/  IADD3 R240, P4, PT, R226, UR14, RZ ;  /* 0x0000000ee2f07c10 */ /* 0x000fe2000ff9e0ff */
[----:B------:R-:W4:Y:S01]  /*d2e0*/  LDL.LU.64 R26, [R1+0x618] ;  /* 0x00061800011a7983 */ /* 0x000f220000300a00 */
[----:B------:R-:W-:Y:S02]  /*d2f0*/  IADD3.X R237, PT, PT, R231, UR15, RZ, P2, !PT ;  /* 0x0000000fe7ed7c10 */ /* 0x000fe400097fe4ff */
[----:B------:R-:W-:Y:S01]  /*d300*/  IADD3.X R235, PT, PT, R233, UR15, RZ, P0, !PT ;  /* 0x0000000fe9eb7c10 */ /* 0x000fe200087fe4ff */
[----:B------:R-:W4:Y:S01]  /*d310*/  LDL.LU.64 R18, [R1+0x610] ;  /* 0x0006100001127983 */ /* 0x000f220000300a00 */
[----:B------:R-:W-:-:S02]  /*d320*/  IADD3 R244, P2, PT, R222, UR14, RZ ;  /* 0x0000000edef47c10 */ /* 0x000fc4000ff5e0ff */
[----:B------:R-:W-:Y:S02]  /*d330*/  IADD3 R242, P0, PT, R224, UR14, RZ ;  /* 0x0000000ee0f27c10 */ /* 0x000fe4000ff1e0ff */
[----:B------:R-:W-:Y:S02]  /*d340*/  IADD3.X R239, PT, PT, R229, UR15, RZ, P3, !PT ;  /* 0x0000000fe5ef7c10 */ /* 0x000fe40009ffe4ff */
[----:B------:R-:W-:Y:S02]  /*d350*/  IADD3.X R241, PT, PT, R227, UR15, RZ, P4, !PT ;  /* 0x0000000fe3f17c10 */ /* 0x000fe4000a7fe4ff */
[----:B------:R-:W-:Y:S02]  /*d360*/  IADD3 R246, P3, PT, R220, UR14, RZ ;  /* 0x0000000edcf67c10 */ /* 0x000fe4000ff7e0ff */
[----:B------:R-:W-:Y:S02]  /*d370*/  IADD3 R248, P4, PT, R202, UR14, RZ ;  /* 0x0000000ecaf87c10 */ /* 0x000fe4000ff9e0ff */
[----:B------:R-:W-:Y:S01]  /*d380*/  IADD3.X R245, PT, PT, R223, UR15, RZ, P2, !PT ;  /* 0x0000000fdff57c10 */ /* 0x000fe200097fe4ff */
[----:B------:R-:W-:Y:S01]  /*d390*/  STL.64 [R1+0x180], R234 ;  /* 0x000180ea01007387 */ /* 0x000fe20000100a00 */
[----:B------:R-:W-:-:S02]  /*d3a0*/  IADD3.X R243, PT, PT, R225, UR15, RZ, P0, !PT ;  /* 0x0000000fe1f37c10 */ /* 0x000fc400087fe4ff */
[----:B-1----:R-:W-:Y:S01]  /*d3b0*/  IADD3 R10, P2, PT, R146, UR14, RZ ;  /* 0x0000000e920a7c10 */ /* 0x002fe2000ff5e0ff */
[----:B------:R-:W-:Y:S01]  /*d3c0*/  STL.64 [R1+0x190], R236 ;  /* 0x000190ec01007387 */ /* 0x000fe20000100a00 */
[----:B------:R-:W-:Y:S02]  /*d3d0*/  IADD3.X R247, PT, PT, R221, UR15, RZ, P3, !PT ;  /* 0x0000000fddf77c10 */ /* 0x000fe40009ffe4ff */
[----:B------:R-:W-:Y:S01]  /*d3e0*/  IADD3.X R249, PT, PT, R203, UR15, RZ, P4, !PT ;  /* 0x0000000fcbf97c10 */ /* 0x000fe2000a7fe4ff */
[----:B------:R-:W-:Y:S01]  /*d3f0*/  STL.64 [R1+0x1a0], R238 ;  /* 0x0001a0ee01007387 */ /* 0x000fe20000100a00 */
[----:B------:R-:W-:Y:S02]  /*d400*/  IADD3.X R11, PT, PT, R147, UR15, RZ, P2, !PT ;  /* 0x0000000f930b7c10 */ /* 0x000fe400097fe4ff */
[----:B------:R-:W-:Y:S01]  /*d410*/  IADD3 R250, P0, PT, R196, UR14, RZ ;  /* 0x0000000ec4fa7c10 */ /* 0x000fe2000ff1e0ff */
[----:B------:R-:W-:Y:S01]  /*d420*/  STL.64 [R1+0x1b0], R240 ;  /* 0x0001b0f001007387 */ /* 0x000fe20000100a00 */
[----:B------:R-:W-:-:S03]  /*d430*/  IADD3 R52, P3, PT, R138, UR14, RZ ;  /* 0x0000000e8a347c10 */ /* 0x000fc6000ff7e0ff */
[----:B------:R-:W-:Y:S01]  /*d440*/  STL.64 [R1+0x1c0], R242 ;  /* 0x0001c0f201007387 */ /* 0x000fe20000100a00 */
[----:B------:R-:W-:-:S03]  /*d450*/  IADD3 R44, P4, PT, R136, UR14, RZ ;  /* 0x0000000e882c7c10 */ /* 0x000fc6000ff9e0ff */
[----:B------:R-:W-:Y:S01]  /*d460*/  STL.64 [R1+0x1d0], R244 ;  /* 0x0001d0f401007387 */ /* 0x000fe20000100a00 */
[----:B------:R-:W-:-:S03]  /*d470*/  IADD3.X R251, PT, PT, R197, UR15, RZ, P0, !PT ;  /* 0x0000000fc5fb7c10 */ /* 0x000fc600087fe4ff */
[----:B------:R-:W-:Y:S01]  /*d480*/  STL.64 [R1+0x1e0], R246 ;  /* 0x0001e0f601007387 */ /* 0x000fe20000100a00 */
[----:B------:R-:W-:-:S03]  /*d490*/  IADD3.X R53, PT, PT, R139, UR15, RZ, P3, !PT ;  /* 0x0000000f8b357c10 */ /* 0x000fc60009ffe4ff */
[----:B------:R-:W-:Y:S01]  /*d4a0*/  STL.64 [R1+0x1f0], R248 ;  /* 0x0001f0f801007387 */ /* 0x000fe20000100a00 */
[----:B------:R-:W-:-:S03]  /*d4b0*/  IADD3.X R45, PT, PT, R137, UR15, RZ, P4, !PT ;  /* 0x0000000f892d7c10 */ /* 0x000fc6000a7fe4ff */
[----:B------:R1:W-:Y:S04]  /*d4c0*/  STL.64 [R1+0x210], R10 ;  /* 0x0002100a01007387 */ /* 0x0003e80000100a00 */
[----:B-1----:R-:W4:Y:S04]  /*d4d0*/  LDL.LU.64 R10, [R1+0x608] ;  /* 0x00060800010a7983 */ /* 0x002f280000300a00 */
[----:B------:R-:W4:Y:S04]  /*d4e0*/  LDL.LU.64 R28, [R1+0x600] ;  /* 0x00060000011c7983 */ /* 0x000f280000300a00 */
[----:B------:R-:W4:Y:S04]  /*d4f0*/  LDL.LU.64 R20, [R1+0x5f8] ;  /* 0x0005f80001147983 */ /* 0x000f280000300a00 */
[----:B------:R-:W4:Y:S04]  /*d500*/  LDL.LU.64 R12, [R1+0x5f0] ;  /* 0x0005f000010c7983 */ /* 0x000f280000300a00 */
[----:B------:R-:W-:Y:S04]  /*d510*/  STL.64 [R1+0x200], R250 ;  /* 0x000200fa01007387 */ /* 0x000fe80000100a00 */
[----:B------:R1:W-:Y:S04]  /*d520*/  STL.64 [R1+0x220], R52 ;  /* 0x0002203401007387 */ /* 0x0003e80000100a00 */
[----:B------:R1:W-:Y:S01]  /*d530*/  STL.64 [R1+0x230], R44 ;  /* 0x0002302c01007387 */ /* 0x0003e20000100a00 */
[----:B--2---:R-:W-:-:S04]  /*d540*/  IADD3 R138, P0, PT, R4, UR14, RZ ;  /* 0x0000000e048a7c10 */ /* 0x004fc8000ff1e0ff */
[----:B------:R-:W-:Y:S02]  /*d550*/  IADD3.X R139, PT, PT, R5, UR15, RZ, P0, !PT ;  /* 0x0000000f058b7c10 */ /* 0x000fe400087fe4ff */
[----:B------:R-:W2:Y:S04]  /*d560*/  LDL.LU.64 R4, [R1+0x5e0] ;  /* 0x0005e00001047983 */ /* 0x000ea80000300a00 */
[----:B------:R-:W2:Y:S04]  /*d570*/  LDL.LU.64 R60, [R1+0x5d8] ;  /* 0x0005d800013c7983 */ /* 0x000ea80000300a00 */
[----:B-1----:R-:W2:Y:S04]  /*d580*/  LDL.LU.64 R52, [R1+0x5d0] ;  /* 0x0005d00001347983 */ /* 0x002ea80000300a00 */
[----:B------:R-:W2:Y:S01]  /*d590*/  LDL.LU.64 R44, [R1+0x5c0] ;  /* 0x0005c000012c7983 */ /* 0x000ea20000300a00 */
[----:B---3--:R-:W-:-:S04]  /*d5a0*/  IADD3 R168, P0, PT, R36, UR14, RZ ;  /* 0x0000000e24a87c10 */ /* 0x008fc8000ff1e0ff */
[----:B------:R-:W-:Y:S02]  /*d5b0*/  IADD3.X R169, PT, PT, R37, UR15, RZ, P0, !PT ;  /* 0x0000000f25a97c10 */ /* 0x000fe400087fe4ff */
[----:B------:R-:W3:Y:S01]  /*d5c0*/  LDL.LU.64 R36, [R1+0x5b8] ;  /* 0x0005b80001247983 */ /* 0x000ee20000300a00 */
[----:B------:R-:W-:Y:S02]  /*d5d0*/  IADD3 R142, P2, PT, R58, UR14, RZ ;  /* 0x0000000e3a8e7c10 */ /* 0x000fe4000ff5e0ff */
[----:B----4-:R-:W-:Y:S02]  /*d5e0*/  IADD3 R146, P3, PT, R50, UR14, RZ ;  /* 0x0000000e32927c10 */ /* 0x010fe4000ff7e0ff */
[----:B------:R-:W-:Y:S02]  /*d5f0*/  IADD3 R170, P4, PT, R42, UR14, RZ ;  /* 0x0000000e2aaa7c10 */ /* 0x000fe4000ff9e0ff */
[----:B------:R-:W-:Y:S02]  /*d600*/  IADD3.X R143, PT, PT, R59, UR15, RZ, P2, !PT ;  /* 0x0000000f3b8f7c10 */ /* 0x000fe400097fe4ff */
[----:B------:R-:W-:Y:S01]  /*d610*/  IADD3 R164, P2, PT, R34, UR14, RZ ;  /* 0x0000000e22a47c10 */ /* 0x000fe2000ff5e0ff */
[----:B------:R-:W4:Y:S01]  /*d620*/  LDL.LU.64 R58, [R1+0x5b0] ;  /* 0x0005b000013a7983 */ /* 0x000f220000300a00 */
[----:B------:R-:W-:-:S02]  /*d630*/  IADD3.X R147, PT, PT, R51, UR15, RZ, P3, !PT ;  /* 0x0000000f33937c10 */ /* 0x000fc40009ffe4ff */
[----:B------:R-:W-:Y:S01]  /*d640*/  IADD3.X R171, PT, PT, R43, UR15, RZ, P4, !PT ;  /* 0x0000000f2bab7c10 */ /* 0x000fe2000a7fe4ff */
[----:B------:R-:W4:Y:S01]  /*d650*/  LDL.LU.64 R50, [R1+0x5a0] ;  /* 0x0005a00001327983 */ /* 0x000f220000300a00 */
[----:B------:R-:W-:Y:S02]  /*d660*/  IADD3 R166, P3, PT, R26, UR14, RZ ;  /* 0x0000000e1aa67c10 */ /* 0x000fe4000ff7e0ff */
[----:B------:R-:W-:Y:S01]  /*d670*/  IADD3 R172, P4, PT, R18, UR14, RZ ;  /* 0x0000000e12ac7c10 */ /* 0x000fe2000ff9e0ff */
[----:B------:R-:W4:Y:S01]  /*d680*/  LDL.LU.64 R42, [R1+0x598] ;  /* 0x00059800012a7983 */ /* 0x000f220000300a00 */
[----:B------:R-:W-:Y:S02]  /*d690*/  IADD3.X R165, PT, PT, R35, UR15, RZ, P2, !PT ;  /* 0x0000000f23a57c10 */ /* 0x000fe400097fe4ff */
[----:B------:R-:W-:Y:S01]  /*d6a0*/  IADD3.X R167, PT, PT, R27, UR15, RZ, P3, !PT ;  /* 0x0000000f1ba77c10 */ /* 0x000fe20009ffe4ff */
[----:B------:R-:W4:Y:S01]  /*d6b0*/  LDL.LU.64 R34, [R1+0x588] ;  /* 0x0005880001227983 */ /* 0x000f220000300a00 */
[----:B------:R-:W-:-:S03]  /*d6c0*/  IADD3.X R173, PT, PT, R19, UR15, RZ, P4, !PT ;  /* 0x0000000f13ad7c10 */ /* 0x000fc6000a7fe4ff */
[----:B------:R-:W4:Y:S04]  /*d6d0*/  LDL.LU.64 R26, [R1+0x578] ;  /* 0x00057800011a7983 */ /* 0x000f280000300a00 */
[----:B------:R-:W4:Y:S01]  /*d6e0*/  LDL.LU.64 R18, [R1+0x568] ;  /* 0x0005680001127983 */ /* 0x000f220000300a00 */
        /* <DEDUP_REMOVED lines=12> */
[----:B--2---:R-:W-:-:S02]  /*d7b0*/  IADD3 R124, P0, PT, R4, UR14, RZ ;  /* 0x0000000e047c7c10 */ /* 0x004fc4000ff1e0ff */
[----:B------:R-:W-:Y:S02]  /*d7c0*/  IADD3 R116, P2, PT, R60, UR14, RZ ;  /* 0x0000000e3c747c10 */ /* 0x000fe4000ff5e0ff */
[----:B------:R-:W-:Y:S02]  /*d7d0*/  IADD3.X R125, PT, PT, R5, UR15, RZ, P0, !PT ;  /* 0x0000000f057d7c10 */ /* 0x000fe400087fe4ff */
[----:B------:R-:W-:Y:S01]  /*d7e0*/  IADD3 R108, P3, PT, R52, UR14, RZ ;  /* 0x0000000e346c7c10 */ /* 0x000fe2000ff7e0ff */
[----:B------:R-:W2:Y:S01]  /*d7f0*/  LDL.LU.64 R4, [R1+0x4b8] ;  /* 0x0004b80001047983 */ /* 0x000ea20000300a00 */
[----:B------:R-:W-:Y:S02]  /*d800*/  IADD3.X R117, PT, PT, R61, UR15, RZ, P2, !PT ;  /* 0x0000000f3d757c10 */ /* 0x000fe400097fe4ff */
[----:B------:R-:W-:Y:S01]  /*d810*/  IADD3 R100, P4, PT, R44, UR14, RZ ;  /* 0x0000000e2c647c10 */ /* 0x000fe2000ff9e0ff */
[----:B------:R-:W2:Y:S01]  /*d820*/  LDL.LU.64 R60, [R1+0x4a0] ;  /* 0x0004a000013c7983 */ /* 0x000ea20000300a00 */
[----:B------:R-:W-:-:S02]  /*d830*/  IADD3.X R109, PT, PT, R53, UR15, RZ, P3, !PT ;  /* 0x0000000f356d7c10 */ /* 0x000fc40009ffe4ff */
[----:B------:R-:W-:Y:S01]  /*d840*/  IADD3.X R101, PT, PT, R45, UR15, RZ, P4, !PT ;  /* 0x0000000f2d657c10 */ /* 0x000fe2000a7fe4ff */
[----:B------:R-:W2:Y:S01]  /*d850*/  LDL.LU.64 R52, [R1+0x470] ;  /* 0x0004700001347983 */ /* 0x000ea20000300a00 */
[----:B---3--:R-:W-:-:S03]  /*d860*/  IADD3 R92, P0, PT, R36, UR14, RZ ;  /* 0x0000000e245c7c10 */ /* 0x008fc6000ff1e0ff */
[----:B------:R-:W3:Y:S01]  /*d870*/  LDL.LU.64 R44, [R1+0x440] ;  /* 0x00044000012c7983 */ /* 0x000ee20000300a00 */
[----:B------:R-:W-:-:S03]  /*d880*/  IADD3.X R93, PT, PT, R37, UR15, RZ, P0, !PT ;  /* 0x0000000f255d7c10 */ /* 0x000fc600087fe4ff */
[----:B------:R-:W3:Y:S04]  /*d890*/  LDL.LU.64 R36, [R1+0x418] ;  /* 0x0004180001247983 */ /* 0x000ee80000300a00 */
        /* <DEDUP_REMOVED lines=9> */
[----:B------:R-:W3:Y:S01]  /*d930*/  LDL.LU.64 R178, [R1+0x348] ;  /* 0x0003480001b27983 */ /* 0x000ee20000300a00 */
[----:B----4-:R-:W-:-:S02]  /*d940*/  IADD3 R72, P4, PT, R42, UR14, RZ ;  /* 0x0000000e2a487c10 */ /* 0x010fc4000ff9e0ff */
[----:B------:R-:W-:Y:S01]  /*d950*/  IADD3 R84, P2, PT, R58, UR14, RZ ;  /* 0x0000000e3a547c10 */ /* 0x000fe2000ff5e0ff */
[----:B------:R-:W4:Y:S01]  /*d960*/  LDL.LU.64 R192, [R1+0x338] ;  /* 0x0003380001c07983 */ /* 0x000f220000300a00 */
[----:B------:R-:W-:-:S03]  /*d970*/  IADD3 R66, P0, PT, R34, UR14, RZ ;  /* 0x0000000e22427c10 */ /* 0x000fc6000ff1e0ff */
[----:B------:R-:W4:Y:S01]  /*d980*/  LDL.LU.64 R188, [R1+0x108] ;  /* 0x0001080001bc7983 */ /* 0x000f220000300a00 */
[----:B------:R-:W-:Y:S02]  /*d990*/  IADD3.X R73, PT, PT, R43, UR15, RZ, P4, !PT ;  /* 0x0000000f2b497c10 */ /* 0x000fe4000a7fe4ff */
[----:B------:R-:W-:Y:S01]  /*d9a0*/  IADD3 R76, P3, PT, R50, UR14, RZ ;  /* 0x0000000e324c7c10 */ /* 0x000fe2000ff7e0ff */
[----:B------:R-:W4:Y:S01]  /*d9b0*/  LDL.LU.64 R224, [R1+0x118] ;  /* 0x0001180001e07983 */ /* 0x000f220000300a00 */
[----:B------:R-:W-:Y:S02]  /*d9c0*/  IADD3.X R85, PT, PT, R59, UR15, RZ, P2, !PT ;  /* 0x0000000f3b557c10 */ /* 0x000fe400097fe4ff */
[----:B------:R-:W-:Y:S01]  /*d9d0*/  IADD3.X R67, PT, PT, R35, UR15, RZ, P0, !PT ;  /* 0x0000000f23437c10 */ /* 0x000fe200087fe4ff */
[----:B------:R-:W4:Y:S01]  /*d9e0*/  LDL.LU.64 R226, [R1+0x320] ;  /* 0x0003200001e27983 */ /* 0x000f220000300a00 */
[----:B------:R-:W-:Y:S02]  /*d9f0*/  IADD3 R58, P2, PT, R26, UR14, RZ ;  /* 0x0000000e1a3a7c10 */ /* 0x000fe4000ff5e0ff */
[----:B------:R-:W-:Y:S01]  /*da00*/  IADD3.X R77, PT, PT, R51, UR15, RZ, P3, !PT ;  /* 0x0000000f334d7c10 */ /* 0x000fe20009ffe4ff */
[----:B------:R-:W4:Y:S01]  /*da10*/  LDL.LU.64 R228, [R1+0x310] ;  /* 0x0003100001e47983 */ /* 0x000f220000300a00 */
[----:B------:R-:W-:-:S02]  /*da20*/  IADD3 R50, P3, PT, R18, UR14, RZ ;  /* 0x0000000e12327c10 */ /* 0x000fc4000ff7e0ff */
[----:B------:R-:W-:Y:S01]  /*da30*/  IADD3 R42, P4, PT, R10, UR14, RZ ;  /* 0x0000000e0a2a7c10 */ /* 0x000fe2000ff9e0ff */
[----:B------:R-:W4:Y:S01]  /*da40*/  LDL.LU.64 R174, [R1+0x1b8] ;  /* 0x0001b80001ae7983 */ /* 0x000f220000300a00 */
[----:B------:R-:W-:-:S03]  /*da50*/  IADD3 R34, P0, PT, R28, UR14, RZ ;  /* 0x0000000e1c227c10 */ /* 0x000fc6000ff1e0ff */
[----:B------:R-:W4:Y:S01]  /*da60*/  LDL.LU.64 R230, [R1+0x158] ;  /* 0x0001580001e67983 */ /* 0x000f220000300a00 */
[----:B------:R-:W-:Y:S02]  /*da70*/  IADD3.X R43, PT, PT, R11, UR15, RZ, P4, !PT ;  /* 0x0000000f0b2b7c10 */ /* 0x000fe4000a7fe4ff */
[----:B------:R-:W-:Y:S01]  /*da80*/  IADD3.X R59, PT, PT, R27, UR15, RZ, P2, !PT ;  /* 0x0000000f1b3b7c10 */ /* 0x000fe200097fe4ff */
[----:B------:R-:W4:Y:S01]  /*da90*/  LDL.LU.64 R232, [R1+0x168] ;  /* 0x0001680001e87983 */ /* 0x000f220000300a00 */
[----:B------:R-:W-:Y:S02]  /*daa0*/  IADD3.X R35, PT, PT, R29, UR15, RZ, P0, !PT ;  /* 0x0000000f1d237c10 */ /* 0x000fe400087fe4ff */
[----:B------:R-:W-:Y:S01]  /*dab0*/  IADD3 R26, P2, PT, R20, UR14, RZ ;  /* 0x0000000e141a7c10 */ /* 0x000fe2000ff5e0ff */
[----:B------:R-:W4:Y:S01]  /*dac0*/  LDL.LU.64 R190, [R1+0x1a8] ;  /* 0x0001a80001be7983 */ /* 0x000f220000300a00 */
[----:B------:R-:W-:Y:S02]  /*dad0*/  IADD3.X R51, PT, PT, R19, UR15, RZ, P3, !PT ;  /* 0x0000000f13337c10 */ /* 0x000fe40009ffe4ff */
[----:B------:R-:W-:-:S02]  /*dae0*/  IADD3 R18, P3, PT, R12, UR14, RZ ;  /* 0x0000000e0c127c10 */ /* 0x000fc4000ff7e0ff */
[----:B------:R-:W-:Y:S02]  /*daf0*/  IADD3.X R27, PT, PT, R21, UR15, RZ, P2, !PT ;  /* 0x0000000f151b7c10 */ /* 0x000fe400097fe4ff */
[----:B------:R-:W-:Y:S02]  /*db00*/  IADD3.X R19, PT, PT, R13, UR15, RZ, P3, !PT ;  /* 0x0000000f0d137c10 */ /* 0x000fe40009ffe4ff */
[----:B--2---:R-:W-:Y:S02]  /*db10*/  IADD3 R10, P4, PT, R4, UR14, RZ ;  /* 0x0000000e040a7c10 */ /* 0x004fe4000ff9e0ff */
[----:B------:R-:W-:Y:S02]  /*db20*/  IADD3 R4, P0, PT, R60, UR14, RZ ;  /* 0x0000000e3c047c10 */ /* 0x000fe4000ff1e0ff */
[----:B------:R-:W-:Y:S02]  /*db30*/  IADD3.X R11, PT, PT, R5, UR15, RZ, P4, !PT ;  /* 0x0000000f050b7c10 */ /* 0x000fe4000a7fe4ff */
[----:B------:R-:W-:-:S02]  /*db40*/  IADD3.X R5, PT, PT, R61, UR15, RZ, P0, !PT ;  /* 0x0000000f3d057c10 */ /* 0x000fc400087fe4ff */
[----:B------:R-:W-:Y:S02]  /*db50*/  IADD3 R12, P2, PT, R52, UR14, RZ ;  /* 0x0000000e340c7c10 */ /* 0x000fe4000ff5e0ff */
[----:B---3--:R-:W-:Y:S02]  /*db60*/  IADD3 R20, P3, PT, R44, UR14, RZ ;  /* 0x0000000e2c147c10 */ /* 0x008fe4000ff7e0ff */
[----:B------:R-:W-:Y:S02]  /*db70*/  IADD3 R28, P4, PT, R36, UR14, RZ ;  /* 0x0000000e241c7c10 */ /* 0x000fe4000ff9e0ff */
[----:B------:R-:W-:Y:S02]  /*db80*/  IADD3 R36, P0, PT, R102, UR14, RZ ;  /* 0x0000000e66247c10 */ /* 0x000fe4000ff1e0ff */
[----:B------:R-:W-:Y:S02]  /*db90*/  IADD3.X R29, PT, PT, R37, UR15, RZ, P4, !PT ;  /* 0x0000000f251d7c10 */ /* 0x000fe4000a7fe4ff */
[----:B------:R-:W-:-:S02]  /*dba0*/  IADD3.X R13, PT, PT, R53, UR15, RZ, P2, !PT ;  /* 0x0000000f350d7c10 */ /* 0x000fc400097fe4ff */
[----:B------:R-:W-:Y:S02]  /*dbb0*/  IADD3.X R37, PT, PT, R103, UR15, RZ, P0, !PT ;  /* 0x0000000f67257c10 */ /* 0x000fe400087fe4ff */
[----:B------:R-:W-:Y:S02]  /*dbc0*/  IADD3 R44, P2, PT, R94, UR14, RZ ;  /* 0x0000000e5e2c7c10 */ /* 0x000fe4000ff5e0ff */
[----:B------:R-:W-:Y:S02]  /*dbd0*/  IADD3 R60, P4, PT, R68, UR14, RZ ;  /* 0x0000000e443c7c10 */ /* 0x000fe4000ff9e0ff */
[----:B------:R-:W-:Y:S02]  /*dbe0*/  IADD3 R68, P0, PT, R186, UR14, RZ ;  /* 0x0000000eba447c10 */ /* 0x000fe4000ff1e0ff */
[----:B------:R-:W-:Y:S02]  /*dbf0*/  IADD3.X R21, PT, PT, R45, UR15, RZ, P3, !PT ;  /* 0x0000000f2d157c10 */ /* 0x000fe40009ffe4ff */
[----:B------:R-:W-:-:S02]  /*dc00*/  IADD3.X R61, PT, PT, R69, UR15, RZ, P4, !PT ;  /* 0x0000000f453d7c10 */ /* 0x000fc4000a7fe4ff */
[----:B------:R-:W-:Y:S02]  /*dc10*/  IADD3 R52, P3, PT, R86, UR14, RZ ;  /* 0x0000000e56347c10 */ /* 0x000fe4000ff7e0ff */
[----:B------:R-:W-:Y:S02]  /*dc20*/  IADD3.X R45, PT, PT, R95, UR15, RZ, P2, !PT ;  /* 0x0000000f5f2d7c10 */ /* 0x000fe400097fe4ff */
[----:B------:R-:W-:Y:S02]  /*dc30*/  IADD3.X R69, PT, PT, R187, UR15, RZ, P0, !PT ;  /* 0x0000000fbb457c10 */ /* 0x000fe400087fe4ff */
[----:B------:R-:W-:Y:S01]  /*dc40*/  IADD3 R86, P2, PT, R126, UR14, RZ ;  /* 0x0000000e7e567c10 */ /* 0x000fe2000ff5e0ff */
[----:B------:R-:W2:Y:S01]  /*dc50*/  LDL.LU.64 R186, [R1+0xb8] ;  /* 0x0000b80001ba7983 */ /* 0x000ea20000300a00 */
[----:B------:R-:W-:Y:S02]  /*dc60*/  IADD3.X R53, PT, PT, R87, UR15, RZ, P3, !PT ;  /* 0x0000000f57357c10 */ /* 0x000fe40009ffe4ff */
[----:B------:R-:W-:Y:S01]  /*dc70*/  IADD3 R102, P4, PT, R110, UR14, RZ ;  /* 0x0000000e6e667c10 */ /* 0x000fe2000ff9e0ff */
[----:B------:R-:W3:Y:S01]  /*dc80*/  LDL.LU.64 R140, [R1+0x90] ;  /* 0x00009000018c7983 */ /* 0x000ee20000300a00 */
[----:B------:R-:W-:-:S02]  /*dc90*/  IADD3 R94, P3, PT, R118, UR14, RZ ;  /* 0x0000000e765e7c10 */ /* 0x000fc4000ff7e0ff */
[----:B------:R-:W-:Y:S01]  /*dca0*/  IADD3.X R87, PT, PT, R127, UR15, RZ, P2, !PT ;  /* 0x0000000f7f577c10 */ /* 0x000fe200097fe4ff */
[----:B------:R-:W3:Y:S01]  /*dcb0*/  LDL.LU.64 R144, [R1+0x78] ;  /* 0x0000780001907983 */ /* 0x000ee20000300a00 */
[----:B------:R-:W-:Y:S02]  /*dcc0*/  IADD3 R110, P0, PT, R182, UR14, RZ ;  /* 0x0000000eb66e7c10 */ /* 0x000fe4000ff1e0ff */
[----:B------:R-:W-:Y:S02]  /*dcd0*/  IADD3 R118, P2, PT, R178, UR14, RZ ;  /* 0x0000000eb2767c10 */ /* 0x000fe4000ff5e0ff */
[----:B------:R-:W-:Y:S02]  /*dce0*/  IADD3.X R103, PT, PT, R111, UR15, RZ, P4, !PT ;  /* 0x0000000f6f677c10 */ /* 0x000fe4000a7fe4ff */
[----:B------:R-:W-:Y:S02]  /*dcf0*/  IADD3.X R95, PT, PT, R119, UR15, RZ, P3, !PT ;  /* 0x0000000f775f7c10 */ /* 0x000fe40009ffe4ff */
[----:B------:R-:W-:-:S02]  /*dd00*/  IADD3.X R111, PT, PT, R183, UR15, RZ, P0, !PT ;  /* 0x0000000fb76f7c10 */ /* 0x000fc400087fe4ff */
[----:B------:R-:W-:Y:S01]  /*dd10*/  IADD3.X R119, PT, PT, R179, UR15, RZ, P2, !PT ;  /* 0x0000000fb3777c10 */ /* 0x000fe200097fe4ff */
[----:B------:R-:W3:Y:S04]  /*dd20*/  LDL.LU.64 R182, [R1+0x80] ;  /* 0x0000800001b67983 */ /* 0x000ee80000300a00 */
[----:B------:R-:W3:Y:S01]  /*dd30*/  LDL.LU.64 R178, [R1+0x88] ;  /* 0x0000880001b27983 */ /* 0x000ee20000300a00 */
[----:B----4-:R-:W-:Y:S02]  /*dd40*/  IADD3 R136, P4, PT, R188, UR14, RZ ;  /* 0x0000000ebc887c10 */ /* 0x010fe4000ff9e0ff */
[----:B------:R-:W-:Y:S02]  /*dd50*/  IADD3 R126, P3, PT, R192, UR14, RZ ;  /* 0x0000000ec07e7c10 */ /* 0x000fe4000ff7e0ff */
[----:B------:R-:W-:-:S02]  /*dd60*/  IADD3 R194, P0, PT, R224, UR14, RZ ;  /* 0x0000000ee0c27c10 */ /* 0x000fc4000ff1e0ff */
[----:B------:R-:W-:Y:S02]  /*dd70*/  IADD3.X R137, PT, PT, R189, UR15, RZ, P4, !PT ;  /* 0x0000000fbd897c10 */ /* 0x000fe4000a7fe4ff */
[----:B------:R-:W-:Y:S02]  /*dd80*/  IADD3 R192, P2, PT, R226, UR14, RZ ;  /* 0x0000000ee2c07c10 */ /* 0x000fe4000ff5e0ff */
[----:B------:R-:W-:Y:S02]  /*dd90*/  IADD3.X R127, PT, PT, R193, UR15, RZ, P3, !PT ;  /* 0x0000000fc17f7c10 */ /* 0x000fe40009ffe4ff */
[----:B------:R-:W-:Y:S02]  /*dda0*/  IADD3 R188, P3, PT, R228, UR14, RZ ;  /* 0x0000000ee4bc7c10 */ /* 0x000fe4000ff7e0ff */
[----:B------:R-:W-:Y:S01]  /*ddb0*/  IADD3.X R195, PT, PT, R225, UR15, RZ, P0, !PT ;  /* 0x0000000fe1c37c10 */ /* 0x000fe200087fe4ff */
[----:B------:R1:W-:Y:S01]  /*ddc0*/  STL.64 [R1+0x108], R136 ;  /* 0x0001088801007387 */ /* 0x0003e20000100a00 */
[----:B------:R-:W-:-:S02]  /*ddd0*/  IADD3.X R193, PT, PT, R227, UR15, RZ, P2, !PT ;  /* 0x0000000fe3c17c10 */ /* 0x000fc400097fe4ff */
[----:B------:R-:W-:Y:S01]  /*dde0*/  IADD3.X R189, PT, PT, R229, UR15, RZ, P3, !PT ;  /* 0x0000000fe5bd7c10 */ /* 0x000fe20009ffe4ff */
[----:B------:R4:W-:Y:S01]  /*ddf0*/  STL.64 [R1+0x118], R194 ;  /* 0x000118c201007387 */ /* 0x0009e20000100a00 */
[----:B-1----:R-:W-:-:S03]  /*de00*/  IADD3 R136, P4, PT, R174, UR14, RZ ;  /* 0x0000000eae887c10 */ /* 0x002fc6000ff9e0ff */
[----:B----4-:R-:W4:Y:S01]  /*de10*/  LDL.LU.64 R194, [R1+0x98] ;  /* 0x0000980001c27983 */ /* 0x010f220000300a00 */
[----:B------:R-:W-:-:S03]  /*de20*/  IADD3.X R137, PT, PT, R175, UR15, RZ, P4, !PT ;  /* 0x0000000faf897c10 */ /* 0x000fc6000a7fe4ff */
[----:B------:R1:W-:Y:S01]  /*de30*/  STL.64 [R1+0x128], R192 ;  /* 0x000128c001007387 */ /* 0x0003e20000100a00 */
[----:B------:R-:W-:Y:S02]  /*de40*/  IADD3 R196, P0, PT, R230, UR14, RZ ;  /* 0x0000000ee6c47c10 */ /* 0x000fe4000ff1e0ff */
[----:B------:R-:W-:Y:S02]  /*de50*/  IADD3 R220, P3, PT, R190, UR14, RZ ;  /* 0x0000000ebedc7c10 */ /* 0x000fe4000ff7e0ff */
[----:B------:R-:W-:Y:S01]  /*de60*/  IADD3.X R197, PT, PT, R231, UR15, RZ, P0, !PT ;  /* 0x0000000fe7c57c10 */ /* 0x000fe200087fe4ff */
[----:B-1----:R-:W4:Y:S04]  /*de70*/  LDL.LU.64 R192, [R1+0xa0] ;  /* 0x0000a00001c07983 */ /* 0x002f280000300a00 */
[----:B------:R1:W-:Y:S01]  /*de80*/  STL.64 [R1+0x138], R188 ;  /* 0x000138bc01007387 */ /* 0x0003e20000100a00 */
[----:B------:R-:W-:-:S03]  /*de90*/  IADD3.X R221, PT, PT, R191, UR15, RZ, P3, !PT ;  /* 0x0000000fbfdd7c10 */ /* 0x000fc60009ffe4ff */
[----:B-1----:R-:W4:Y:S04]  /*dea0*/  LDL.LU.64 R188, [R1+0xa8] ;  /* 0x0000a80001bc7983 */ /* 0x002f280000300a00 */
[----:B------:R-:W4:Y:S04]  /*deb0*/  LDL.LU.64 R174, [R1+0xc8] ;  /* 0x0000c80001ae7983 */ /* 0x000f280000300a00 */
[----:B------:R1:W-:Y:S04]  /*dec0*/  STL.64 [R1+0x148], R136 ;  /* 0x0001488801007387 */ /* 0x0003e80000100a00 */
[----:B------:R-:W-:Y:S04]  /*ded0*/  STL.64 [R1+0x158], R196 ;  /* 0x000158c401007387 */ /* 0x000fe80000100a00 */
[----:B------:R-:W4:Y:S01]  /*dee0*/  LDL.LU.64 R190, [R1+0xd8] ;  /* 0x0000d80001be7983 */ /* 0x000f220000300a00 */
[----:B-1----:R-:W-:-:S04]  /*def0*/  IADD3 R136, P2, PT, R232, UR14, RZ ;  /* 0x0000000ee8887c10 */ /* 0x002fc8000ff5e0ff */
[----:B------:R-:W-:-:S05]  /*df00*/  IADD3.X R137, PT, PT, R233, UR15, RZ, P2, !PT ;  /* 0x0000000fe9897c10 */ /* 0x000fca00097fe4ff */
[----:B------:R1:W-:Y:S02]  /*df10*/  STL.64 [R1+0x168], R136 ;  /* 0x0001688801007387 */ /* 0x0003e40000100a00 */
[----:B-1----:R-:W1:Y:S01]  /*df20*/  LDC R136, c[0x0][0x3a0] ;  /* 0x0000e800ff887b82 */ /* 0x002e620000000800 */
[----:B--2---:R-:W-:-:S04]  /*df30*/  IADD3 R202, P4, PT, R186, UR14, RZ ;  /* 0x0000000ebaca7c10 */ /* 0x004fc8000ff9e0ff */
[----:B------:R-:W-:Y:S02]  /*df40*/  IADD3.X R203, PT, PT, R187, UR15, RZ, P4, !PT ;  /* 0x0000000fbbcb7c10 */ /* 0x000fe4000a7fe4ff */
[----:B------:R-:W2:Y:S04]  /*df50*/  LDL.LU.64 R186, [R1+0x238] ;  /* 0x0002380001ba7983 */ /* 0x000ea80000300a00 */
[----:B------:R-:W-:Y:S04]  /*df60*/  STL.64 [R1+0x178], R220 ;  /* 0x000178dc01007387 */ /* 0x000fe80000100a00 */
[----:B------:R-:W-:Y:S01]  /*df70*/  STL.64 [R1+0x188], R202 ;  /* 0x000188ca01007387 */ /* 0x000fe20000100a00 */
[----:B---3--:R-:W-:-:S02]  /*df80*/  IADD3 R226, P3, PT, R182, UR14, RZ ;  /* 0x0000000eb6e27c10 */ /* 0x008fc4000ff7e0ff */
[----:B------:R-:W-:Y:S02]  /*df90*/  IADD3 R230, P4, PT, R178, UR14, RZ ;  /* 0x0000000eb2e67c10 */ /* 0x000fe4000ff9e0ff */
[----:B------:R-:W-:Y:S02]  /*dfa0*/  IADD3.X R227, PT, PT, R183, UR15, RZ, P3, !PT ;  /* 0x0000000fb7e37c10 */ /* 0x000fe40009ffe4ff */
[----:B------:R-:W-:Y:S01]  /*dfb0*/  IADD3.X R231, PT, PT, R179, UR15, RZ, P4, !PT ;  /* 0x0000000fb3e77c10 */ /* 0x000fe2000a7fe4ff */
[----:B------:R-:W3:Y:S04]  /*dfc0*/  LDL.LU.64 R182, [R1+0x678] ;  /* 0x0006780001b67983 */ /* 0x000ee80000300a00 */
[----:B------:R-:W3:Y:S01]  /*dfd0*/  LDL.LU.64 R178, [R1+0xe8] ;  /* 0x0000e80001b27983 */ /* 0x000ee20000300a00 */
[----:B------:R-:W-:-:S02]  /*dfe0*/  IADD3 R232, P2, PT, R144, UR14, RZ ;  /* 0x0000000e90e87c10 */ /* 0x000fc4000ff5e0ff */
[----:B------:R-:W-:Y:S01]  /*dff0*/  IADD3 R196, P0, PT, R140, UR14, RZ ;  /* 0x0000000e8cc47c10 */ /* 0x000fe2000ff1e0ff */
[----:B------:R-:W1:Y:S01]  /*e000*/  LDC R144, c[0x0][0x3a0] ;  /* 0x0000e800ff907b82 */ /* 0x000e620000000800 */
[----:B------:R-:W-:Y:S02]  /*e010*/  IADD3.X R233, PT, PT, R145, UR15, RZ, P2, !PT ;  /* 0x0000000f91e97c10 */ /* 0x000fe400097fe4ff */
[----:B------:R-:W-:-:S05]  /*e020*/  IADD3.X R197, PT, PT, R141, UR15, RZ, P0, !PT ;  /* 0x0000000f8dc57c10 */ /* 0x000fca00087fe4ff */
[----:B------:R-:W-:Y:S04]  /*e030*/  STL.64 [R1+0x198], R196 ;  /* 0x000198c401007387 */ /* 0x000fe80000100a00 */
[----:B------:R-:W-:Y:S01]  /*e040*/  STL.64 [R1+0x1a8], R232 ;  /* 0x0001a8e801007387 */ /* 0x000fe20000100a00 */
[----:B----4-:R-:W-:-:S04]  /*e050*/  IADD3 R228, P0, PT, R194, UR14, RZ ;  /* 0x0000000ec2e47c10 */ /* 0x010fc8000ff1e0ff */
[----:B------:R-:W-:Y:S02]  /*e060*/  IADD3.X R229, PT, PT, R195, UR15, RZ, P0, !PT ;  /* 0x0000000fc3e57c10 */ /* 0x000fe400087fe4ff */
[----:B------:R-:W-:-:S04]  /*e070*/  IADD3 R224, P2, PT, R192, UR14, RZ ;  /* 0x0000000ec0e07c10 */ /* 0x000fc8000ff5e0ff */
[----:B------:R-:W-:Y:S02]  /*e080*/  IADD3.X R225, PT, PT, R193, UR15, RZ, P2, !PT ;  /* 0x0000000fc1e17c10 */ /* 0x000fe400097fe4ff */
[----:B------:R-:W4:Y:S01]  /*e090*/  LDC R193, c[0x0][0x3a0] ;  /* 0x0000e800ffc17b82 */ /* 0x000f220000000800 */
[----:B------:R-:W-:Y:S04]  /*e0a0*/  STL.64 [R1+0x1b8], R226 ;  /* 0x0001b8e201007387 */ /* 0x000fe80000100a00 */
[----:B------:R-:W-:Y:S01]  /*e0b0*/  STL.64 [R1+0x1c8], R230 ;  /* 0x0001c8e601007387 */ /* 0x000fe20000100a00 */
[----:B------:R-:W-:Y:S02]  /*e0c0*/  IADD3 R222, P3, PT, R188, UR14, RZ ;  /* 0x0000000ebcde7c10 */ /* 0x000fe4000ff7e0ff */
[----:B------:R-:W-:-:S02]  /*e0d0*/  IADD3 R140, P4, PT, R174, UR14, RZ ;  /* 0x0000000eae8c7c10 */ /* 0x000fc4000ff9e0ff */
[----:B------:R-:W-:Y:S02]  /*e0e0*/  IADD3.X R223, PT, PT, R189, UR15, RZ, P3, !PT ;  /* 0x0000000fbddf7c10 */ /* 0x000fe40009ffe4ff */
[----:B------:R-:W-:Y:S01]  /*e0f0*/  IADD3.X R141, PT, PT, R175, UR15, RZ, P4, !PT ;  /* 0x0000000faf8d7c10 */ /* 0x000fe2000a7fe4ff */
[----:B------:R-:W-:Y:S01]  /*e100*/  STL.64 [R1+0x1d8], R228 ;  /* 0x0001d8e401007387 */ /* 0x000fe20000100a00 */
[----:B------:R-:W-:-:S03]  /*e110*/  IADD3 R188, P0, PT, R190, UR14, RZ ;  /* 0x0000000ebebc7c10 */ /* 0x000fc6000ff1e0ff */
[----:B------:R1:W-:Y:S01]  /*e120*/  STL.64 [R1+0x208], R140 ;  /* 0x0002088c01007387 */ /* 0x0003e20000100a00 */
[----:B------:R-:W-:-:S03]  /*e130*/  IADD3.X R189, PT, PT, R191, UR15, RZ, P0, !PT ;  /* 0x0000000fbfbd7c10 */ /* 0x000fc600087fe4ff */
[----:B------:R-:W-:Y:S04]  /*e140*/  STL.64 [R1+0x1e8], R224 ;  /* 0x0001e8e001007387 */ /* 0x000fe80000100a00 */
[----:B------:R-:W-:Y:S04]  /*e150*/  STL.64 [R1+0x1f8], R222 ;  /* 0x0001f8de01007387 */ /* 0x000fe80000100a00 */
[----:B------:R-:W-:Y:S01]  /*e160*/  STL.64 [R1+0x218], R188 ;  /* 0x000218bc01007387 */ /* 0x000fe20000100a00 */
[----:B-1----:R-:W1:Y:S01]  /*e170*/  LDC R140, c[0x0][0x3a0] ;  /* 0x0000e800ff8c7b82 */ /* 0x002e620000000800 */
[----:B----4-:R-:W-:Y:S01]  /*e180*/  VIADD R193, R193, 0x3f ;  /* 0x0000003fc1c17836 */ /* 0x010fe20000000000 */
[----:B------:R-:W-:-:S06]  /*e190*/  ISETP.NE.U32.AND P0, PT, RZ, UR16, PT ;  /* 0x00000010ff007c0c */ /* 0x000fcc000bf05070 */
[----:B------:R-:W4:Y:S01]  /*e1a0*/  LDC R141, c[0x0][0x3a0] ;  /* 0x0000e800ff8d7b82 */ /* 0x000f220000000800 */
[----:B------:R-:W-:Y:S02]  /*e1b0*/  ISETP.LT.OR P3, PT, R193, 0x40, P0 ;  /* 0x00000040c100780c */ /* 0x000fe40000761670 */
[----:B------:R-:W-:Y:S01]  /*e1c0*/  ISETP.GE.U32.AND P4, PT, R135, 0x7fffff40, PT ;  /* 0x7fffff408700780c */ /* 0x000fe20003f86070 */
[----:B------:R-:W-:Y:S01]  /*e1d0*/  UIADD3 UR16, UPT, UPT, UR10, 0x100, URZ ;  /* 0x000001000a107890 */ /* 0x000fe2000fffe0ff */
[----:B------:R-:W-:Y:S02]  /*e1e0*/  IADD3 R135, PT, PT, R136, -0x82, RZ ;  /* 0xffffff7e88877810 */ /* 0x000fe40007ffe0ff */
[----:B--2---:R-:W-:-:S04]  /*e1f0*/  IADD3 R174, P2, PT, R186, UR14, RZ ;  /* 0x0000000ebaae7c10 */ /* 0x004fc8000ff5e0ff */
[----:B------:R-:W-:-:S05]  /*e200*/  IADD3.X R175, PT, PT, R187, UR15, RZ, P2, !PT ;  /* 0x0000000fbbaf7c10 */ /* 0x000fca00097fe4ff */
[----:B------:R2:W-:Y:S01]  /*e210*/  STL.64 [R1+0x228], R174 ;  /* 0x000228ae01007387 */ /* 0x0005e20000100a00 */
[----:B---3--:R-:W-:Y:S02]  /*e220*/  IADD3 R194, P6, PT, R182, UR12, RZ ;  /* 0x0000000cb6c27c10 */ /* 0x008fe4000ffde0ff */
[----:B--2---:R-:W-:Y:S02]  /*e230*/  IADD3 R174, P5, PT, R178, UR14, RZ ;  /* 0x0000000eb2ae7c10 */ /* 0x004fe4000ffbe0ff */
[----:B------:R-:W-:Y:S02]  /*e240*/  IADD3.X R195, PT, PT, R183, UR13, RZ, P6, !PT ;  /* 0x0000000db7c37c10 */ /* 0x000fe4000b7fe4ff */
[----:B------:R-:W-:-:S03]  /*e250*/  IADD3.X R175, PT, PT, R179, UR15, RZ, P5, !PT ;  /* 0x0000000fb3af7c10 */ /* 0x000fc6000affe4ff */
[----:B------:R2:W-:Y:S04]  /*e260*/  STL.64 [R1+0x3b8], R194 ;  /* 0x0003b8c201007387 */ /* 0x0005e80000100a00 */
[----:B------:R2:W-:Y:S01]  /*e270*/  STL.64 [R1+0x238], R174 ;  /* 0x000238ae01007387 */ /* 0x0005e20000100a00 */
[----:B------:R-:W-:Y:S01]  /*e280*/  ISETP.GE.U32.AND P2, PT, R135, 0x7fffff3f, PT ;  /* 0x7fffff3f8700780c */ /* 0x000fe20003f46070 */
[----:B-1--4-:R-:W-:-:S12]  /*e290*/  @P3 BRA `(.L_x_7) ;  /* 0x0000000400643947 */ /* 0x012fd80003800000 */
[----:B------:R-:W-:Y:S01]  /*e2a0*/  UIADD3 UR25, UPT, UPT, UR9, 0x20000, URZ ;  /* 0x0002000009197890 */ /* 0x000fe2000fffe0ff */
[----:B------:R-:W-:Y:S01]  /*e2b0*/  MOV.SPILL R136, UR13 ;  /* 0x0000000d00887c02 */ /* 0x000fe20009000f00 */
[----:B------:R-:W-:Y:S01]  /*e2c0*/  UMOV UR35, URZ ;  /* 0x000000ff00237c82 */ /* 0x000fe20008000000 */
[----:B------:R-:W-:Y:S01]  /*e2d0*/  UIADD3 UR52, UPT, UPT, UR10, 0x108, URZ ;  /* 0x000001080a347890 */ /* 0x000fe2000fffe0ff */
[----:B------:R-:W-:Y:S01]  /*e2e0*/  MOV.SPILL R135, UR12 ;  /* 0x0000000c00877c02 */ /* 0x000fe20009000f00 */
[----:B------:R-:W-:Y:S02]  /*e2f0*/  USHF.R.U32.HI UR34, URZ, 0x4, UR25 ;  /* 0x00000004ff227899 */ /* 0x000fe40008011619 */
[----:B------:R-:W-:Y:S02]  /*e300*/  UIADD3 UR56, UPT, UPT, UR10, 0x110, URZ ;  /* 0x000001100a387890 */ /* 0x000fe4000fffe0ff */
[----:B------:R-:W-:Y:S01]  /*e310*/  USGXT.U32 UR34, UR34, 0xe ;  /* 0x0000000e2222789a */ /* 0x000fe20008000000 */
[----:B------:R-:W-:Y:S01]  /*e320*/  UMOV UR60, 0x0 ;  /* 0x00000000003c7882 */ /* 0x000fe20000000000 */
[----:B------:R-:W-:-:S02]  /*e330*/  UMOV UR61, 0x8200910 ;  /* 0x08200910003d7882 */ /* 0x000fc40000000000 */
[----:B------:R-:W-:Y:S01]  /*e340*/  UIADD3 UR38, UP1, UPT, UR34, 0x2, URZ ;  /* 0x0000000222267890 */ /* 0x000fe2000ff3e0ff */
[----:B------:R-:W-:Y:S01]  /*e350*/  UMOV UR62, 0x0 ;  /* 0x00000000003e7882 */ /* 0x000fe20000000000 */
[----:B------:R-:W-:Y:S02]  /*e360*/  UMOV UR63, 0x8200910 ;  /* 0x08200910003f7882 */ /* 0x000fe40000000000 */
[----:B------:R-:W-:Y:S02]  /*e370*/  UIADD3.X UR39, UPT, UPT, UR35, 0x40004040, URZ, UP1, !UPT ;  /* 0x4000404023277890 */ /* 0x000fe40008ffe4ff */
[----:B------:R-:W-:Y:S02]  /*e380*/  UIADD3 UR73, UPT, UPT, UR10, 0x118, URZ ;  /* 0x000001180a497890 */ /* 0x000fe4000fffe0ff */
[----:B------:R-:W-:Y:S01]  /*e390*/  UIADD3.64 UR46, UPT, UPT, UR38, 0x2, URZ ;  /* 0x00000002262e7897 */ /* 0x000fe2000fffe0ff */
[----:B------:R-:W-:Y:S01]  /*e3a0*/  UMOV UR35, 0x40004040 ;  /* 0x4000404000237882 */ /* 0x000fe20000000000 */
[----:B------:R-:W-:Y:S01]  /*e3b0*/  UIADD3.64 UR48, UPT, UPT, UR38, 0x4, URZ ;  /* 0x0000000426307897 */ /* 0x000fe2000fffe0ff */
[----:B------:R-:W-:Y:S01]  /*e3c0*/  UTCHMMA tmem[UR16], gdesc[UR34], tmem[UR10], tmem[UR60], idesc[UR61], !UPT ;  /* 0x00ff3c22100079ea */ /* 0x000fe2000f80000a */
[----:B------:R-:W-:Y:S01]  /*e3d0*/  UMOV UR58, 0x0 ;  /* 0x00000000003a7882 */ /* 0x000fe20000000000 */
[----:B------:R-:W-:Y:S01]  /*e3e0*/  UMOV UR59, 0x8200910 ;  /* 0x08200910003b7882 */ /* 0x000fe20000000000 */
[----:B------:R-:W-:-:S02]  /*e3f0*/  UIADD3 UR8, UPT, UPT, UR10, 0x120, URZ ;  /* 0x000001200a087890 */ /* 0x000fc4000fffe0ff */
[----:B------:R1:W-:Y:S01]  /*e400*/  UTCHMMA tmem[UR52], gdesc[UR38], tmem[UR10], tmem[UR62], idesc[UR63], UPT ;  /* 0x00ff3e26340079ea */ /* 0x0003e2000b80000a */
[----:B------:R-:W-:Y:S01]  /*e410*/  UIADD3.64 UR50, UPT, UPT, UR38, 0x3fe, URZ ;  /* 0x000003fe26327897 */ /* 0x000fe2000fffe0ff */
[----:B------:R3:W-:Y:S01]  /*e420*/  UTCHMMA tmem[UR56], gdesc[UR46], tmem[UR10], tmem[UR58], idesc[UR59], UPT ;  /* 0x00ff3a2e380079ea */ /* 0x0007e2000b80000a */
[----:B------:R-:W-:Y:S02]  /*e430*/  UIADD3 UR18, UPT, UPT, UR10, 0x128, URZ ;  /* 0x000001280a127890 */ /* 0x000fe4000fffe0ff */
[----:B------:R-:W-:Y:S02]  /*e440*/  UIADD3 UR17, UPT, UPT, UR10, 0x130, URZ ;  /* 0x000001300a117890 */ /* 0x000fe4000fffe0ff */
[----:B------:R-:W-:Y:S02]  /*e450*/  UIADD3.64 UR54, UPT, UPT, UR38, 0x402, URZ ;  /* 0x0000040226367897 */ /* 0x000fe4000fffe0ff */
[----:B------:R-:W-:Y:S02]  /*e460*/  UIADD3 UR19, UPT, UPT, UR10, 0x138, URZ ;  /* 0x000001380a137890 */ /* 0x000fe4000fffe0ff */
[----:B-1----:R-:W-:-:S02]  /*e470*/  UIADD3.64 UR52, UPT, UPT, UR38, 0x400, URZ ;  /* 0x0000040026347897 */ /* 0x002fc4000fffe0ff */
[----:B---3--:R-:W-:Y:S02]  /*e480*/  UIADD3.64 UR56, UPT, UPT, UR38, 0x404, URZ ;  /* 0x0000040426387897 */ /* 0x008fe4000fffe0ff */
[----:B------:R-:W-:Y:S02]  /*e490*/  UIADD3 UR20, UPT, UPT, UR10, 0x80, URZ ;  /* 0x000000800a147890 */ /* 0x000fe4000fffe0ff */
[----:B------:R-:W-:Y:S02]  /*e4a0*/  UIADD3 UR21, UPT, UPT, UR10, 0x140, URZ ;  /* 0x000001400a157890 */ /* 0x000fe4000fffe0ff */
[----:B------:R-:W-:Y:S02]  /*e4b0*/  UIADD3 UR22, UPT, UPT, UR10, 0x80, URZ ;  /* 0x000000800a167890 */ /* 0x000fe4000fffe0ff */
[----:B------:R-:W-:Y:S01]  /*e4c0*/  UIADD3 UR23, UPT, UPT, UR10, 0x148, URZ ;  /* 0x000001480a177890 */ /* 0x000fe2000fffe0ff */
[----:B------:R-:W-:Y:S01]  /*e4d0*/  UMOV UR6, 0x0 ;  /* 0x0000000000067882 */ /* 0x000fe20000000000 */
[----:B------:R-:W-:Y:S01]  /*e4e0*/  UMOV UR7, 0x8200910 ;  /* 0x0820091000077882 */ /* 0x000fe20000000000 */
[----:B------:R-:W-:-:S02]  /*e4f0*/  UIADD3 UR24, UPT, UPT, UR10, 0x80, URZ ;  /* 0x000000800a187890 */ /* 0x000fc4000fffe0ff */
[----:B------:R-:W-:Y:S01]  /*e500*/  UTCHMMA tmem[UR73], gdesc[UR48], tmem[UR10], tmem[UR6], idesc[UR7], UPT ;  /* 0x00ff0630490079ea */ /* 0x000fe2000b80000a */
[----:B------:R-:W-:Y:S01]  /*e510*/  UIADD3 UR25, UPT, UPT, UR10, 0x150, URZ ;  /* 0x000001500a197890 */ /* 0x000fe2000fffe0ff */
[----:B------:R-:W-:Y:S01]  /*e520*/  UMOV UR12, 0x0 ;  /* 0x00000000000c7882 */ /* 0x000fe20000000000 */
[----:B------:R-:W-:Y:S01]  /*e530*/  UMOV UR13, 0x8200910 ;  /* 0x08200910000d7882 */ /* 0x000fe20000000000 */
[----:B------:R-:W-:Y:S02]  /*e540*/  UIADD3 UR64, UPT, UPT, UR10, 0x80, URZ ;  /* 0x000000800a407890 */ /* 0x000fe4000fffe0ff */
[----:B------:R1:W-:Y:S01]  /*e550*/  UTCHMMA tmem[UR8], gdesc[UR50], tmem[UR10], tmem[UR12], idesc[UR13], UPT ;  /* 0x00ff0c32080079ea */ /* 0x0003e2000b80000a */
[----:B------:R-:W-:Y:S02]  /*e560*/  UIADD3 UR65, UPT, UPT, UR10, 0x158, URZ ;  /* 0x000001580a417890 */ /* 0x000fe4000fffe0ff */
[----:B------:R3:W-:Y:S01]  /*e570*/  UTCHMMA tmem[UR18], gdesc[UR52], tmem[UR10], tmem[UR62], idesc[UR63], UPT ;  /* 0x00ff3e34120079ea */ /* 0x0007e2000b80000a */
[----:B------:R-:W-:-:S02]  /*e580*/  UIADD3 UR66, UPT, UPT, UR10, 0x80, URZ ;  /* 0x000000800a427890 */ /* 0x000fc4000fffe0ff */
[----:B------:R-:W-:Y:S01]  /*e590*/  UIADD3 UR67, UPT, UPT, UR10, 0x160, URZ ;  /* 0x000001600a437890 */ /* 0x000fe2000fffe0ff */
[----:B------:R-:W-:Y:S01]  /*e5a0*/  UMOV UR76, 0x0 ;  /* 0x00000000004c7882 */ /* 0x000fe20000000000 */
[----:B------:R-:W-:Y:S01]  /*e5b0*/  UMOV UR77, 0x8200910 ;  /* 0x08200910004d7882 */ /* 0x000fe20000000000 */
[----:B------:R-:W-:Y:S02]  /*e5c0*/  UIADD3 UR68, UPT, UPT, UR10, 0x80, URZ ;  /* 0x000000800a447890 */ /* 0x000fe4000fffe0ff */
[----:B------:R3:W-:Y:S01]  /*e5d0*/  UTCHMMA tmem[UR17], gdesc[UR54], tmem[UR10], tmem[UR76], idesc[UR77], UPT ;  /* 0x00ff4c36110079ea */ /* 0x0007e2000b80000a */
[----:B------:R-:W-:Y:S01]  /*e5e0*/  UIADD3 UR69, UPT, UPT, UR10, 0x168, URZ ;  /* 0x000001680a457890 */ /* 0x000fe2000fffe0ff */
[----:B-1----:R-:W-:Y:S01]  /*e5f0*/  R2UR.FILL UR13, R136 ;  /* 0x00000000880d72ca */ /* 0x002fe200004e0000 */
[----:B------:R-:W-:Y:S01]  /*e600*/  UMOV UR74, 0x0 ;  /* 0x00000000004a7882 */ /* 0x000fe20000000000 */
[----:B------:R-:W-:Y:S01]  /*e610*/  UMOV UR75, 0x8200910 ;  /* 0x08200910004b7882 */ /* 0x000fe20000000000 */
[----:B------:R-:W-:-:S02]  /*e620*/  UIADD3 UR70, UPT, UPT, UR10, 0x80, URZ ;  /* 0x000000800a467890 */ /* 0x000fc4000fffe0ff */
[----:B------:R3:W-:Y:S01]  /*e630*/  UTCHMMA tmem[UR19], gdesc[UR56], tmem[UR10], tmem[UR74], idesc[UR75], UPT ;  /* 0x00ff4a38130079ea */ /* 0x0007e2000b80000a */
[----:B------:R-:W-:Y:S01]  /*e640*/  UIADD3 UR71, UPT, UPT, UR10, 0x170, URZ ;  /* 0x000001700a477890 */ /* 0x000fe2000fffe0ff */
[----:B------:R-:W-:Y:S01]  /*e650*/  R2UR.FILL UR12, R135 ;  /* 0x00000000870c72ca */ /* 0x000fe200004e0000 */
[----:B------:R-:W-:Y:S01]  /*e660*/  UMOV UR26, 0x0 ;  /* 0x00000000001a7882 */ /* 0x000fe20000000000 */
[----:B------:R-:W-:Y:S01]  /*e670*/  UMOV UR27, 0x8200910 ;  /* 0x08200910001b7882 */ /* 0x000fe20000000000 */
[----:B------:R-:W-:Y:S01]  /*e680*/  UIADD3 UR72, UPT, UPT, UR10, 0x80, URZ ;  /* 0x000000800a487890 */ /* 0x000fe2000fffe0ff */
[----:B------:R3:W-:Y:S01]  /*e690*/  UTCHMMA tmem[UR21], gdesc[UR34], tmem[UR20], tmem[UR26], idesc[UR27], !UPT ;  /* 0x00ff1a22150079ea */ /* 0x0007e2000f800014 */
[----:B------:R-:W-:Y:S01]  /*e6a0*/  UIADD3 UR58, UPT, UPT, UR10, 0x178, URZ ;  /* 0x000001780a3a7890 */ /* 0x000fe2000fffe0ff */
[----:B------:R-:W-:Y:S01]  /*e6b0*/  UMOV UR30, 0x0 ;  /* 0x00000000001e7882 */ /* 0x000fe20000000000 */
[----:B------:R-:W-:Y:S01]  /*e6c0*/  UMOV UR31, 0x8200910 ;  /* 0x08200910001f7882 */ /* 0x000fe20000000000 */
[----:B------:R-:W-:Y:S01]  /*e6d0*/  UMOV UR32, 0x0 ;  /* 0x0000000000207882 */ /* 0x000fe20000000000 */
[----:B------:R-:W-:Y:S01]  /*e6e0*/  UMOV UR33, 0x8200910 ;  /* 0x0820091000217882 */ /* 0x000fe20000000000 */
[----:B------:R-:W-:Y:S01]  /*e6f0*/  UMOV UR36, 0x0 ;  /* 0x0000000000247882 */ /* 0x000fe20000000000 */
[----:B------:R-:W-:Y:S01]  /*e700*/  UMOV UR37, 0x8200910 ;  /* 0x0820091000257882 */ /* 0x000fe20000000000 */
[----:B------:R3:W-:Y:S01]  /*e710*/  UTCHMMA tmem[UR23], gdesc[UR38], tmem[UR22], tmem[UR30], idesc[UR31], UPT ;  /* 0x00ff1e26170079ea */ /* 0x0007e2000b800016 */
        /* <DEDUP_REMOVED lines=8> */
[----:B------:R-:W-:Y:S01]  /*e7a0*/  UMOV UR6, UR4 ;  /* 0x0000000400067c82 */ /* 0x000fe20008000000 */
[----:B------:R-:W-:Y:S01]  /*e7b0*/  UMOV UR7, URZ ;  /* 0x000000ff00077c82 */ /* 0x000fe20008000000 */
[----:B------:R3:W-:Y:S01]  /*e7c0*/  UTCHMMA tmem[UR67], gdesc[UR50], tmem[UR66], tmem[UR40], idesc[UR41], UPT ;  /* 0x00ff2832430079ea */ /* 0x0007e2000b800042 */
[----:B------:R3:W-:Y:S01]  /*e7d0*/  UTCHMMA tmem[UR69], gdesc[UR52], tmem[UR68], tmem[UR42], idesc[UR43], UPT ;  /* 0x00ff2a34450079ea */ /* 0x0007e2000b800044 */
[----:B------:R-:W-:Y:S01]  /*e7e0*/  UMOV UR6, UR6 ;  /* 0x0000000600067c82 */ /* 0x000fe20008000000 */
[----:B------:R3:W-:Y:S01]  /*e7f0*/  UTCHMMA tmem[UR71], gdesc[UR54], tmem[UR70], tmem[UR44], idesc[UR45], UPT ;  /* 0x00ff2c36470079ea */ /* 0x0007e2000b800046 */
[----:B------:R3:W-:Y:S01]  /*e800*/  UTCHMMA tmem[UR58], gdesc[UR56], tmem[UR72], tmem[UR60], idesc[UR61], UPT ;  /* 0x00ff3c383a0079ea */ /* 0x0007e2000b800048 */
[----:B------:R3:W-:Y:S01]  /*e810*/  UTCBAR [UR6], URZ ;  /* 0x000000ff060073e9 */ /* 0x0007e200080000ff */
[----:B------:R-:W-:Y:S01]  /*e820*/  NOP ;  /* 0x0000000000007918 */ /* 0x000fe20000000000 */
.L_x_7:
[----:B------:R-:W-:Y:S01]  /*e830*/  BAR.SYNC.DEFER_BLOCKING 0x0 ;  /* 0x0000000000007b1d */ /* 0x000fe20000010000 */
[----:B------:R-:W-:Y:S01]  /*e840*/  VIADD R135, R140, 0xffffff7d ;  /* 0xffffff7d8c877836 */ /* 0x000fe20000000000 */
[----:B---3--:R-:W-:-:S06]  /*e850*/  UIADD3 UR21, UPT, UPT, UR5, -0x93, URZ ;  /* 0xffffff6d05157890 */ /* 0x008fcc000fffe0ff */
[----:B------:R-:W1:Y:S01]  /*e860*/  LDC R137, c[0x0][0x3a0] ;  /* 0x0000e800ff897b82 */ /* 0x000e620000000800 */
[----:B------:R-:W-:Y:S01]  /*e870*/  ISETP.GE.U32.AND P5, PT, R135, 0x7fffff3e, PT ;  /* 0x7fffff3e8700780c */ /* 0x000fe20003fa6070 */
[----:B------:R-:W-:Y:S01]  /*e880*/  VIADD R135, R141, 0xffffff7c ;  /* 0xffffff7c8d877836 */ /* 0x000fe20000000000 */
[----:B------:R-:W3:Y:S01]  /*e890*/  LDCU UR24, c[0x0][0x3a0] ;  /* 0x00007400ff1877ac */ /* 0x000ee20008000800 */
[----:B------:R4:W-:Y:S01]  /*e8a0*/  STL.64 [R1+0x6b8], R212 ;  /* 0x0006b8d401007387 */ /* 0x0009e20000100a00 */
[----:B------:R-:W2:Y:S03]  /*e8b0*/  LDCU UR18, c[0x0][0x3a0] ;  /* 0x00007400ff1277ac */ /* 0x000ea60008000800 */
[----:B------:R-:W2:Y:S01]  /*e8c0*/  LDC R136, c[0x0][0x3a0] ;  /* 0x0000e800ff887b82 */ /* 0x000ea20000000800 */
[----:B------:R-:W-:Y:S01]  /*e8d0*/  STL.64 [R1+0x6b0], R210 ;  /* 0x0006b0d201007387 */ /* 0x000fe20000100a00 */
[----:B------:R-:W1:Y:S03]  /*e8e0*/  LDCU UR22, c[0x0][0x3a0] ;  /* 0x00007400ff1677ac */ /* 0x000e660008000800 */
[----:B------:R-:W-:Y:S01]  /*e8f0*/  STL.64 [R1+0x6a8], R208 ;  /* 0x0006a8d001007387 */ /* 0x000fe20000100a00 */
[----:B------:R-:W1:Y:S02]  /*e900*/  LDCU UR8, c[0x0][0x3a0] ;  /* 0x00007400ff0877ac */ /* 0x000e640008000800 */
[----:B------:R-:W4:Y:S01]  /*e910*/  LDC R140, c[0x0][0x3a0] ;  /* 0x0000e800ff8c7b82 */ /* 0x000f220000000800 */
[----:B------:R-:W-:Y:S01]  /*e920*/  STL.64 [R1+0x6a0], R206 ;  /* 0x0006a0ce01007387 */ /* 0x000fe20000100a00 */
[----:B------:R-:W1:Y:S03]  /*e930*/  LDCU UR7, c[0x0][0x3a0] ;  /* 0x00007400ff0777ac */ /* 0x000e660008000800 */
[----:B------:R-:W-:Y:S01]  /*e940*/  @!PT LDS RZ, [RZ] ;  /* 0x00000000fffff984 */ /* 0x000fe20000000800 */
[----:B------:R-:W-:Y:S01]  /*e950*/  @!PT LDS RZ, [RZ] ;  /* 0x00000000fffff984 */ /* 0x000fe20000000800 */
[----:B------:R-:W-:Y:S01]  /*e960*/  @!PT LDS RZ, [RZ] ;  /* 0x00000000fffff984 */ /* 0x000fe20000000800 */
[----:B------:R-:W-:Y:S01]  /*e970*/  LDGSTS.E [R201], desc[UR28][R162.64], !P4 ;  /* 0x00000000a2c97fae */ /* 0x000fe2000e1a101c */
[----:B------:R-:W1:Y:S02]  /*e980*/  LDCU UR17, c[0x0][0x3a0] ;  /* 0x00007400ff1177ac */ /* 0x000e640008000800 */
[----:B------:R-:W4:Y:S01]  /*e990*/  LDC R141, c[0x0][0x3a0] ;  /* 0x0000e800ff8d7b82 */ /* 0x000f220000000800 */
[----:B------:R-:W-:Y:S01]  /*e9a0*/  LDGSTS.E [R201+0x200], desc[UR28][R160.64], !P4 ;  /* 0x00200000a0c97fae */ /* 0x000fe2000e1a101c */
[----:B------:R-:W-:Y:S01]  /*e9b0*/  ISETP.GE.U32.AND P4, PT, R135, 0x7fffff3d, PT ;  /* 0x7fffff3d8700780c */ /* 0x000fe20003f86070 */
[----:B------:R-:W-:Y:S01]  /*e9c0*/  VIADD R135, R144, 0xffffff7b ;  /* 0xffffff7b90877836 */ /* 0x000fe20000000000 */
[----:B------:R-:W1:Y:S01]  /*e9d0*/  LDCU UR20, c[0x0][0x3a0] ;  /* 0x00007400ff1477ac */ /* 0x000e620008000800 */
[----:B------:R-:W-:Y:S03]  /*e9e0*/  LDGSTS.E [R201+0x400], desc[UR28][R154.64], !P2 ;  /* 0x004000009ac97fae */ /* 0x000fe6000d1a101c */
[----:B------:R-:W-:Y:S01]  /*e9f0*/  ISETP.GE.U32.AND P3, PT, R135, 0x7fffff3c, PT ;  /* 0x7fffff3c8700780c */ /* 0x000fe20003f66070 */
[----:B-1----:R-:W-:Y:S01]  /*ea00*/  VIADD R135, R137, 0xffffff7a ;  /* 0xffffff7a89877836 */ /* 0x002fe20000000000 */
[----:B------:R-:W-:Y:S01]  /*ea10*/  LDGSTS.E [R201+0x600], desc[UR28][R138.64], !P2 ;  /* 0x006000008ac97fae */ /* 0x000fe2000d1a101c */
[----:B------:R-:W1:Y:S01]  /*ea20*/  LDC R137, c[0x0][0x3a0] ;  /* 0x0000e800ff897b82 */ /* 0x000e620000000800 */
[----:B---3--:R-:W-:-:S02]  /*ea30*/  UIADD3 UR24, UPT, UPT, UR24, -0x92, URZ ;  /* 0xffffff6e18187890 */ /* 0x008fc4000fffe0ff */
[----:B------:R-:W-:Y:S01]  /*ea40*/  ISETP.GE.U32.AND P2, PT, R135, 0x7fffff3b, PT ;  /* 0x7fffff3b8700780c */ /* 0x000fe20003f46070 */
[----:B--2---:R-:W-:Y:S01]  /*ea50*/  VIADD R135, R136, 0xffffff79 ;  /* 0xffffff7988877836 */ /* 0x004fe20000000000 */
[----:B------:R-:W-:Y:S01]  /*ea60*/  LDGSTS.E [R201+0x800], desc[UR28][R152.64], !P5 ;  /* 0x0080000098c97fae */ /* 0x000fe2000e9a101c */
[----:B------:R-:W2:Y:S02]  /*ea70*/  LDCU UR6, c[0x0][0x3a0] ;  /* 0x00007400ff0677ac */ /* 0x000ea40008000800 */
[----:B------:R-:W3:Y:S01]  /*ea80*/  LDC R136, c[0x0][0x3a0] ;  /* 0x0000e800ff887b82 */ /* 0x000ee20000000800 */
[----:B------:R-:W-:Y:S01]  /*ea90*/  LDGSTS.E [R201+0xa00], desc[UR28][R142.64], !P5 ;  /* 0x00a000008ec97fae */ /* 0x000fe2000e9a101c */
[----:B------:R-:W-:Y:S02]  /*eaa0*/  UIADD3 UR18, UPT, UPT, UR18, -0x98, URZ ;  /* 0xffffff6812127890 */ /* 0x000fe4000fffe0ff */
[----:B------:R-:W-:Y:S01]  /*eab0*/  UISETP.GE.U32.AND UP6, UPT, UR21, 0x7fffff2e, UPT ;  /* 0x7fffff2e1500788c */ /* 0x000fe2000bfc6070 */
[----:B------:R-:W-:Y:S01]  /*eac0*/  LDGSTS.E [R201+0xc00], desc[UR28][R150.64], !P4 ;  /* 0x00c0000096c97fae */ /* 0x000fe2000e1a101c */
[----:B------:R-:W-:-:S02]  /*ead0*/  UIADD3 UR22, UPT, UPT, UR22, -0x94, URZ ;  /* 0xffffff6c16167890 */ /* 0x000fc4000fffe0ff */
[----:B------:R-:W-:Y:S01]  /*eae0*/  UIADD3 UR8, UPT, UPT, UR8, -0x9c, URZ ;  /* 0xffffff6408087890 */ /* 0x000fe2000fffe0ff */
[----:B------:R-:W-:Y:S01]  /*eaf0*/  LDGSTS.E [R201+0xe00], desc[UR28][R146.64], !P4 ;  /* 0x00e0000092c97fae */ /* 0x000fe2000e1a101c */
[----:B------:R-:W-:Y:S01]  /*eb00*/  ISETP.GE.U32.AND P4, PT, R135, 0x7fffff3a, PT ;  /* 0x7fffff3a8700780c */ /* 0x000fe20003f86070 */
[----:B----4-:R-:W-:Y:S01]  /*eb10*/  VIADD R135, R140, 0xffffff78 ;  /* 0xffffff788c877836 */ /* 0x010fe20000000000 */
[----:B------:R-:W-:Y:S01]  /*eb20*/  UISETP.GE.U32.AND UP5, UPT, UR24, 0x7fffff2f, UPT ;  /* 0x7fffff2f1800788c */ /* 0x000fe2000bfa6070 */
[----:B------:R-:W4:Y:S01]  /*eb30*/  LDC R140, c[0x0][0x3a0] ;  /* 0x0000e800ff8c7b82 */ /* 0x000f220000000800 */
[----:B------:R-:W-:Y:S01]  /*eb40*/  LDGSTS.E [R201+0x1000], desc[UR28][R148.64], !P3 ;  /* 0x0100000094c97fae */ /* 0x000fe2000d9a101c */
[----:B------:R-:W1:Y:S03]  /*eb50*/  LDCU UR23, c[0x0][0x3a0] ;  /* 0x00007400ff1777ac */ /* 0x000e660008000800 */
[----:B------:R-:W-:Y:S01]  /*eb60*/  LDGSTS.E [R201+0x1200], desc[UR28][R170.64], !P3 ;  /* 0x01200000aac97fae */ /* 0x000fe2000d9a101c */
[----:B------:R-:W-:Y:S01]  /*eb70*/  ISETP.GE.U32.AND P3, PT, R135, 0x7fffff39, PT ;  /* 0x7fffff398700780c */ /* 0x000fe20003f66070 */
[----:B-1----:R-:W-:Y:S01]  /*eb80*/  VIADD R135, R137, 0xffffff77 ;  /* 0xffffff7789877836 */ /* 0x002fe20000000000 */
[----:B------:R-:W-:Y:S01]  /*eb90*/  UIADD3 UR7, UPT, UPT, UR7, -0x9b, URZ ;  /* 0xffffff6507077890 */ /* 0x000fe2000fffe0ff */
[----:B------:R-:W-:Y:S01]  /*eba0*/  LDGSTS.E [R201+0x1400], desc[UR28][R130.64], !P2 ;  /* 0x0140000082c97fae */ /* 0x000fe2000d1a101c */
[----:B------:R-:W1:Y:S01]  /*ebb0*/  LDC R137, c[0x0][0x3a0] ;  /* 0x0000e800ff897b82 */ /* 0x000e620000000800 */
[----:B------:R-:W-:-:S02]  /*ebc0*/  UISETP.GE.U32.AND UP1, UPT, UR18, 0x7fffff29, UPT ;  /* 0x7fffff291200788c */ /* 0x000fc4000bf26070 */
[----:B------:R-:W-:Y:S01]  /*ebd0*/  LDGSTS.E [R201+0x1600], desc[UR28][R168.64], !P2 ;  /* 0x01600000a8c97fae */ /* 0x000fe2000d1a101c */
[----:B------:R-:W-:Y:S01]  /*ebe0*/  ISETP.GE.U32.AND P2, PT, R135, 0x7fffff38, PT ;  /* 0x7fffff388700780c */ /* 0x000fe20003f46070 */
[----:B---3--:R-:W-:Y:S01]  /*ebf0*/  VIADD R135, R136, 0xffffff76 ;  /* 0xffffff7688877836 */ /* 0x008fe20000000000 */
[----:B------:R-:W-:Y:S01]  /*ec00*/  UIADD3 UR17, UPT, UPT, UR17, -0x97, URZ ;  /* 0xffffff6911117890 */ /* 0x000fe2000fffe0ff */
[----:B------:R-:W-:Y:S01]  /*ec10*/  LDGSTS.E [R201+0x1800], desc[UR28][R128.64], !P4 ;  /* 0x0180000080c97fae */ /* 0x000fe2000e1a101c */
[----:B------:R-:W3:Y:S01]  /*ec20*/  LDC R136, c[0x0][0x3a0] ;  /* 0x0000e800ff887b82 */ /* 0x000ee20000000800 */
[----:B------:R-:W-:Y:S02]  /*ec30*/  USEL UR18, URZ, 0x1fffe, UP6 ;  /* 0x0001fffeff127887 */ /* 0x000fe4000b000000 */
[----:B------:R-:W-:Y:S01]  /*ec40*/  LDGSTS.E [R201+0x1a00], desc[UR28][R164.64], !P4 ;  /* 0x01a00000a4c97fae */ /* 0x000fe2000e1a101c */
[----:B------:R-:W-:Y:S02]  /*ec50*/  UISETP.GE.U32.AND UP3, UPT, UR22, 0x7fffff2d, UPT ;  /* 0x7fffff2d1600788c */ /* 0x000fe4000bf66070 */
[----:B------:R-:W-:Y:S01]  /*ec60*/  UISETP.GE.U32.AND UP6, UPT, UR8, 0x7fffff25, UPT ;  /* 0x7fffff250800788c */ /* 0x000fe2000bfc6070 */
[----:B------:R-:W-:Y:S01]  /*ec70*/  LDGSTS.E [R201+0x1c00], desc[UR28][R122.64], !P3 ;  /* 0x01c000007ac97fae */ /* 0x000fe2000d9a101c */
[----:B------:R-:W3:Y:S01]  /*ec80*/  LDC R144, c[0x0][0x3a0] ;  /* 0x0000e800ff907b82 */ /* 0x000ee20000000800 */
[----:B------:R-:W1:Y:S02]  /*ec90*/  LDCU UR19, c[0x0][0x3a0] ;  /* 0x00007400ff1377ac */ /* 0x000e640008000800 */
[----:B------:R-:W-:Y:S01]  /*eca0*/  LDGSTS.E [R201+0x1e00], desc[UR28][R166.64], !P3 ;  /* 0x01e00000a6c97fae */ /* 0x000fe2000d9a101c */
[----:B------:R-:W-:Y:S01]  /*ecb0*/  ISETP.GE.U32.AND P3, PT, R135, 0x7fffff37, PT ;  /* 0x7fffff378700780c */ /* 0x000fe20003f66070 */
[----:B----4-:R-:W-:Y:S01]  /*ecc0*/  VIADD R135, R140, 0xffffff75 ;  /* 0xffffff758c877836 */ /* 0x010fe20000000000 */
[----:B------:R-:W-:Y:S01]  /*ecd0*/  UIADD3 UR20, UPT, UPT, UR20, -0x96, URZ ;  /* 0xffffff6a14147890 */ /* 0x000fe2000fffe0ff */
[----:B------:R-:W-:Y:S01]  /*ece0*/  LDGSTS.E [R201+0x2000], desc[UR28][R120.64], !P2 ;  /* 0x0200000078c97fae */ /* 0x000fe2000d1a101c */
[----:B------:R-:W4:Y:S01]  /*ecf0*/  LDC R140, c[0x0][0x3a0] ;  /* 0x0000e800ff8c7b82 */ /* 0x000f220000000800 */
[----:B------:R-:W-:-:S02]  /*ed00*/  USEL UR8, URZ, 0x4, UP5 ;  /* 0x00000004ff087887 */ /* 0x000fc4000a800000 */
[----:B------:R-:W-:Y:S01]  /*ed10*/  LDGSTS.E [R201+0x2200], desc[UR28][R172.64], !P2 ;  /* 0x02200000acc97fae */ /* 0x000fe2000d1a101c */
[----:B------:R-:W-:Y:S01]  /*ed20*/  ISETP.GE.U32.AND P2, PT, R135, 0x7fffff36, PT ;  /* 0x7fffff368700780c */ /* 0x000fe20003f46070 */
[----:B-1----:R-:W-:Y:S01]  /*ed30*/  VIADD R135, R137, 0xffffff74 ;  /* 0xffffff7489877836 */ /* 0x002fe20000000000 */
[----:B------:R-:W-:Y:S01]  /*ed40*/  UISETP.GE.U32.AND UP5, UPT, UR7, 0x7fffff26, UPT ;  /* 0x7fffff260700788c */ /* 0x000fe2000bfa6070 */
[----:B------:R1:W-:Y:S01]  /*ed50*/  STL.64 [R1+0x698], R204 ;  /* 0x000698cc01007387 */ /* 0x0003e20000100a00 */
[----:B------:R-:W1:Y:S01]  /*ed60*/  LDCU UR25, c[0x0][0x3a0] ;  /* 0x00007400ff1977ac */ /* 0x000e620008000800 */
[----:B------:R-:W1:Y:S02]  /*ed70*/  LDC R174, c[0x0][0x3a0] ;  /* 0x0000e800ffae7b82 */ /* 0x000e640000000800 */
[----:B------:R-:W-:Y:S01]  /*ed80*/  LDGSTS.E [R201+0x2400], desc[UR28][R114.64], !P3 ;  /* 0x0240000072c97fae */ /* 0x000fe2000d9a101c */
[----:B------:R-:W-:Y:S02]  /*ed90*/  UISETP.GE.U32.AND UP2, UPT, UR17, 0x7fffff2a, UPT ;  /* 0x7fffff2a1100788c */ /* 0x000fe4000bf46070 */
[----:B------:R-:W-:Y:S01]  /*eda0*/  USEL UR17, URZ, 0x1, UP3 ;  /* 0x00000001ff117887 */ /* 0x000fe20009800000 */
[----:B------:R-:W-:Y:S01]  /*edb0*/  LDGSTS.E [R201+0x2600], desc[UR28][R176.64], !P3 ;  /* 0x02600000b0c97fae */ /* 0x000fe2000d9a101c */
[----:B------:R-:W-:Y:S01]  /*edc0*/  UISETP.GE.U32.AND UP3, UPT, UR20, 0x7fffff2b, UPT ;  /* 0x7fffff2b1400788c */ /* 0x000fe2000bf66070 */
[----:B------:R-:W1:Y:S01]  /*edd0*/  LDC R145, c[0x0][0x3a0] ;  /* 0x0000e800ff917b82 */ /* 0x000e620000000800 */
[----:B------:R-:W-:Y:S01]  /*ede0*/  USEL UR7, URZ, 0x1, UP6 ;  /* 0x00000001ff077887 */ /* 0x000fe2000b000000 */
[----:B------:R-:W-:Y:S01]  /*edf0*/  LDGSTS.E [R201+0x2800], desc[UR28][R112.64], !P2 ;  /* 0x0280000070c97fae */ /* 0x000fe2000d1a101c */
[----:B------:R-:W-:-:S02]  /*ee00*/  USEL UR20, URZ, 0x1fffe, UP5 ;  /* 0x0001fffeff147887 */ /* 0x000fc4000a800000 */
[----:B--2---:R-:W-:Y:S01]  /*ee10*/  UIADD3 UR5, UPT, UPT, UR6, -0x9f, URZ ;  /* 0xffffff6106057890 */ /* 0x004fe2000fffe0ff */
[----:B------:R-:W-:Y:S01]  /*ee20*/  LDGSTS.E [R201+0x2a00], desc[UR28][R180.64], !P2 ;  /* 0x02a00000b4c97fae */ /* 0x000fe2000d1a101c */
[----:B------:R-:W-:Y:S01]  /*ee30*/  ISETP.GE.U32.AND P2, PT, R135, 0x7fffff35, PT ;  /* 0x7fffff358700780c */ /* 0x000fe20003f46070 */
[----:B---3--:R-:W-:Y:S01]  /*ee40*/  VIADD R135, R136, 0xffffff66 ;  /* 0xffffff6688877836 */ /* 0x008fe20000000000 */
[----:B----4-:R-:W-:Y:S01]  /*ee50*/  IADD3 R136, PT, PT, R140, -0x99, RZ ;  /* 0xffffff678c887810 */ /* 0x010fe20007ffe0ff */
[----:B------:R-:W-:Y:S01]  /*ee60*/  UIADD3 UR7, UPT, UPT, UR7, UR20, URZ ;  /* 0x0000001407077290 */ /* 0x000fe2000fffe0ff */
[----:B------:R-:W-:Y:S01]  /*ee70*/  VIADD R140, R141, 0xffffff60 ;  /* 0xffffff608d8c7836 */ /* 0x000fe20000000000 */
[----:B------:R-:W-:Y:S01]  /*ee80*/  UIADD3 UR23, UPT, UPT, UR23, -0x91, URZ ;  /* 0xffffff6f17177890 */ /* 0x000fe2000fffe0ff */
[----:B------:R-:W-:Y:S01]  /*ee90*/  ISETP.GE.U32.AND P3, PT, R135, 0x7fffff27, PT ;  /* 0x7fffff278700780c */ /* 0x000fe20003f66070 */
[----:B------:R-:W-:Y:S01]  /*eea0*/  ULOP3.LUT UR7, UR7, 0x3, URZ, 0xc0, !UPT ;  /* 0x0000000307077892 */ /* 0x000fe2000f8ec0ff */
[----:B------:R-:W-:Y:S01]  /*eeb0*/  ISETP.GE.U32.AND P4, PT, R136, 0x7fffff28, PT ;  /* 0x7fffff288800780c */ /* 0x000fe20003f86070 */
[----:B------:R-:W-:Y:S01]  /*eec0*/  UISETP.GE.U32.AND UP6, UPT, UR5, 0x7fffff22, UPT ;  /* 0x7fffff220500788c */ /* 0x000fe2000bfc6070 */
[----:B------:R-:W-:Y:S01]  /*eed0*/  SEL R136, RZ, 0x4, P3 ;  /* 0x00000004ff887807 */ /* 0x000fe20001800000 */
[----:B------:R-:W-:Y:S01]  /*eee0*/  UIADD3 UR19, UPT, UPT, UR19, -0x95, URZ ;  /* 0xffffff6b13137890 */ /* 0x000fe2000fffe0ff */
[----:B------:R-:W-:Y:S01]  /*eef0*/  SEL R135, RZ, 0x7fff8, P4 ;  /* 0x0007fff8ff877807 */ /* 0x000fe20002000000 */
[----:B------:R-:W-:Y:S01]  /*ef00*/  UISETP.GE.U32.AND UP4, UPT, UR23, 0x7fffff30, UPT ;  /* 0x7fffff301700788c */ /* 0x000fe2000bf86070 */
[----:B------:R-:W-:Y:S01]  /*ef10*/  ISETP.GE.U32.AND P3, PT, R140, 0x7fffff21, PT ;  /* 0x7fffff218c00780c */ /* 0x000fe20003f66070 */
[----:B------:R-:W-:Y:S01]  /*ef20*/  USEL UR21, URZ, 0x1fffe, UP6 ;  /* 0x0001fffeff157887 */ /* 0x000fe2000b000000 */
[----:B------:R-:W-:Y:S01]  /*ef30*/  IADD3 R137, PT, PT, R135, UR7, R136 ;  /* 0x0000000787897c10 */ /* 0x000fe2000fffe088 */
[----:B-1----:R-:W-:Y:S01]  /*ef40*/  UIADD3 UR6, UPT, UPT, UR25, -0x9d, URZ ;  /* 0xffffff6319067890 */ /* 0x002fe2000fffe0ff */
[----:B------:R-:W-:Y:S01]  /*ef50*/  SEL R135, RZ, 0x1, P3 ;  /* 0x00000001ff877807 */ /* 0x000fe20001800000 */
[----:B------:R-:W-:Y:S01]  /*ef60*/  VIADD R136, R144, 0xffffff62 ;  /* 0xffffff6290887836 */ /* 0x000fe20000000000 */
[----:B------:R-:W-:Y:S01]  /*ef70*/  UISETP.GE.U32.AND UP5, UPT, UR19, 0x7fffff2c, UPT ;  /* 0x7fffff2c1300788c */ /* 0x000fe2000bfa6070 */
[----:B------:R-:W1:Y:S01]  /*ef80*/  LDC R140, c[0x0][0x3a0] ;  /* 0x0000e800ff8c7b82 */ /* 0x000e620000000800 */
[----:B------:R-:W-:Y:S01]  /*ef90*/  USEL UR5, URZ, 0x7fff8, UP4 ;  /* 0x0007fff8ff057887 */ /* 0x000fe2000a000000 */
[----:B------:R-:W-:Y:S01]  /*efa0*/  VIADD R135, R135, UR21 ;  /* 0x0000001587877c36 */ /* 0x000fe20008000000 */
[----:B------:R-:W-:Y:S01]  /*efb0*/  USEL UR19, URZ, 0x1, UP1 ;  /* 0x00000001ff137887 */ /* 0x000fe20008800000 */
[----:B------:R-:W-:Y:S01]  /*efc0*/  ISETP.GE.U32.AND P4, PT, R136, 0x7fffff23, PT ;  /* 0x7fffff238800780c */ /* 0x000fe20003f86070 */
[----:B------:R-:W-:Y:S01]  /*efd0*/  USEL UR20, URZ, 0x1fffe, UP2 ;  /* 0x0001fffeff147887 */ /* 0x000fe20009000000 */
[----:B------:R-:W-:Y:S01]  /*efe0*/  LDGSTS.E [R201+0x2c00], desc[UR28][R106.64], !P2 ;  /* 0x02c000006ac97fae */ /* 0x000fe2000d1a101c */
[----:B------:R-:W-:Y:S01]  /*eff0*/  UISETP.GE.U32.AND UP4, UPT, UR6, 0x7fffff24, UPT ;  /* 0x7fffff240600788c */ /* 0x000fe2000bf86070 */
[----:B------:R-:W-:Y:S01]  /*f000*/  SEL R136, RZ, 0x4, P4 ;  /* 0x00000004ff887807 */ /* 0x000fe20002000000 */
[----:B------:R-:W-:Y:S01]  /*f010*/  UIADD3 UR19, UPT, UPT, UR19, UR20, URZ ;  /* 0x0000001413137290 */ /* 0x000fe2000fffe0ff */
[----:B------:R-:W-:Y:S01]  /*f020*/  LOP3.LUT R135, R135, 0x3, RZ, 0xc0, !PT ;  /* 0x0000000387877812 */ /* 0x000fe200078ec0ff */
[----:B------:R-:W-:Y:S01]  /*f030*/  USEL UR20, URZ, 0x7fff8, UP4 ;  /* 0x0007fff8ff147887 */ /* 0x000fe2000a000000 */
[----:B------:R-:W2:Y:S01]  /*f040*/  LDC R141, c[0x0][0x3a0] ;  /* 0x0000e800ff8d7b82 */ /* 0x000ea20000000800 */
[----:B------:R-:W-:Y:S01]  /*f050*/  USEL UR6, URZ, 0x4, UP3 ;  /* 0x00000004ff067887 */ /* 0x000fe20009800000 */
[----:B------:R-:W-:Y:S01]  /*f060*/  LDGSTS.E [R201+0x2e00], desc[UR28][R184.64], !P2 ;  /* 0x02e00000b8c97fae */ /* 0x000fe2000d1a101c */
[----:B------:R-:W-:-:S02]  /*f070*/  USEL UR7, URZ, 0x7fff8, UP5 ;  /* 0x0007fff8ff077887 */ /* 0x000fc4000a800000 */
[----:B------:R-:W-:Y:S01]  /*f080*/  ULOP3.LUT UR19, UR19, 0x3, URZ, 0xc0, !UPT ;  /* 0x0000000313137892 */ /* 0x000fe2000f8ec0ff */
[----:B------:R-:W-:Y:S01]  /*f090*/  IADD3 R135, PT, PT, R135, UR20, R136 ;  /* 0x0000001487877c10 */ /* 0x000fe2000fffe088 */
[----:B------:R-:W-:Y:S01]  /*f0a0*/  UIADD3 UR17, UPT, UPT, UR17, UR18, URZ ;  /* 0x0000001211117290 */ /* 0x000fe2000fffe0ff */
[----:B------:R-:W-:Y:S01]  /*f0b0*/  VIADD R136, R174, 0xffffff73 ;  /* 0xffffff73ae887836 */ /* 0x000fe20000000000 */
[----:B------:R-:W-:Y:S01]  /*f0c0*/  UIADD3 UR6, UPT, UPT, UR19, UR7, UR6 ;  /* 0x0000000713067290 */ /* 0x000fe2000fffe006 */
[----:B------:R-:W-:Y:S01]  /*f0d0*/  LOP3.LUT R135, R135, 0xf, RZ, 0xc0, !PT ;  /* 0x0000000f87877812 */ /* 0x000fe200078ec0ff */
[----:B------:R-:W-:Y:S01]  /*f0e0*/  ULOP3.LUT UR17, UR17, 0x3, URZ, 0xc0, !UPT ;  /* 0x0000000311117892 */ /* 0x000fe2000f8ec0ff */
[----:B------:R-:W3:Y:S01]  /*f0f0*/  LDC R174, c[0x0][0x3a0] ;  /* 0x0000e800ffae7b82 */ /* 0x000ee20000000800 */
[----:B------:R-:W-:Y:S01]  /*f100*/  USHF.L.U32 UR6, UR6, 0x8, URZ ;  /* 0x0000000806067899 */ /* 0x000fe200080006ff */
[----:B------:R-:W-:Y:S01]  /*f110*/  ISETP.GE.U32.AND P5, PT, R136, 0x7fffff34, PT ;  /* 0x7fffff348800780c */ /* 0x000fe20003fa6070 */
[----:B------:R-:W-:Y:S01]  /*f120*/  UIADD3 UR5, UPT, UPT, UR17, UR5, UR8 ;  /* 0x0000000511057290 */ /* 0x000fe2000fffe008 */
[----:B------:R-:W-:Y:S01]  /*f130*/  IMAD R135, R137, 0x10, R135 ;  /* 0x0000001089877824 */ /* 0x000fe200078e0287 */
[----:B------:R-:W-:Y:S01]  /*f140*/  ULOP3.LUT UR6, UR6, 0xf00, URZ, 0xe2, !UPT ;  /* 0x00000f0006067892 */ /* 0x000fe2000f8ee2ff */
[----:B------:R-:W-:Y:S01]  /*f150*/  VIADD R136, R145, 0xffffff72 ;  /* 0xffffff7291887836 */ /* 0x000fe20000000000 */
[----:B------:R-:W-:Y:S01]  /*f160*/  STL.64 [R1+0x690], R194 ;  /* 0x000690c201007387 */ /* 0x000fe20000100a00 */
[----:B------:R-:W4:Y:S01]  /*f170*/  LDC R137, c[0x0][0x3a0] ;  /* 0x0000e800ff897b82 */ /* 0x000f220000000800 */
[----:B------:R-:W-:Y:S01]  /*f180*/  ULEA UR5, UR5, UR6, 0xc ;  /* 0x0000000605057291 */ /* 0x000fe2000f8e60ff */
[----:B------:R-:W-:Y:S01]  /*f190*/  LOP3.LUT R135, R135, 0xff, RZ, 0xc0, !PT ;  /* 0x000000ff87877812 */ /* 0x000fe200078ec0ff */
[----:B-----5:R-:W-:Y:S01]  /*f1a0*/  STL.64 [R1+0x688], R198 ;  /* 0x000688c601007387 */ /* 0x020fe20000100a00 */
[----:B------:R-:W-:Y:S01]  /*f1b0*/  ISETP.GE.U32.AND P4, PT, R136, 0x7fffff33, PT ;  /* 0x7fffff338800780c */ /* 0x000fe20003f86070 */
[----:B-1----:R-:W-:Y:S01]  /*f1c0*/  VIADD R136, R140, 0xffffff71 ;  /* 0xffffff718c887836 */ /* 0x002fe20000000000 */
[----:B------:R-:W1:Y:S01]  /*f1d0*/  LDCU UR26, c[0x0][0x3a0] ;  /* 0x00007400ff1a77ac */ /* 0x000e620008000800 */
[----:B------:R-:W-:Y:S01]  /*f1e0*/  VIADD R135, R135, UR5 ;  /* 0x0000000587877c36 */ /* 0x000fe20008000000 */
[----:B------:R-:W-:Y:S01]  /*f1f0*/  LDGSTS.E [R201+0x3000], desc[UR28][R104.64], !P5 ;  /* 0x0300000068c97fae */ /* 0x000fe2000e9a101c */
[----:B------:R-:W1:Y:S01]  /*f200*/  LDC R140, c[0x0][0x3a0] ;  /* 0x0000e800ff8c7b82 */ /* 0x000e620000000800 */
[----:B------:R-:W-:Y:S01]  /*f210*/  ISETP.GE.U32.AND P2, PT, R136, 0x7fffff32, PT ;  /* 0x7fffff328800780c */ /* 0x000fe20003f46070 */
[----:B--2---:R-:W-:Y:S01]  /*f220*/  VIADD R136, R141, 0xffffff70 ;  /* 0xffffff708d887836 */ /* 0x004fe20000000000 */
[----:B------:R-:W-:Y:S01]  /*f230*/  LOP3.LUT R135, R135, 0xffff, RZ, 0xc0, !PT ;  /* 0x0000ffff87877812 */ /* 0x000fe200078ec0ff */
[----:B------:R-:W-:Y:S01]  /*f240*/  LDGSTS.E [R201+0x3200], desc[UR28][R156.64], !P5 ;  /* 0x032000009cc97fae */ /* 0x000fe2000e9a101c */
[----:B------:R-:W2:Y:S02]  /*f250*/  LDCU UR25, c[0x0][0x3a0] ;  /* 0x00007400ff1977ac */ /* 0x000ea40008000800 */
[----:B------:R-:W-:Y:S01]  /*f260*/  ISETP.GE.U32.AND P5, PT, R136, 0x7fffff31, PT ;  /* 0x7fffff318800780c */ /* 0x000fe20003fa6070 */
[----:B------:R-:W-:Y:S01]  /*f270*/  LDGSTS.E [R201+0x3400], desc[UR28][R98.64], !P4 ;  /* 0x0340000062c97fae */ /* 0x000fe2000e1a101c */
[----:B------:R-:W-:Y:S01]  /*f280*/  SHF.R.U32.HI R136, RZ, 0xf, R135 ;  /* 0x0000000fff887819 */ /* 0x000fe20000011687 */
[----:B------:R-:W1:Y:S01]  /*f290*/  LDC R141, c[0x0][0x3a0] ;  /* 0x0000e800ff8d7b82 */ /* 0x000e620000000800 */
[----:B------:R-:W1:Y:S01]  /*f2a0*/  LDCU UR21, c[0x0][0x3a0] ;  /* 0x00007400ff1577ac */ /* 0x000e620008000800 */
[----:B------:R-:W-:Y:S01]  /*f2b0*/  LDGSTS.E [R201+0x3600], desc[UR28][R124.64], !P4 ;  /* 0x036000007cc97fae */ /* 0x000fe2000e1a101c */
[----:B------:R-:W-:-:S02]  /*f2c0*/  LOP3.LUT P4, RZ, R136, 0x1, RZ, 0xc0, !PT ;  /* 0x0000000188ff7812 */ /* 0x000fc4000788c0ff */
[--C-:B------:R-:W-:Y:S01]  /*f2d0*/  SHF.R.U32.HI R136, RZ, 0xe, R135.reuse ;  /* 0x0000000eff887819 */ /* 0x100fe20000011687 */
[----:B------:R-:W-:Y:S01]  /*f2e0*/  LDGSTS.E [R201+0x3800], desc[UR28][R96.64], !P2 ;  /* 0x0380000060c97fae */ /* 0x000fe2000d1a101c */
[----:B------:R-:W1:Y:S01]  /*f2f0*/  LDCU UR24, c[0x0][0x3a0] ;  /* 0x00007400ff1877ac */ /* 0x000e620008000800 */
[----:B------:R-:W1:Y:S02]  /*f300*/  LDC R144, c[0x0][0x3a0] ;  /* 0x0000e800ff907b82 */ /* 0x000e640000000800 */
[----:B------:R-:W-:Y:S01]  /*f310*/  LDGSTS.E [R201+0x3a00], desc[UR28][R116.64], !P2 ;  /* 0x03a0000074c97fae */ /* 0x000fe2000d1a101c */
[----:B------:R-:W-:Y:S01]  /*f320*/  LOP3.LUT P2, RZ, R136, 0x1, RZ, 0xc0, !PT ;  /* 0x0000000188ff7812 */ /* 0x000fe2000784c0ff */
[----:B------:R-:W1:Y:S01]  /*f330*/  LDCU UR18, c[0x0][0x3a0] ;  /* 0x00007400ff1277ac */ /* 0x000e620008000800 */
[----:B------:R-:W-:Y:S01]  /*f340*/  SHF.R.U32.HI R136, RZ, 0xd, R135 ;  /* 0x0000000dff887819 */ /* 0x000fe20000011687 */
[----:B------:R-:W-:Y:S02]  /*f350*/  LDGSTS.E [R201+0x3c00], desc[UR28][R90.64], !P5 ;  /* 0x03c000005ac97fae */ /* 0x000fe4000e9a101c */
[----:B------:R-:W2:Y:S01]  /*f360*/  LDC R145, c[0x0][0x3a0] ;  /* 0x0000e800ff917b82 */ /* 0x000ea20000000800 */
[----:B------:R-:W1:Y:S01]  /*f370*/  LDCU UR23, c[0x0][0x3a0] ;  /* 0x00007400ff1777ac */ /* 0x000e620008000800 */
[----:B------:R-:W-:Y:S01]  /*f380*/  LDGSTS.E [R201+0x3e00], desc[UR28][R108.64], !P5 ;  /* 0x03e000006cc97fae */ /* 0x000fe2000e9a101c */
[----:B------:R-:W-:-:S02]  /*f390*/  LOP3.LUT P5, RZ, R136, 0x1, RZ, 0xc0, !PT ;  /* 0x0000000188ff7812 */ /* 0x000fc400078ac0ff */
[--C-:B------:R-:W-:Y:S01]  /*f3a0*/  SHF.R.U32.HI R136, RZ, 0xc, R135.reuse ;  /* 0x0000000cff887819 */ /* 0x100fe20000011687 */
[----:B------:R-:W-:Y:S01]  /*f3b0*/  LDGSTS.E [R201+0x4000], desc[UR28][R88.64], P4 ;  /* 0x0400000058c97fae */ /* 0x000fe2000a1a101c */
[----:B------:R-:W1:Y:S01]  /*f3c0*/  LDCU UR17, c[0x0][0x3a0] ;  /* 0x00007400ff1177ac */ /* 0x000e620008000800 */
[----:B------:R-:W2:Y:S02]  /*f3d0*/  LDC R178, c[0x0][0x3a0] ;  /* 0x0000e800ffb27b82 */ /* 0x000ea40000000800 */
[----:B------:R-:W-:Y:S01]  /*f3e0*/  LDGSTS.E [R201+0x4200], desc[UR28][R100.64], P4 ;  /* 0x0420000064c97fae */ /* 0x000fe2000a1a101c */
[----:B------:R-:W-:Y:S01]  /*f3f0*/  LOP3.LUT P4, RZ, R136, 0x1, RZ, 0xc0, !PT ;  /* 0x0000000188ff7812 */ /* 0x000fe2000788c0ff */
[----:B------:R-:W1:Y:S01]  /*f400*/  LDCU UR22, c[0x0][0x3a0] ;  /* 0x00007400ff1677ac */ /* 0x000e620008000800 */
[----:B------:R-:W-:Y:S01]  /*f410*/  SHF.R.U32.HI R136, RZ, 0xb, R135 ;  /* 0x0000000bff887819 */ /* 0x000fe20000011687 */
[----:B------:R-:W-:Y:S02]  /*f420*/  LDGSTS.E [R201+0x4400], desc[UR28][R82.64], P2 ;  /* 0x0440000052c97fae */ /* 0x000fe400091a101c */
[----:B------:R-:W3:Y:S01]  /*f430*/  LDC R175, c[0x0][0x3a0] ;  /* 0x0000e800ffaf7b82 */ /* 0x000ee20000000800 */
[----:B------:R-:W1:Y:S01]  /*f440*/  LDCU UR6, c[0x0][0x3a0] ;  /* 0x00007400ff0677ac */ /* 0x000e620008000800 */
[----:B------:R-:W-:Y:S01]  /*f450*/  LDGSTS.E [R201+0x4600], desc[UR28][R92.64], P2 ;  /* 0x046000005cc97fae */ /* 0x000fe200091a101c */
[----:B------:R-:W-:-:S02]  /*f460*/  LOP3.LUT P2, RZ, R136, 0x1, RZ, 0xc0, !PT ;  /* 0x0000000188ff7812 */ /* 0x000fc4000784c0ff */
[--C-:B------:R-:W-:Y:S01]  /*f470*/  SHF.R.U32.HI R136, RZ, 0xa, R135.reuse ;  /* 0x0000000aff887819 */ /* 0x100fe20000011687 */
[----:B------:R-:W-:Y:S01]  /*f480*/  LDGSTS.E [R201+0x4800], desc[UR28][R80.64], P5 ;  /* 0x0480000050c97fae */ /* 0x000fe2000a9a101c */
[----:B------:R-:W1:Y:S01]  /*f490*/  LDCU UR5, c[0x0][0x3a0] ;  /* 0x00007400ff0577ac */ /* 0x000e620008000800 */
[----:B------:R-:W3:Y:S02]  /*f4a0*/  LDC R179, c[0x0][0x3a0] ;  /* 0x0000e800ffb37b82 */ /* 0x000ee40000000800 */
[----:B------:R-:W-:Y:S01]  /*f4b0*/  LDGSTS.E [R201+0x4a00], desc[UR28][R84.64], P5 ;  /* 0x04a0000054c97fae */ /* 0x000fe2000a9a101c */
[----:B------:R-:W-:Y:S01]  /*f4c0*/  LOP3.LUT P5, RZ, R136, 0x1, RZ, 0xc0, !PT ;  /* 0x0000000188ff7812 */ /* 0x000fe200078ac0ff */
[----:B------:R-:W2:Y:S01]  /*f4d0*/  LDCU UR20, c[0x0][0x3a0] ;  /* 0x00007400ff1477ac */ /* 0x000ea20008000800 */
[----:B------:R-:W-:Y:S01]  /*f4e0*/  SHF.R.U32.HI R136, RZ, 0x9, R135 ;  /* 0x00000009ff887819 */ /* 0x000fe20000011687 */
[----:B------:R-:W-:Y:S02]  /*f4f0*/  LDGSTS.E [R201+0x4c00], desc[UR28][R78.64], P4 ;  /* 0x04c000004ec97fae */ /* 0x000fe4000a1a101c */
[----:B------:R-:W3:Y:S01]  /*f500*/  LDC R183, c[0x0][0x3a0] ;  /* 0x0000e800ffb77b82 */ /* 0x000ee20000000800 */
[----:B------:R-:W2:Y:S01]  /*f510*/  LDCU UR19, c[0x0][0x3a0] ;  /* 0x00007400ff1377ac */ /* 0x000ea20008000800 */
[----:B------:R-:W-:Y:S01]  /*f520*/  LDGSTS.E [R201+0x4e00], desc[UR28][R76.64], P4 ;  /* 0x04e000004cc97fae */ /* 0x000fe2000a1a101c */
[----:B------:R-:W-:-:S02]  /*f530*/  LOP3.LUT P4, RZ, R136, 0x1, RZ, 0xc0, !PT ;  /* 0x0000000188ff7812 */ /* 0x000fc4000788c0ff */
[--C-:B------:R-:W-:Y:S01]  /*f540*/  SHF.R.U32.HI R136, RZ, 0x8, R135.reuse ;  /* 0x00000008ff887819 */ /* 0x100fe20000011687 */
[----:B------:R-:W-:Y:S01]  /*f550*/  LDGSTS.E [R201+0x5000], desc[UR28][R74.64], P2 ;  /* 0x050000004ac97fae */ /* 0x000fe200091a101c */
[----:B------:R-:W2:Y:S01]  /*f560*/  LDCU UR8, c[0x0][0x3a0] ;  /* 0x00007400ff0877ac */ /* 0x000ea20008000800 */
[----:B------:R-:W3:Y:S01]  /*f570*/  LDC R186, c[0x0][0x3a0] ;  /* 0x0000e800ffba7b82 */ /* 0x000ee20000000800 */
[----:B------:R-:W-:Y:S01]  /*f580*/  LOP3.LUT P6, RZ, R136, 0x1, RZ, 0xc0, !PT ;  /* 0x0000000188ff7812 */ /* 0x000fe200078cc0ff */
[----:B------:R-:W-:Y:S01]  /*f590*/  LDGSTS.E [R201+0x5200], desc[UR28][R72.64], P2 ;  /* 0x0520000048c97fae */ /* 0x000fe200091a101c */
[--C-:B------:R-:W-:Y:S01]  /*f5a0*/  SHF.R.U32.HI R136, RZ, 0x7, R135.reuse ;  /* 0x00000007ff887819 */ /* 0x100fe20000011687 */
[----:B-1----:R-:W-:Y:S02]  /*f5b0*/  UIADD3 UR26, UPT, UPT, UR26, -0xa4, URZ ;  /* 0xffffff5c1a1a7890 */ /* 0x002fe4000fffe0ff */
[----:B------:R-:W-:Y:S01]  /*f5c0*/  LDGSTS.E [R201+0x5400], desc[UR28][R70.64], P5 ;  /* 0x0540000046c97fae */ /* 0x000fe2000a9a101c */
[----:B------:R-:W-:Y:S01]  /*f5d0*/  LOP3.LUT P2, RZ, R136, 0x1, RZ, 0xc0, !PT ;  /* 0x0000000188ff7812 */ /* 0x000fe2000784c0ff */
[----:B------:R-:W1:Y:S01]  /*f5e0*/  LDC R182, c[0x0][0x3a0] ;  /* 0x0000e800ffb67b82 */ /* 0x000e620000000800 */
[--C-:B------:R-:W-:Y:S01]  /*f5f0*/  SHF.R.U32.HI R136, RZ, 0x6, R135.reuse ;  /* 0x00000006ff887819 */ /* 0x100fe20000011687 */
[----:B------:R-:W-:Y:S01]  /*f600*/  LDGSTS.E [R201+0x5600], desc[UR28][R66.64], P5 ;  /* 0x0560000042c97fae */ /* 0x000fe2000a9a101c */
[----:B------:R-:W1:Y:S02]  /*f610*/  LDCU UR7, c[0x0][0x3a0] ;  /* 0x00007400ff0777ac */ /* 0x000e640008000800 */
[----:B------:R-:W-:Y:S01]  /*f620*/  LOP3.LUT P5, RZ, R136, 0x1, RZ, 0xc0, !PT ;  /* 0x0000000188ff7812 */ /* 0x000fe200078ac0ff */
[----:B------:R-:W-:Y:S01]  /*f630*/  LDGSTS.E [R201+0x5800], desc[UR28][R62.64], P4 ;  /* 0x058000003ec97fae */ /* 0x000fe2000a1a101c */
[--C-:B------:R-:W-:Y:S01]  /*f640*/  SHF.R.U32.HI R136, RZ, 0x5, R135.reuse ;  /* 0x00000005ff887819 */ /* 0x100fe20000011687 */
[----:B------:R-:W1:Y:S01]  /*f650*/  LDC R187, c[0x0][0x3a0] ;  /* 0x0000e800ffbb7b82 */ /* 0x000e620000000800 */
[----:B--2---:R-:W-:Y:S01]  /*f660*/  UIADD3 UR25, UPT, UPT, UR25, -0xa3, URZ ;  /* 0xffffff5d19197890 */ /* 0x004fe2000fffe0ff */
[----:B------:R-:W-:Y:S01]  /*f670*/  LDGSTS.E [R201+0x5a00], desc[UR28][R58.64], P4 ;  /* 0x05a000003ac97fae */ /* 0x000fe2000a1a101c */
[----:B------:R-:W-:Y:S01]  /*f680*/  LOP3.LUT P4, RZ, R136, 0x1, RZ, 0xc0, !PT ;  /* 0x0000000188ff7812 */ /* 0x000fe2000788c0ff */
[----:B------:R-:W-:Y:S01]  /*f690*/  UIADD3 UR21, UPT, UPT, UR21, -0xa7, URZ ;  /* 0xffffff5915157890 */ /* 0x000fe2000fffe0ff */
[----:B------:R-:W-:Y:S01]  /*f6a0*/  SHF.R.U32.HI R136, RZ, 0x4, R135 ;  /* 0x00000004ff887819 */ /* 0x000fe20000011687 */
[----:B------:R-:W-:Y:S01]  /*f6b0*/  LDGSTS.E [R201+0x5c00], desc[UR28][R54.64], P6 ;  /* 0x05c0000036c97fae */ /* 0x000fe2000b1a101c */
[----:B------:R-:W-:Y:S01]  /*f6c0*/  UIADD3 UR24, UPT, UPT, UR24, -0xa6, URZ ;  /* 0xffffff5a18187890 */ /* 0x000fe2000fffe0ff */
[----:B------:R-:W2:Y:S01]  /*f6d0*/  LDC R191, c[0x0][0x3a0] ;  /* 0x0000e800ffbf7b82 */ /* 0x000ea20000000800 */
[----:B------:R-:W-:Y:S01]  /*f6e0*/  UISETP.GE.U32.AND UP3, UPT, UR26, 0x7fffff1d, UPT ;  /* 0x7fffff1d1a00788c */ /* 0x000fe2000bf66070 */
[----:B------:R-:W-:Y:S01]  /*f6f0*/  LDGSTS.E [R201+0x5e00], desc[UR28][R50.64], P6 ;  /* 0x05e0000032c97fae */ /* 0x000fe2000b1a101c */
[----:B------:R-:W-:-:S02]  /*f700*/  UIADD3 UR18, UPT, UPT, UR18, -0xac, URZ ;  /* 0xffffff5412127890 */ /* 0x000fc4000fffe0ff */
[----:B------:R-:W-:Y:S01]  /*f710*/  UIADD3 UR23, UPT, UPT, UR23, -0xa5, URZ ;  /* 0xffffff5b17177890 */ /* 0x000fe2000fffe0ff */
[----:B------:R-:W-:Y:S01]  /*f720*/  LDGSTS.E [R201+0x6000], desc[UR28][R46.64], P2 ;  /* 0x060000002ec97fae */ /* 0x000fe200091a101c */
[----:B------:R-:W-:Y:S01]  /*f730*/  UISETP.GE.U32.AND UP4, UPT, UR25, 0x7fffff1e, UPT ;  /* 0x7fffff1e1900788c */ /* 0x000fe2000bf86070 */
[----:B------:R-:W1:Y:S01]  /*f740*/  LDC R189, c[0x0][0x3a0] ;  /* 0x0000e800ffbd7b82 */ /* 0x000e620000000800 */
[----:B------:R-:W-:Y:S01]  /*f750*/  UIADD3 UR17, UPT, UPT, UR17, -0xab, URZ ;  /* 0xffffff5511117890 */ /* 0x000fe2000fffe0ff */
[----:B------:R-:W-:Y:S01]  /*f760*/  LDGSTS.E [R201+0x6200], desc[UR28][R42.64], P2 ;  /* 0x062000002ac97fae */ /* 0x000fe200091a101c */
[----:B------:R-:W-:Y:S01]  /*f770*/  LOP3.LUT P2, RZ, R136, 0x1, RZ, 0xc0, !PT ;  /* 0x0000000188ff7812 */ /* 0x000fe2000784c0ff */
[----:B------:R-:W-:Y:S01]  /*f780*/  UISETP.GE.U32.AND UP6, UPT, UR21, 0x7fffff1a, UPT ;  /* 0x7fffff1a1500788c */ /* 0x000fe2000bfc6070 */
[--C-:B------:R-:W-:Y:S01]  /*f790*/  SHF.R.U32.HI R136, RZ, 0x3, R135.reuse ;  /* 0x00000003ff887819 */ /* 0x100fe20000011687 */
[----:B------:R-:W-:Y:S01]  /*f7a0*/  LDGSTS.E [R201+0x6400], desc[UR28][R38.64], P5 ;  /* 0x0640000026c97fae */ /* 0x000fe2000a9a101c */
[----:B------:R-:W-:Y:S01]  /*f7b0*/  UIADD3 UR22, UPT, UPT, UR22, -0xa8, URZ ;  /* 0xffffff5816167890 */ /* 0x000fe2000fffe0ff */
[----:B------:R-:W1:Y:S01]  /*f7c0*/  LDC R190, c[0x0][0x3a0] ;  /* 0x0000e800ffbe7b82 */ /* 0x000e620000000800 */
[----:B------:R-:W-:Y:S01]  /*f7d0*/  UISETP.GE.U32.AND UP1, UPT, UR24, 0x7fffff1b, UPT ;  /* 0x7fffff1b1800788c */ /* 0x000fe2000bf26070 */
[----:B------:R-:W-:Y:S01]  /*f7e0*/  LDGSTS.E [R201+0x6600], desc[UR28][R34.64], P5 ;  /* 0x0660000022c97fae */ /* 0x000fe2000a9a101c */
[----:B------:R-:W-:Y:S01]  /*f7f0*/  LOP3.LUT P5, RZ, R136, 0x1, RZ, 0xc0, !PT ;  /* 0x0000000188ff7812 */ /* 0x000fe200078ac0ff */
[----:B----4-:R-:W-:Y:S01]  /*f800*/  VIADD R136, R137, 0xffffff4c ;  /* 0xffffff4c89887836 */ /* 0x010fe20000000000 */
[----:B------:R-:W-:Y:S01]  /*f810*/  USEL UR21, URZ, 0x1, UP3 ;  /* 0x00000001ff157887 */ /* 0x000fe20009800000 */
[----:B------:R-:W-:Y:S01]  /*f820*/  LDGSTS.E [R201+0x6800], desc[UR28][R30.64], P4 ;  /* 0x068000001ec97fae */ /* 0x000fe2000a1a101c */
[----:B------:R-:W-:Y:S01]  /*f830*/  VIADD R137, R141, 0xffffff4d ;  /* 0xffffff4d8d897836 */ /* 0x000fe20000000000 */
[----:B------:R-:W4:Y:S01]  /*f840*/  LDC R192, c[0x0][0x3a0] ;  /* 0x0000e800ffc07b82 */ /* 0x000f220000000800 */
[----:B------:R-:W-:Y:S01]  /*f850*/  VIADD R141, R144, 0xffffff4f ;  /* 0xffffff4f908d7836 */ /* 0x000fe20000000000 */
[----:B------:R-:W-:Y:S01]  /*f860*/  LDGSTS.E [R201+0x6a00], desc[UR28][R26.64], P4 ;  /* 0x06a000001ac97fae */ /* 0x000fe2000a1a101c */
[----:B------:R-:W-:Y:S01]  /*f870*/  UIADD3 UR6, UPT, UPT, UR6, -0xb0, URZ ;  /* 0xffffff5006067890 */ /* 0x000fe2000fffe0ff */
[----:B------:R-:W-:Y:S01]  /*f880*/  ISETP.GE.U32.AND P4, PT, R137, 0x7fffff0e, PT ;  /* 0x7fffff0e8900780c */ /* 0x000fe20003f86070 */
[----:B------:R-:W-:Y:S01]  /*f890*/  UISETP.GE.U32.AND UP3, UPT, UR18, 0x7fffff15, UPT ;  /* 0x7fffff151200788c */ /* 0x000fe2000bf66070 */
[----:B------:R-:W-:Y:S01]  /*f8a0*/  LDGSTS.E [R201+0x6c00], desc[UR28][R22.64], P2 ;  /* 0x06c0000016c97fae */ /* 0x000fe200091a101c */
[----:B------:R-:W-:Y:S01]  /*f8b0*/  UISETP.GE.U32.AND UP2, UPT, UR23, 0x7fffff1c, UPT ;  /* 0x7fffff1c1700788c */ /* 0x000fe2000bf46070 */
[----:B------:R-:W-:Y:S01]  /*f8c0*/  SEL R137, RZ, 0x1fffe, P4 ;  /* 0x0001fffeff897807 */ /* 0x000fe20002000000 */
[----:B------:R-:W-:Y:S01]  /*f8d0*/  USEL UR18, URZ, 0x1fffe, UP4 ;  /* 0x0001fffeff127887 */ /* 0x000fe2000a000000 */
[----:B------:R-:W-:Y:S01]  /*f8e0*/  LDGSTS.E [R201+0x6e00], desc[UR28][R18.64], P2 ;  /* 0x06e0000012c97fae */ /* 0x000fe200091a101c */
[----:B------:R-:W-:Y:S01]  /*f8f0*/  ISETP.GE.U32.AND P2, PT, R136, 0x7fffff0d, PT ;  /* 0x7fffff0d8800780c */ /* 0x000fe20003f46070 */
[----:B------:R-:W-:Y:S01]  /*f900*/  UIADD3 UR5, UPT, UPT, UR5, -0xaf, URZ ;  /* 0xffffff5105057890 */ /* 0x000fe2000fffe0ff */
[----:B------:R-:W-:Y:S01]  /*f910*/  IADD3 R136, PT, PT, R140, -0xb2, RZ ;  /* 0xffffff4e8c887810 */ /* 0x000fe20007ffe0ff */
[----:B------:R1:W-:Y:S01]  /*f920*/  STL.64 [R1+0x680], R2 ;  /* 0x0006800201007387 */ /* 0x0003e20000100a00 */
[----:B------:R-:W-:Y:S01]  /*f930*/  SEL R140, RZ, 0x1, P2 ;  /* 0x00000001ff8c7807 */ /* 0x000fe20001000000 */
[----:B------:R-:W-:Y:S01]  /*f940*/  UISETP.GE.U32.AND UP4, UPT, UR17, 0x7fffff16, UPT ;  /* 0x7fffff161100788c */ /* 0x000fe2000bf86070 */
[----:B------:R-:W-:Y:S01]  /*f950*/  ISETP.GE.U32.AND P2, PT, R136, 0x7fffff0f, PT ;  /* 0x7fffff0f8800780c */ /* 0x000fe20003f46070 */
[----:B---3--:R-:W-:Y:S01]  /*f960*/  VIADD R136, R174, 0xffffff48 ;  /* 0xffffff48ae887836 */ /* 0x008fe20000000000 */
[----:B------:R-:W-:Y:S01]  /*f970*/  ISETP.GE.U32.AND P4, PT, R141, 0x7fffff10, PT ;  /* 0x7fffff108d00780c */ /* 0x000fe20003f86070 */
[----:B------:R-:W-:Y:S01]  /*f980*/  VIADD R141, R178, 0xffffff4a ;  /* 0xffffff4ab28d7836 */ /* 0x000fe20000000000 */
[----:B------:R-:W-:Y:S01]  /*f990*/  SEL R174, RZ, 0x4, P2 ;  /* 0x00000004ffae7807 */ /* 0x000fe20001000000 */
[----:B------:R-:W-:Y:S01]  /*f9a0*/  UISETP.GE.U32.AND UP5, UPT, UR22, 0x7fffff19, UPT ;  /* 0x7fffff191600788c */ /* 0x000fe2000bfa6070 */
[----:B------:R-:W-:Y:S01]  /*f9b0*/  ISETP.GE.U32.AND P2, PT, R136, 0x7fffff09, PT ;  /* 0x7fffff098800780c */ /* 0x000fe20003f46070 */
[----:B------:R-:W-:Y:S01]  /*f9c0*/  VIADD R136, R145, 0xffffff49 ;  /* 0xffffff4991887836 */ /* 0x000fe20000000000 */
[----:B------:R-:W-:Y:S01]  /*f9d0*/  SEL R145, RZ, 0x7fff8, P4 ;  /* 0x0007fff8ff917807 */ /* 0x000fe20002000000 */
[----:B------:R-:W-:Y:S01]  /*f9e0*/  USEL UR17, URZ, 0x4, UP1 ;  /* 0x00000004ff117887 */ /* 0x000fe20008800000 */
[----:B------:R-:W-:Y:S01]  /*f9f0*/  SEL R144, RZ, 0x1, P2 ;  /* 0x00000001ff907807 */ /* 0x000fe20001000000 */
[----:B------:R-:W-:Y:S01]  /*fa00*/  UIADD3 UR20, UPT, UPT, UR20, -0xaa, URZ ;  /* 0xffffff5614147890 */ /* 0x000fe2000fffe0ff */
[----:B------:R-:W-:Y:S01]  /*fa10*/  ISETP.GE.U32.AND P4, PT, R136, 0x7fffff0a, PT ;  /* 0x7fffff0a8800780c */ /* 0x000fe20003f86070 */
[----:B------:R-:W-:Y:S01]  /*fa20*/  VIADD R136, R175, 0xffffff4b ;  /* 0xffffff4baf887836 */ /* 0x000fe20000000000 */
[----:B------:R-:W-:Y:S01]  /*fa30*/  ISETP.GE.U32.AND P2, PT, R141, 0x7fffff0b, PT ;  /* 0x7fffff0b8d00780c */ /* 0x000fe20003f46070 */
[----:B------:R-:W-:Y:S01]  /*fa40*/  VIADD R175, R179, 0xffffff44 ;  /* 0xffffff44b3af7836 */ /* 0x000fe20000000000 */
[----:B------:R-:W-:Y:S01]  /*fa50*/  SEL R141, RZ, 0x1fffe, P4 ;  /* 0x0001fffeff8d7807 */ /* 0x000fe20002000000 */
[----:B------:R-:W-:Y:S01]  /*fa60*/  VIADD R179, R186, 0xffffff46 ;  /* 0xffffff46bab37836 */ /* 0x000fe20000000000 */
[----:B------:R-:W-:Y:S01]  /*fa70*/  ISETP.GE.U32.AND P4, PT, R136, 0x7fffff0c, PT ;  /* 0x7fffff0c8800780c */ /* 0x000fe20003f86070 */
[----:B------:R-:W-:Y:S01]  /*fa80*/  VIADD R136, R183, 0xffffff45 ;  /* 0xffffff45b7887836 */ /* 0x000fe20000000000 */
[----:B------:R-:W-:Y:S01]  /*fa90*/  SEL R178, RZ, 0x4, P2 ;  /* 0x00000004ffb27807 */ /* 0x000fe20001000000 */
[----:B--2---:R-:W-:Y:S01]  /*faa0*/  VIADD R186, R191, 0xffffff42 ;  /* 0xffffff42bfba7836 */ /* 0x004fe20000000000 */
[----:B------:R-:W-:Y:S01]  /*fab0*/  ISETP.GE.U32.AND P2, PT, R175, 0x7fffff05, PT ;  /* 0x7fffff05af00780c */ /* 0x000fe20003f46070 */
[----:B------:R-:W2:Y:S01]  /*fac0*/  LDC R191, c[0x0][0x3a0] ;  /* 0x0000e800ffbf7b82 */ /* 0x000ea20000000800 */
[----:B------:R-:W-:Y:S01]  /*fad0*/  SEL R175, RZ, 0x7fff8, P4 ;  /* 0x0007fff8ffaf7807 */ /* 0x000fe20002000000 */
[----:B------:R-:W-:Y:S01]  /*fae0*/  UISETP.GE.U32.AND UP1, UPT, UR6, 0x7fffff11, UPT ;  /* 0x7fffff110600788c */ /* 0x000fe2000bf26070 */
[----:B------:R-:W-:Y:S01]  /*faf0*/  ISETP.GE.U32.AND P4, PT, R136, 0x7fffff06, PT ;  /* 0x7fffff068800780c */ /* 0x000fe20003f86070 */
[----:B-1----:R-:W-:Y:S01]  /*fb00*/  VIADD R136, R182, 0xffffff47 ;  /* 0xffffff47b6887836 */ /* 0x002fe20000000000 */
[----:B------:R-:W-:Y:S01]  /*fb10*/  SEL R183, RZ, 0x1, P2 ;  /* 0x00000001ffb77807 */ /* 0x000fe20001000000 */
[----:B------:R-:W-:Y:S01]  /*fb20*/  USEL UR6, URZ, 0x7fff8, UP2 ;  /* 0x0007fff8ff067887 */ /* 0x000fe20009000000 */
[----:B------:R-:W-:Y:S01]  /*fb30*/  ISETP.GE.U32.AND P2, PT, R179, 0x7fffff07, PT ;  /* 0x7fffff07b300780c */ /* 0x000fe20003f46070 */
[----:B------:R-:W-:Y:S01]  /*fb40*/  VIADD R179, R187, 0xffffff41 ;  /* 0xffffff41bbb37836 */ /* 0x000fe20000000000 */
[----:B------:R-:W-:Y:S01]  /*fb50*/  SEL R182, RZ, 0x1fffe, P4 ;  /* 0x0001fffeffb67807 */ /* 0x000fe20002000000 */
[----:B------:R-:W-:Y:S01]  /*fb60*/  UIADD3 UR19, UPT, UPT, UR19, -0xa9, URZ ;  /* 0xffffff5713137890 */ /* 0x000fe2000fffe0ff */
[----:B------:R-:W-:Y:S01]  /*fb70*/  ISETP.GE.U32.AND P4, PT, R136, 0x7fffff08, PT ;  /* 0x7fffff088800780c */ /* 0x000fe20003f86070 */
[----:B------:R-:W-:Y:S01]  /*fb80*/  UISETP.GE.U32.AND UP2, UPT, UR5, 0x7fffff12, UPT ;  /* 0x7fffff120500788c */ /* 0x000fe2000bf46070 */
[----:B------:R-:W-:Y:S01]  /*fb90*/  SEL R188, RZ, 0x4, P2 ;  /* 0x00000004ffbc7807 */ /* 0x000fe20001000000 */
[----:B------:R-:W-:Y:S01]  /*fba0*/  USEL UR22, URZ, 0x1, UP5 ;  /* 0x00000001ff167887 */ /* 0x000fe2000a800000 */
[----:B------:R-:W-:Y:S01]  /*fbb0*/  SHF.R.U32.HI R136, RZ, 0x2, R135 ;  /* 0x00000002ff887819 */ /* 0x000fe20000011687 */
[----:B------:R-:W-:Y:S01]  /*fbc0*/  UIADD3 UR8, UPT, UPT, UR8, -0xae, URZ ;  /* 0xffffff5208087890 */ /* 0x000fe2000fffe0ff */
[----:B------:R-:W-:Y:S01]  /*fbd0*/  ISETP.GE.U32.AND P2, PT, R179, 0x7fffff02, PT ;  /* 0x7fffff02b300780c */ /* 0x000fe20003f46070 */
[----:B------:R-:W-:Y:S01]  /*fbe0*/  UISETP.GE.U32.AND UP5, UPT, UR20, 0x7fffff17, UPT ;  /* 0x7fffff171400788c */ /* 0x000fe2000bfa6070 */
[----:B------:R-:W-:Y:S01]  /*fbf0*/  SEL R187, RZ, 0x7fff8, P4 ;  /* 0x0007fff8ffbb7807 */ /* 0x000fe20002000000 */
[----:B------:R-:W-:Y:S01]  /*fc00*/  USEL UR20, URZ, 0x1fffe, UP6 ;  /* 0x0001fffeff147887 */ /* 0x000fe2000b000000 */
[----:B------:R-:W-:Y:S01]  /*fc10*/  LOP3.LUT P4, RZ, R136, 0x1, RZ, 0xc0, !PT ;  /* 0x0000000188ff7812 */ /* 0x000fe2000788c0ff */
[----:B------:R-:W-:Y:S01]  /*fc20*/  IMAD.IADD R136, R140, 0x1, R137 ;  /* 0x000000018c887824 */ /* 0x000fe200078e0289 */
[----:B------:R-:W-:Y:S01]  /*fc30*/  SEL R179, RZ, 0x1fffe, P2 ;  /* 0x0001fffeffb37807 */ /* 0x000fe20001000000 */
[----:B------:R-:W-:Y:S01]  /*fc40*/  VIADD R137, R190, 0xffffff5e ;  /* 0xffffff5ebe897836 */ /* 0x000fe20000000000 */
[----:B------:R-:W-:Y:S01]  /*fc50*/  ISETP.GE.U32.AND P2, PT, R186, 0x7fffff03, PT ;  /* 0x7fffff03ba00780c */ /* 0x000fe20003f46070 */
[----:B--2---:R-:W-:Y:S01]  /*fc60*/  VIADD R213, R191, 0xffffff40 ;  /* 0xffffff40bfd57836 */ /* 0x004fe20000000000 */
[----:B------:R-:W-:Y:S01]  /*fc70*/  IADD3 R189, PT, PT, R189, -0xbd, RZ ;  /* 0xffffff43bdbd7810 */ /* 0x000fe20007ffe0ff */
[----:B------:R-:W-:Y:S01]  /*fc80*/  UIADD3 UR7, UPT, UPT, UR7, -0xad, URZ ;  /* 0xffffff5307077890 */ /* 0x000fe2000fffe0ff */
[----:B------:R-:W-:Y:S01]  /*fc90*/  SEL R186, RZ, 0x4, P2 ;  /* 0x00000004ffba7807 */ /* 0x000fe20001000000 */
[----:B------:R-:W-:Y:S01]  /*fca0*/  UISETP.GE.U32.AND UP6, UPT, UR19, 0x7fffff18, UPT ;  /* 0x7fffff181300788c */ /* 0x000fe2000bfc6070 */
[----:B------:R-:W-:Y:S01]  /*fcb0*/  LOP3.LUT R136, R136, 0x3, RZ, 0xc0, !PT ;  /* 0x0000000388887812 */ /* 0x000fe200078ec0ff */
[----:B------:R-:W-:Y:S01]  /*fcc0*/  USEL UR25, URZ, 0x1, UP1 ;  /* 0x00000001ff197887 */ /* 0x000fe20008800000 */
[----:B------:R-:W-:Y:S01]  /*fcd0*/  ISETP.GE.U32.AND P2, PT, R189, 0x7fffff04, PT ;  /* 0x7fffff04bd00780c */ /* 0x000fe20003f46070 */
[----:B------:R-:W-:Y:S01]  /*fce0*/  USEL UR26, URZ, 0x1fffe, UP2 ;  /* 0x0001fffeff1a7887 */ /* 0x000fe20009000000 */
[----:B------:R-:W-:Y:S01]  /*fcf0*/  IADD3 R189, PT, PT, R136, R145, R174 ;  /* 0x0000009188bd7210 */ /* 0x000fe20007ffe0ae */
[----:B------:R-:W-:Y:S01]  /*fd00*/  IMAD.IADD R136, R144, 0x1, R141 ;  /* 0x0000000190887824 */ /* 0x000fe200078e028d */
[----:B------:R-:W-:Y:S01]  /*fd10*/  SEL R145, RZ, 0x7fff8, P2 ;  /* 0x0007fff8ff917807 */ /* 0x000fe20001000000 */
[----:B------:R-:W-:Y:S01]  /*fd20*/  USEL UR19, URZ, 0x1, UP3 ;  /* 0x00000001ff137887 */ /* 0x000fe20009800000 */
[----:B------:R-:W-:Y:S01]  /*fd30*/  ISETP.GE.U32.AND P2, PT, R137, 0x7fffff1f, PT ;  /* 0x7fffff1f8900780c */ /* 0x000fe20003f46070 */
[----:B----4-:R-:W-:Y:S01]  /*fd40*/  VIADD R137, R192, 0xffffff5f ;  /* 0xffffff5fc0897836 */ /* 0x010fe20000000000 */
[----:B------:R-:W-:Y:S01]  /*fd50*/  LOP3.LUT R136, R136, 0x3, RZ, 0xc0, !PT ;  /* 0x0000000388887812 */ /* 0x000fe200078ec0ff */
[----:B------:R-:W-:Y:S01]  /*fd60*/  UISETP.GE.U32.AND UP3, UPT, UR8, 0x7fffff13, UPT ;  /* 0x7fffff130800788c */ /* 0x000fe2000bf66070 */
[----:B------:R-:W-:Y:S01]  /*fd70*/  SEL R174, RZ, 0x4, P2 ;  /* 0x00000004ffae7807 */ /* 0x000fe20001000000 */
[----:B------:R-:W-:Y:S01]  /*fd80*/  USEL UR8, URZ, 0x1fffe, UP4 ;  /* 0x0001fffeff087887 */ /* 0x000fe2000a000000 */
[----:B------:R-:W-:Y:S01]  /*fd90*/  ISETP.GE.U32.AND P2, PT, R137, 0x7fffff20, PT ;  /* 0x7fffff208900780c */ /* 0x000fe20003f46070 */
[----:B------:R-:W-:Y:S01]  /*fda0*/  UISETP.GE.U32.AND UP4, UPT, UR7, 0x7fffff14, UPT ;  /* 0x7fffff140700788c */ /* 0x000fe2000bf86070 */
[----:B------:R-:W-:Y:S01]  /*fdb0*/  IADD3 R140, PT, PT, R136, R175, R178 ;  /* 0x000000af888c7210 */ /* 0x000fe20007ffe0b2 */
[----:B------:R-:W-:Y:S01]  /*fdc0*/  IMAD.IADD R137, R183, 0x1, R182 ;  /* 0x00000001b7897824 */ /* 0x000fe200078e02b6 */
[----:B------:R-:W-:Y:S01]  /*fdd0*/  SEL R144, RZ, 0x7fff8, P2 ;  /* 0x0007fff8ff907807 */ /* 0x000fe20001000000 */
[----:B------:R-:W-:Y:S01]  /*fde0*/  UIADD3 UR20, UPT, UPT, UR22, UR20, URZ ;  /* 0x0000001416147290 */ /* 0x000fe2000fffe0ff */
[----:B------:R-:W-:Y:S01]  /*fdf0*/  ISETP.GE.U32.AND P2, PT, R213, 0x7fffff01, PT ;  /* 0x7fffff01d500780c */ /* 0x000fe20003f46070 */
[----:B------:R-:W-:Y:S01]  /*fe00*/  UIADD3 UR25, UPT, UPT, UR25, UR26, URZ ;  /* 0x0000001a19197290 */ /* 0x000fe2000fffe0ff */
[----:B------:R-:W2:Y:S01]  /*fe10*/  LDL.LU.64 R212, [R1+0x670] ;  /* 0x0006700001d47983 */ /* 0x000ea20000300a00 */
[----:B------:R-:W-:-:S02]  /*fe20*/  UIADD3 UR8, UPT, UPT, UR19, UR8, URZ ;  /* 0x0000000813087290 */ /* 0x000fc4000fffe0ff */
[----:B------:R-:W-:Y:S01]  /*fe30*/  USEL UR23, URZ, 0x4, UP3 ;  /* 0x00000004ff177887 */ /* 0x000fe20009800000 */
[----:B------:R-:W3:Y:S01]  /*fe40*/  LDL.64 R204, [R1+0xb0] ;  /* 0x0000b00001cc7983 */ /* 0x000ee20000100a00 */
[----:B------:R-:W-:Y:S02]  /*fe50*/  USEL UR24, URZ, 0x7fff8, UP4 ;  /* 0x0007fff8ff187887 */ /* 0x000fe4000a000000 */
[----:B------:R-:W-:Y:S01]  /*fe60*/  USEL UR5, URZ, 0x4, UP5 ;  /* 0x00000004ff057887 */ /* 0x000fe2000a800000 */
[----:B------:R-:W4:Y:S01]  /*fe70*/  LDL.64 R206, [R1+0xc0] ;  /* 0x0000c00001ce7983 */ /* 0x000f220000100a00 */
[----:B------:R-:W-:Y:S02]  /*fe80*/  USEL UR7, URZ, 0x7fff8, UP6 ;  /* 0x0007fff8ff077887 */ /* 0x000fe4000b000000 */
[----:B------:R-:W-:Y:S01]  /*fe90*/  UIADD3 UR18, UPT, UPT, UR21, UR18, URZ ;  /* 0x0000001215127290 */ /* 0x000fe2000fffe0ff */
[----:B------:R-:W3:Y:S04]  /*fea0*/  LDL.64 R208, [R1+0xd0] ;  /* 0x0000d00001d07983 */ /* 0x000ee80000100a00 */
[----:B------:R-:W3:Y:S01]  /*feb0*/  LDL.64 R210, [R1+0xe0] ;  /* 0x0000e00001d27983 */ /* 0x000ee20000100a00 */
[----:B------:R-:W-:-:S03]  /*fec0*/  SEL R136, RZ, 0x1, P2 ;  /* 0x00000001ff887807 */ /* 0x000fc60001000000 */
[----:B------:R-:W-:Y:S02]  /*fed0*/  LDGSTS.E [R201+0x7000], desc[UR28][R14.64], P5 ;  /* 0x070000000ec97fae */ /* 0x000fe4000a9a101c */
[----:B------:R-:W-:Y:S01]  /*fee0*/  IMAD.IADD R136, R136, 0x1, R179 ;  /* 0x0000000188887824 */ /* 0x000fe200078e02b3 */
[----:B------:R-:W-:Y:S01]  /*fef0*/  ULOP3.LUT UR20, UR20, 0x3, URZ, 0xc0, !UPT ;  /* 0x0000000314147892 */ /* 0x000fe2000f8ec0ff */
[----:B------:R-:W-:Y:S01]  /*ff00*/  LOP3.LUT R137, R137, 0x3, RZ, 0xc0, !PT ;  /* 0x0000000389897812 */ /* 0x000fe200078ec0ff */
[----:B------:R-:W-:Y:S01]  /*ff10*/  ULOP3.LUT UR25, UR25, 0x3, URZ, 0xc0, !UPT ;  /* 0x0000000319197892 */ /* 0x000fe2000f8ec0ff */
[----:B------:R-:W-:Y:S01]  /*ff20*/  SHF.R.U32.HI R135, RZ, 0x1, R135 ;  /* 0x00000001ff877819 */ /* 0x000fe20000011687 */
[----:B------:R-:W-:Y:S01]  /*ff30*/  ULOP3.LUT UR8, UR8, 0x3, URZ, 0xc0, !UPT ;  /* 0x0000000308087892 */ /* 0x000fe2000f8ec0ff */
[----:B------:R-:W-:Y:S01]  /*ff40*/  LOP3.LUT R136, R136, 0x3, RZ, 0xc0, !PT ;  /* 0x0000000388887812 */ /* 0x000fe200078ec0ff */
[----:B------:R-:W-:Y:S01]  /*ff50*/  UIADD3 UR6, UPT, UPT, UR20, UR6, UR17 ;  /* 0x0000000614067290 */ /* 0x000fe2000fffe011 */
[----:B------:R-:W-:Y:S01]  /*ff60*/  IADD3 R141, PT, PT, R137, R187, R188 ;  /* 0x000000bb898d7210 */ /* 0x000fe20007ffe0bc */
[----:B------:R-:W-:Y:S01]  /*ff70*/  ULOP3.LUT UR18, UR18, 0x3, URZ, 0xc0, !UPT ;  /* 0x0000000312127892 */ /* 0x000fe2000f8ec0ff */
[----:B------:R-:W-:Y:S01]  /*ff80*/  IADD3 R136, PT, PT, R136, R145, R186 ;  /* 0x0000009188887210 */ /* 0x000fe20007ffe0ba */
[----:B------:R-:W-:Y:S01]  /*ff90*/  UIADD3 UR23, UPT, UPT, UR25, UR24, UR23 ;  /* 0x0000001819177290 */ /* 0x000fe2000fffe017 */
[----:B------:R-:W-:Y:S01]  /*ffa0*/  IMAD.SHL.U32 R137, R140, 0x100, RZ ;  /* 0x000001008c897824 */ /* 0x000fe200078e00ff */
[----:B------:R-:W-:Y:S01]  /*ffb0*/  UIADD3 UR7, UPT, UPT, UR8, UR7, UR5 ;  /* 0x0000000708077290 */ /* 0x000fe2000fffe005 */
[----:B------:R-:W-:Y:S01]  /*ffc0*/  LOP3.LUT R136, R136, 0xf, RZ, 0xc0, !PT ;  /* 0x0000000f88887812 */ /* 0x000fe200078ec0ff */
[----:B------:R-:W-:Y:S01]  /*ffd0*/  USHF.L.U32 UR5, UR6, 0x8, URZ ;  /* 0x0000000806057899 */ /* 0x000fe200080006ff */
[----:B------:R-:W-:Y:S01]  /*ffe0*/  LDGSTS.E [R201+0x7200], desc[UR28][R10.64], P5 ;  /* 0x072000000ac97fae */ /* 0x000fe2000a9a101c */
[----:B------:R-:W-:Y:S01]  /*fff0*/  ULOP3.LUT UR23, UR23, 0xf, URZ, 0xc0, !UPT ;  /* 0x0000000f17177892 */ /* 0x000fe2000f8ec0ff */
[----:B------:R-:W-:Y:S01]  /*10000*/  LOP3.LUT R140, R137, 0xf00, RZ, 0xe2, !PT ;  /* 0x00000f00898c7812 */ /* 0x000fe200078ee2ff */
[----:B------:R-:W-:Y:S01]  /*10010*/  IMAD R137, R141, 0x10, R136 ;  /* 0x000000108d897824 */ /* 0x000fe200078e0288 */
[----:B------:R-:W-:Y:S01]  /*10020*/  ULOP3.LUT UR5, UR5, 0xf00, URZ, 0xe2, !UPT ;  /* 0x00000f0005057892 */ /* 0x000fe2000f8ee2ff */
[----:B------:R-:W-:Y:S01]  /*10030*/  LOP3.LUT P5, RZ, R135, 0x1, RZ, 0xc0, !PT ;  /* 0x0000000187ff7812 */ /* 0x000fe200078ac0ff */
[----:B------:R-:W-:Y:S01]  /*10040*/  ULEA UR7, UR7, UR23, 0x4 ;  /* 0x0000001707077291 */ /* 0x000fe2000f8e20ff */
[----:B------:R-:W-:Y:S01]  /*10050*/  IADD3 R136, PT, PT, R144, UR18, R174 ;  /* 0x0000001290887c10 */ /* 0x000fe2000fffe0ae */
[----:B------:R-:W-:Y:S01]  /*10060*/  IMAD R140, R189, 0x1000, R140 ;  /* 0x00001000bd8c7824 */ /* 0x000fe200078e028c */
[----:B------:R-:W-:Y:S01]  /*10070*/  LOP3.LUT R137, R137, 0xff, RZ, 0xc0, !PT ;  /* 0x000000ff89897812 */ /* 0x000fe200078ec0ff */
[----:B------:R-:W-:Y:S01]  /*10080*/  ULOP3.LUT UR7, UR7, 0xff, URZ, 0xc0, !UPT ;  /* 0x000000ff07077892 */ /* 0x000fe2000f8ec0ff */
[----:B------:R-:W-:Y:S01]  /*10090*/  LEA R136, R136, UR5, 0xc ;  /* 0x0000000588887c11 */ /* 0x000fe2000f8e60ff */
[----:B------:R-:W-:Y:S02]  /*100a0*/  LDGSTS.E [R201+0x7400], desc[UR28][R6.64], P4 ;  /* 0x0740000006c97fae */ /* 0x000fe4000a1a101c */
[----:B------:R-:W-:-:S02]  /*100b0*/  IMAD.IADD R137, R140, 0x1, R137 ;  /* 0x000000018c897824 */ /* 0x000fc400078e0289 */
[----:B------:R-:W-:Y:S01]  /*100c0*/  IADD3 R136, PT, PT, R136, UR7, RZ ;  /* 0x0000000788887c10 */ /* 0x000fe2000fffe0ff */
[----:B------:R-:W-:Y:S03]  /*100d0*/  LDGSTS.E [R201+0x7600], desc[UR28][R4.64], P4 ;  /* 0x0760000004c97fae */ /* 0x000fe6000a1a101c */
[----:B------:R-:W-:Y:S01]  /*100e0*/  PRMT R135, R137, 0x5410, R136 ;  /* 0x0000541089877816 */ /* 0x000fe20000000088 */
[----:B------:R-:W-:Y:S03]  /*100f0*/  LDGSTS.E [R201+0x7800], desc[UR28][R8.64], P5 ;  /* 0x0780000008c97fae */ /* 0x000fe6000a9a101c */
[----:B------:R-:W-:Y:S01]  /*10100*/  SHF.R.U64 R136, R135, 0x1f, RZ ;  /* 0x0000001f87887819 */ /* 0x000fe200000012ff */
[----:B------:R-:W-:Y:S01]  /*10110*/  LDGSTS.E [R201+0x7a00], desc[UR28][R12.64], P5 ;  /* 0x07a000000cc97fae */ /* 0x000fe2000a9a101c */
[----:B--2---:R-:W-:-:S03]  /*10120*/  IADD3 R190, P6, PT, R212, UR12, RZ ;  /* 0x0000000cd4be7c10 */ /* 0x004fc6000ffde0ff */
[----:B------:R-:W-:Y:S01]  /*10130*/  LDGSTS.E [R201+0x7c00], desc[UR28][R16.64], !P3 ;  /* 0x07c0000010c97fae */ /* 0x000fe2000d9a101c */
[----:B------:R-:W-:-:S03]  /*10140*/  IADD3.X R191, PT, PT, R213, UR13, RZ, P6, !PT ;  /* 0x0000000dd5bf7c10 */ /* 0x000fc6000b7fe4ff */
[----:B------:R-:W-:Y:S04]  /*10150*/  LDGSTS.E [R201+0x7e00], desc[UR28][R20.64], !P3 ;  /* 0x07e0000014c97fae */ /* 0x000fe8000d9a101c */
[----:B------:R-:W2:Y:S01]  /*10160*/  LDL.64 R212, [R1+0xf0] ;  /* 0x0000f00001d47983 */ /* 0x000ea20000100a00 */
[----:B------:R-:W-:Y:S02]  /*10170*/  LOP3.LUT P4, RZ, R136, 0x1, RZ, 0xc0, !PT ;  /* 0x0000000188ff7812 */ /* 0x000fe4000788c0ff */
[----:B------:R-:W-:-:S04]  /*10180*/  SHF.R.U64 R136, R135, 0x1e, RZ ;  /* 0x0000001e87887819 */ /* 0x000fc800000012ff */
[----:B------:R-:W-:Y:S02]  /*10190*/  LOP3.LUT P5, RZ, R136, 0x1, RZ, 0xc0, !PT ;  /* 0x0000000188ff7812 */ /* 0x000fe400078ac0ff */
[----:B------:R-:W-:-:S04]  /*101a0*/  SHF.R.U64 R136, R135, 0x1d, RZ ;  /* 0x0000001d87887819 */ /* 0x000fc800000012ff */
[----:B------:R-:W-:Y:S01]  /*101b0*/  LOP3.LUT P3, RZ, R136, 0x1, RZ, 0xc0, !PT ;  /* 0x0000000188ff7812 */ /* 0x000fe2000786c0ff */
[----:B------:R-:W-:Y:S01]  /*101c0*/  LDGSTS.E [R201+0x8000], desc[UR28][R24.64], P4 ;  /* 0x0800000018c97fae */ /* 0x000fe2000a1a101c */
[----:B------:R-:W-:-:S03]  /*101d0*/  SHF.R.U64 R136, R135, 0x1c, RZ ;  /* 0x0000001c87887819 */ /* 0x000fc600000012ff */
[----:B------:R-:W-:Y:S01]  /*101e0*/  LDGSTS.E [R201+0x8200], desc[UR28][R28.64], P4 ;  /* 0x082000001cc97fae */ /* 0x000fe2000a1a101c */
[----:B------:R-:W-:Y:S02]  /*101f0*/  LOP3.LUT P4, RZ, R136, 0x1, RZ, 0xc0, !PT ;  /* 0x0000000188ff7812 */ /* 0x000fe4000788c0ff */
[C---:B------:R-:W-:Y:S01]  /*10200*/  SHF.R.U64 R136, R135.reuse, 0x1b, RZ ;  /* 0x0000001b87887819 */ /* 0x040fe200000012ff */
[----:B------:R-:W-:Y:S04]  /*10210*/  LDGSTS.E [R201+0x8400], desc[UR28][R32.64], P5 ;  /* 0x0840000020c97fae */ /* 0x000fe8000a9a101c */
[----:B------:R-:W-:Y:S01]  /*10220*/  LDGSTS.E [R201+0x8600], desc[UR28][R36.64], P5 ;  /* 0x0860000024c97fae */ /* 0x000fe2000a9a101c */
[----:B------:R-:W-:Y:S02]  /*10230*/  LOP3.LUT P5, RZ, R136, 0x1, RZ, 0xc0, !PT ;  /* 0x0000000188ff7812 */ /* 0x000fe400078ac0ff */
[----:B------:R-:W-:Y:S01]  /*10240*/  SHF.R.U64 R136, R135, 0x1a, RZ ;  /* 0x0000001a87887819 */ /* 0x000fe200000012ff */
[----:B------:R-:W-:Y:S04]  /*10250*/  LDGSTS.E [R201+0x8800], desc[UR28][R40.64], P3 ;  /* 0x0880000028c97fae */ /* 0x000fe800099a101c */
[----:B------:R-:W-:Y:S01]  /*10260*/  LDGSTS.E [R201+0x8a00], desc[UR28][R44.64], P3 ;  /* 0x08a000002cc97fae */ /* 0x000fe200099a101c */
[----:B------:R-:W-:-:S02]  /*10270*/  LOP3.LUT P3, RZ, R136, 0x1, RZ, 0xc0, !PT ;  /* 0x0000000188ff7812 */ /* 0x000fc4000786c0ff */
[C---:B------:R-:W-:Y:S01]  /*10280*/  SHF.R.U64 R136, R135.reuse, 0x19, RZ ;  /* 0x0000001987887819 */ /* 0x040fe200000012ff */
[----:B------:R-:W-:Y:S03]  /*10290*/  LDGSTS.E [R201+0x8c00], desc[UR28][R48.64], P4 ;  /* 0x08c0000030c97fae */ /* 0x000fe6000a1a101c */
[----:B------:R-:W-:Y:S01]  /*102a0*/  LOP3.LUT P6, RZ, R136, 0x1, RZ, 0xc0, !PT ;  /* 0x0000000188ff7812 */ /* 0x000fe200078cc0ff */
[----:B------:R-:W-:Y:S01]  /*102b0*/  LDGSTS.E [R201+0x8e00], desc[UR28][R52.64], P4 ;  /* 0x08e0000034c97fae */ /* 0x000fe2000a1a101c */
[----:B------:R-:W-:-:S03]  /*102c0*/  SHF.R.U64 R136, R135, 0x18, RZ ;  /* 0x0000001887887819 */ /* 0x000fc600000012ff */
[----:B------:R1:W-:Y:S01]  /*102d0*/  STL.64 [R1+0x3d8], R190 ;  /* 0x0003d8be01007387 */ /* 0x0003e20000100a00 */
[----:B------:R-:W-:Y:S02]  /*102e0*/  LOP3.LUT P4, RZ, R136, 0x1, RZ, 0xc0, !PT ;  /* 0x0000000188ff7812 */ /* 0x000fe4000788c0ff */
[----:B------:R-:W-:Y:S01]  /*102f0*/  SHF.R.U64 R136, R135, 0x17, RZ ;  /* 0x0000001787887819 */ /* 0x000fe200000012ff */
[----:B------:R-:W-:Y:S04]  /*10300*/  LDGSTS.E [R201+0x9000], desc[UR28][R56.64], P5 ;  /* 0x0900000038c97fae */ /* 0x000fe8000a9a101c */
[----:B------:R-:W-:Y:S01]  /*10310*/  LDGSTS.E [R201+0x9200], desc[UR28][R60.64], P5 ;  /* 0x092000003cc97fae */ /* 0x000fe2000a9a101c */
[----:B------:R-:W-:-:S03]  /*10320*/  LOP3.LUT P5, RZ, R136, 0x1, RZ, 0xc0, !PT ;  /* 0x0000000188ff7812 */ /* 0x000fc600078ac0ff */
[----:B------:R-:W2:Y:S01]  /*10330*/  LDL.64 R140, [R1+0x100] ;  /* 0x00010000018c7983 */ /* 0x000ea20000100a00 */
[----:B------:R-:W-:-:S03]  /*10340*/  SHF.R.U64 R136, R135, 0x16, RZ ;  /* 0x0000001687887819 */ /* 0x000fc600000012ff */
[----:B------:R-:W2:Y:S04]  /*10350*/  LDL.64 R188, [R1+0x108] ;  /* 0x0001080001bc7983 */ /* 0x000ea80000100a00 */
        /* <DEDUP_REMOVED lines=12> */
[----:B---3--:R-:W-:Y:S04]  /*10420*/  LDGSTS.E [R201+0x9c00], desc[UR28][R204.64], P4 ;  /* 0x09c00000ccc97fae */ /* 0x008fe8000a1a101c */
[----:B------:R-:W-:Y:S01]  /*10430*/  LDGSTS.E [R201+0x9e00], desc[UR28][R94.64], P4 ;  /* 0x09e000005ec97fae */ /* 0x000fe2000a1a101c */
[----:B------:R-:W-:-:S03]  /*10440*/  LOP3.LUT P4, RZ, R136, 0x1, RZ, 0xc0, !PT ;  /* 0x0000000188ff7812 */ /* 0x000fc6000788c0ff */
[----:B------:R-:W3:Y:S04]  /*10450*/  LDL.64 R182, [R1+0x130] ;  /* 0x0001300001b67983 */ /* 0x000ee80000100a00 */
[----:B------:R-:W3:Y:S04]  /*10460*/  LDL.64 R2, [R1+0x138] ;  /* 0x0001380001027983 */ /* 0x000ee80000100a00 */
[----:B----4-:R-:W-:Y:S04]  /*10470*/  LDGSTS.E [R201+0xa000], desc[UR28][R206.64], P5 ;  /* 0x0a000000cec97fae */ /* 0x010fe8000a9a101c */
[----:B------:R-:W-:Y:S04]  /*10480*/  LDGSTS.E [R201+0xa200], desc[UR28][R102.64], P5 ;  /* 0x0a20000066c97fae */ /* 0x000fe8000a9a101c */
[----:B------:R-:W4:Y:S04]  /*10490*/  LDL.64 R198, [R1+0x140] ;  /* 0x0001400001c67983 */ /* 0x000f280000100a00 */
[----:B------:R-:W-:Y:S04]  /*104a0*/  LDGSTS.E [R201+0xa400], desc[UR28][R208.64], P3 ;  /* 0x0a400000d0c97fae */ /* 0x000fe800099a101c */
[----:B------:R-:W4:Y:S04]  /*104b0*/  LDL.64 R194, [R1+0x148] ;  /* 0x0001480001c27983 */ /* 0x000f280000100a00 */
[----:B------:R-:W-:Y:S04]  /*104c0*/  LDGSTS.E [R201+0xa600], desc[UR28][R110.64], P3 ;  /* 0x0a6000006ec97fae */ /* 0x000fe800099a101c */
[----:B------:R-:W4:Y:S04]  /*104d0*/  LDL.64 R204, [R1+0x150] ;  /* 0x0001500001cc7983 */ /* 0x000f280000100a00 */
[----:B------:R-:W-:Y:S04]  /*104e0*/  LDGSTS.E [R201+0xa800], desc[UR28][R210.64], P6 ;  /* 0x0a800000d2c97fae */ /* 0x000fe8000b1a101c */
[----:B------:R-:W4:Y:S04]  /*104f0*/  LDL.64 R206, [R1+0x158] ;  /* 0x0001580001ce7983 */ /* 0x000f280000100a00 */
[----:B------:R-:W4:Y:S04]  /*10500*/  LDL.64 R208, [R1+0x160] ;  /* 0x0001600001d07983 */ /* 0x000f280000100a00 */
[----:B------:R-:W-:Y:S04]  /*10510*/  LDGSTS.E [R201+0xaa00], desc[UR28][R118.64], P6 ;  /* 0x0aa0000076c97fae */ /* 0x000fe8000b1a101c */
[----:B------:R-:W4:Y:S04]  /*10520*/  LDL.64 R210, [R1+0x168] ;  /* 0x0001680001d27983 */ /* 0x000f280000100a00 */
[----:B--2---:R-:W-:Y:S01]  /*10530*/  LDGSTS.E [R201+0xac00], desc[UR28][R212.64], P4 ;  /* 0x0ac00000d4c97fae */ /* 0x004fe2000a1a101c */
[----:B------:R-:W-:-:S03]  /*10540*/  SHF.R.U64 R136, R135, 0x13, RZ ;  /* 0x0000001387887819 */ /* 0x000fc600000012ff */
[----:B------:R-:W-:Y:S04]  /*10550*/  LDGSTS.E [R201+0xae00], desc[UR28][R126.64], P4 ;  /* 0x0ae000007ec97fae */ /* 0x000fe8000a1a101c */
[----:B------:R-:W2:Y:S01]  /*10560*/  LDL.64 R212, [R1+0x170] ;  /* 0x0001700001d47983 */ /* 0x000ea20000100a00 */
[----:B------:R-:W-:Y:S02]  /*10570*/  LOP3.LUT P5, RZ, R136, 0x1, RZ, 0xc0, !PT ;  /* 0x0000000188ff7812 */ /* 0x000fe400078ac0ff */
[----:B------:R-:W-:-:S04]  /*10580*/  SHF.R.U64 R136, R135, 0x12, RZ ;  /* 0x0000001287887819 */ /* 0x000fc800000012ff */
[----:B------:R-:W-:Y:S02]  /*10590*/  LOP3.LUT P3, RZ, R136, 0x1, RZ, 0xc0, !PT ;  /* 0x0000000188ff7812 */ /* 0x000fe4000786c0ff */
[----:B------:R-:W-:-:S04]  /*105a0*/  SHF.R.U64 R136, R135, 0x11, RZ ;  /* 0x0000001187887819 */ /* 0x000fc800000012ff */
[----:B------:R-:W-:Y:S02]  /*105b0*/  LOP3.LUT P6, RZ, R136, 0x1, RZ, 0xc0, !PT ;  /* 0x0000000188ff7812 */ /* 0x000fe400078cc0ff */
[----:B------:R-:W-:-:S04]  /*105c0*/  SHF.R.U64 R136, R135, 0x10, RZ ;  /* 0x0000001087887819 */ /* 0x000fc800000012ff */
        /* <DEDUP_REMOVED lines=10> */
[----:B------:R-:W-:Y:S04]  /*10670*/  LDGSTS.E [R201+0xb800], desc[UR28][R186.64], P6 ;  /* 0x0b800000bac97fae */ /* 0x000fe8000b1a101c */
[----:B------:R-:W-:Y:S01]  /*10680*/  LDGSTS.E [R201+0xba00], desc[UR28][R178.64], P6 ;  /* 0x0ba00000b2c97fae */ /* 0x000fe2000b1a101c */
[----:B------:R-:W-:Y:S02]  /*10690*/  LOP3.LUT P6, RZ, R136, 0x1, RZ, 0xc0, !PT ;  /* 0x0000000188ff7812 */ /* 0x000fe400078cc0ff */
[----:B------:R-:W-:Y:S01]  /*106a0*/  SHF.R.U64 R136, R135, 0xc, RZ ;  /* 0x0000000c87887819 */ /* 0x000fe200000012ff */
[----:B---3--:R-:W-:Y:S04]  /*106b0*/  LDGSTS.E [R201+0xbc00], desc[UR28][R182.64], P4 ;  /* 0x0bc00000b6c97fae */ /* 0x008fe8000a1a101c */
[----:B------:R-:W-:Y:S01]  /*106c0*/  LDGSTS.E [R201+0xbe00], desc[UR28][R2.64], P4 ;  /* 0x0be0000002c97fae */ /* 0x000fe2000a1a101c */
[----:B------:R-:W-:-:S03]  /*106d0*/  LOP3.LUT P4, RZ, R136, 0x1, RZ, 0xc0, !PT ;  /* 0x0000000188ff7812 */ /* 0x000fc6000788c0ff */
[----:B----4-:R-:W-:Y:S04]  /*106e0*/  LDGSTS.E [R201+0xc000], desc[UR28][R198.64], P5 ;  /* 0x0c000000c6c97fae */ /* 0x010fe8000a9a101c */
[----:B------:R-:W-:Y:S04]  /*106f0*/  LDGSTS.E [R201+0xc200], desc[UR28][R194.64], P5 ;  /* 0x0c200000c2c97fae */ /* 0x000fe8000a9a101c */
[----:B------:R-:W-:Y:S04]  /*10700*/  LDGSTS.E [R201+0xc400], desc[UR28][R204.64], P3 ;  /* 0x0c400000ccc97fae */ /* 0x000fe800099a101c */
[----:B------:R-:W-:Y:S04]  /*10710*/  LDGSTS.E [R201+0xc600], desc[UR28][R206.64], P3 ;  /* 0x0c600000cec97fae */ /* 0x000fe800099a101c */
[----:B------:R-:W-:Y:S04]  /*10720*/  LDGSTS.E [R201+0xc800], desc[UR28][R208.64], P6 ;  /* 0x0c800000d0c97fae */ /* 0x000fe8000b1a101c */
[----:B------:R-:W-:Y:S04]  /*10730*/  LDGSTS.E [R201+0xca00], desc[UR28][R210.64], P6 ;  /* 0x0ca00000d2c97fae */ /* 0x000fe8000b1a101c */
[----:B--2---:R-:W-:Y:S04]  /*10740*/  LDGSTS.E [R201+0xcc00], desc[UR28][R212.64], P4 ;  /* 0x0cc00000d4c97fae */ /* 0x004fe8000a1a101c */
[----:B------:R-:W-:Y:S04]  /*10750*/  LDGSTS.E [R201+0xce00], desc[UR28][R220.64], P4 ;  /* 0x0ce00000dcc97fae */ /* 0x000fe8000a1a101c */
[----:B------:R-:W2:Y:S01]  /*10760*/  LDL.LU.64 R220, [R1+0x668] ;  /* 0x0006680001dc7983 */ /* 0x000ea20000300a00 */
[----:B------:R-:W-:-:S04]  /*10770*/  SHF.R.U64 R136, R135, 0xb, RZ ;  /* 0x0000000b87887819 */ /* 0x000fc800000012ff */
        /* <DEDUP_REMOVED lines=8> */
[----:B------:R-:W-:-:S03]  /*10800*/  LOP3.LUT P4, RZ, R136, 0x1, RZ, 0xc0, !PT ;  /* 0x0000000188ff7812 */ /* 0x000fc6000788c0ff */
[----:B------:R-:W-:Y:S04]  /*10810*/  LDGSTS.E [R201+0xd400], desc[UR28][R236.64], P3 ;  /* 0x0d400000ecc97fae */ /* 0x000fe800099a101c */
[----:B------:R-:W-:Y:S04]  /*10820*/  LDGSTS.E [R201+0xd600], desc[UR28][R196.64], P3 ;  /* 0x0d600000c4c97fae */ /* 0x000fe800099a101c */
[----:B------:R-:W-:Y:S04]  /*10830*/  LDGSTS.E [R201+0xd800], desc[UR28][R238.64], P6 ;  /* 0x0d800000eec97fae */ /* 0x000fe8000b1a101c */
[----:B------:R-:W-:Y:S04]  /*10840*/  LDGSTS.E [R201+0xda00], desc[UR28][R232.64], P6 ;  /* 0x0da00000e8c97fae */ /* 0x000fe8000b1a101c */
[----:B------:R-:W-:Y:S04]  /*10850*/  LDGSTS.E [R201+0xdc00], desc[UR28][R240.64], P4 ;  /* 0x0dc00000f0c97fae */ /* 0x000fe8000a1a101c */
[----:B------:R3:W-:Y:S04]  /*10860*/  LDGSTS.E [R201+0xde00], desc[UR28][R226.64], P4 ;  /* 0x0de00000e2c97fae */ /* 0x0007e8000a1a101c */
[----:B------:R-:W4:Y:S01]  /*10870*/  LDL.LU.64 R202, [R1+0x660] ;  /* 0x0006600001ca7983 */ /* 0x000f220000300a00 */
[----:B------:R-:W-:-:S03]  /*10880*/  SHF.R.U64 R136, R135, 0x7, RZ ;  /* 0x0000000787887819 */ /* 0x000fc600000012ff */
[----:B------:R-:W4:Y:S01]  /*10890*/  LDL.LU.64 R196, [R1+0x658] ;  /* 0x0006580001c47983 */ /* 0x000f220000300a00 */
[----:B---3--:R-:W3:Y:S01]  /*108a0*/  S2R R226, SR_TID.X ;  /* 0x0000000000e27919 */ /* 0x008ee20000002100 */
[----:B------:R-:W1:Y:S01]  /*108b0*/  LDC R227, c[0x0][0x3a0] ;  /* 0x0000e800ffe37b82 */ /* 0x000e620000000800 */
[----:B------:R-:W-:Y:S02]  /*108c0*/  LOP3.LUT P5, RZ, R136, 0x1, RZ, 0xc0, !PT ;  /* 0x0000000188ff7812 */ /* 0x000fe400078ac0ff */
[C---:B------:R-:W-:Y:S01]  /*108d0*/  SHF.R.U64 R136, R135.reuse, 0x6, RZ ;  /* 0x0000000687887819 */ /* 0x040fe200000012ff */
[----:B------:R-:W4:Y:S03]  /*108e0*/  LDL.64 R182, [R1+0x208] ;  /* 0x0002080001b67983 */ /* 0x000f260000100a00 */
[----:B------:R-:W-:Y:S02]  /*108f0*/  LOP3.LUT P3, RZ, R136, 0x1, RZ, 0xc0, !PT ;  /* 0x0000000188ff7812 */ /* 0x000fe4000786c0ff */
[----:B------:R-:W-:-:S04]  /*10900*/  SHF.R.U64 R136, R135, 0x5, RZ ;  /* 0x0000000587887819 */ /* 0x000fc800000012ff */
[----:B------:R-:W-:Y:S01]  /*10910*/  LOP3.LUT P6, RZ, R136, 0x1, RZ, 0xc0, !PT ;  /* 0x0000000188ff7812 */ /* 0x000fe200078cc0ff */
[----:B------:R1:W-:Y:S01]  /*10920*/  LDGSTS.E [R201+0xe000], desc[UR28][R242.64], P5 ;  /* 0x0e000000f2c97fae */ /* 0x0003e2000a9a101c */
[----:B------:R-:W-:-:S03]  /*10930*/  SHF.R.U64 R136, R135, 0x4, RZ ;  /* 0x0000000487887819 */ /* 0x000fc600000012ff */
[----:B------:R1:W-:Y:S01]  /*10940*/  LDGSTS.E [R201+0xe200], desc[UR28][R230.64], P5 ;  /* 0x0e200000e6c97fae */ /* 0x0003e2000a9a101c */
[----:B------:R-:W-:Y:S01]  /*10950*/  LOP3.LUT P4, RZ, R136, 0x1, RZ, 0xc0, !PT ;  /* 0x0000000188ff7812 */ /* 0x000fe2000788c0ff */
[----:B-1----:R-:W-:Y:S01]  /*10960*/  VIADD R227, R227, 0xffffff80 ;  /* 0xffffff80e3e37836 */ /* 0x002fe20000000000 */
[----:B------:R-:W-:Y:S01]  /*10970*/  SHF.R.U64 R136, R135, 0x3, RZ ;  /* 0x0000000387887819 */ /* 0x000fe200000012ff */
[----:B------:R1:W-:Y:S04]  /*10980*/  LDGSTS.E [R201+0xe400], desc[UR28][R244.64], P3 ;  /* 0x0e400000f4c97fae */ /* 0x0003e800099a101c */
[----:B------:R1:W-:Y:S01]  /*10990*/  LDGSTS.E [R201+0xe600], desc[UR28][R228.64], P3 ;  /* 0x0e600000e4c97fae */ /* 0x0003e200099a101c */
[----:B---3--:R-:W-:Y:S02]  /*109a0*/  LOP3.LUT R226, R226, 0x3f, RZ, 0xc0, !PT ;  /* 0x0000003fe2e27812 */ /* 0x008fe400078ec0ff */
[----:B------:R-:W-:Y:S01]  /*109b0*/  LOP3.LUT P3, RZ, R136, 0x1, RZ, 0xc0, !PT ;  /* 0x0000000188ff7812 */ /* 0x000fe2000786c0ff */
[----:B------:R1:W-:Y:S01]  /*109c0*/  LDGSTS.E [R201+0xe800], desc[UR28][R246.64], P6 ;  /* 0x0e800000f6c97fae */ /* 0x0003e2000b1a101c */
[----:B------:R-:W-:-:S02]  /*109d0*/  ISETP.GE.AND P5, PT, R226, R227, PT ;  /* 0x000000e3e200720c */ /* 0x000fc40003fa6270 */
[----:B------:R-:W-:Y:S01]  /*109e0*/  SHF.R.U64 R137, R135, 0x2, RZ ;  /* 0x0000000287897819 */ /* 0x000fe200000012ff */
[----:B------:R1:W-:Y:S01]  /*109f0*/  LDGSTS.E [R201+0xea00], desc[UR28][R224.64], P6 ;  /* 0x0ea00000e0c97fae */ /* 0x0003e2000b1a101c */
[----:B------:R-:W-:Y:S02]  /*10a00*/  SEL R136, RZ, 0x4, P5 ;  /* 0x00000004ff887807 */ /* 0x000fe40002800000 */
[----:B------:R-:W-:Y:S01]  /*10a10*/  ISETP.GT.AND P5, PT, R193, 0xbf, PT ;  /* 0x000000bfc100780c */ /* 0x000fe20003fa4270 */
[----:B------:R1:W-:Y:S03]  /*10a20*/  LDGSTS.E [R201+0xec00], desc[UR28][R248.64], P4 ;  /* 0x0ec00000f8c97fae */ /* 0x0003e6000a1a101c */
[----:B------:R-:W-:Y:S01]  /*10a30*/  SEL R136, R136, RZ, P5 ;  /* 0x000000ff88887207 */ /* 0x000fe20002800000 */
[----:B------:R1:W-:Y:S01]  /*10a40*/  LDGSTS.E [R201+0xee00], desc[UR28][R222.64], P4 ;  /* 0x0ee00000dec97fae */ /* 0x0003e2000a1a101c */
[----:B--2---:R-:W-:-:S03]  /*10a50*/  IADD3 R174, P5, PT, R220, UR12, RZ ;  /* 0x0000000cdcae7c10 */ /* 0x004fc6000ffbe0ff */
[----:B------:R1:W-:Y:S01]  /*10a60*/  LDGSTS.E [R201+0xf000], desc[UR28][R250.64], P3 ;  /* 0x0f000000fac97fae */ /* 0x0003e200099a101c */
[----:B------:R-:W-:-:S05]  /*10a70*/  IADD3.X R175, PT, PT, R221, UR13, RZ, P5, !PT ;  /* 0x0000000dddaf7c10 */ /* 0x000fca000affe4ff */
[----:B------:R1:W-:Y:S04]  /*10a80*/  STL.64 [R1+0x3f8], R174 ;  /* 0x0003f8ae01007387 */ /* 0x0003e80000100a00 */
[----:B------:R-:W2:Y:S04]  /*10a90*/  LDL.64 R2, [R1+0x210] ;  /* 0x0002100001027983 */ /* 0x000ea80000100a00 */
[----:B------:R-:W3:Y:S04]  /*10aa0*/  LDL.64 R198, [R1+0x218] ;  /* 0x0002180001c67983 */ /* 0x000ee80000100a00 */
[----:B------:R-:W3:Y:S04]  /*10ab0*/  LDL.64 R194, [R1+0x220] ;  /* 0x0002200001c27983 */ /* 0x000ee80000100a00 */
[----:B------:R-:W3:Y:S04]  /*10ac0*/  LDL.64 R204, [R1+0x228] ;  /* 0x0002280001cc7983 */ /* 0x000ee80000100a00 */
[----:B------:R-:W3:Y:S04]  /*10ad0*/  LDL.64 R206, [R1+0x230] ;  /* 0x0002300001ce7983 */ /* 0x000ee80000100a00 */
[----:B------:R-:W3:Y:S04]  /*10ae0*/  LDL.64 R208, [R1+0x238] ;  /* 0x0002380001d07983 */ /* 0x000ee80000100a00 */
[----:B------:R-:W3:Y:S04]  /*10af0*/  LDL.64 R210, [R1+0x240] ;  /* 0x0002400001d27983 */ /* 0x000ee80000100a00 */
[----:B------:R-:W3:Y:S01]  /*10b00*/  LDL.64 R212, [R1+0x2a8] ;  /* 0x0002a80001d47983 */ /* 0x000ee20000100a00 */
[----:B------:R-:W-:-:S02]  /*10b10*/  SHF.R.U64 R135, R135, 0x1, RZ ;  /* 0x0000000187877819 */ /* 0x000fc400000012ff */
[----:B------:R-:W-:Y:S01]  /*10b20*/  LOP3.LUT P4, RZ, R137, 0x1, RZ, 0xc0, !PT ;  /* 0x0000000189ff7812 */ /* 0x000fe2000788c0ff */
[----:B------:R-:W3:Y:S04]  /*10b30*/  LDL.64 R250, [R1+0x2f0] ;  /* 0x0002f00001fa7983 */ /* 0x000ee80000100a00 */
[----:B------:R-:W3:Y:S01]  /*10b40*/  LDL.64 R248, [R1+0x308] ;  /* 0x0003080001f87983 */ /* 0x000ee20000100a00 */
[----:B----4-:R-:W-:-:S03]  /*10b50*/  IADD3 R144, P6, PT, R202, UR12, RZ ;  /* 0x0000000cca907c10 */ /* 0x010fc6000ffde0ff */
[----:B------:R-:W4:Y:S01]  /*10b60*/  LDL.64 R246, [R1+0x3d0] ;  /* 0x0003d00001f67983 */ /* 0x000f220000100a00 */
[----:B------:R-:W-:Y:S02]  /*10b70*/  IADD3.X R145, PT, PT, R203, UR13, RZ, P6, !PT ;  /* 0x0000000dcb917c10 */ /* 0x000fe4000b7fe4ff */
[----:B------:R-:W-:Y:S01]  /*10b80*/  LOP3.LUT P6, RZ, R135, 0x1, RZ, 0xc0, !PT ;  /* 0x0000000187ff7812 */ /* 0x000fe200078cc0ff */
[----:B------:R-:W4:Y:S04]  /*10b90*/  LDL.64 R244, [R1+0x420] ;  /* 0x0004200001f47983 */ /* 0x000f280000100a00 */
[----:B------:R-:W4:Y:S04]  /*10ba0*/  LDL.64 R242, [R1+0x448] ;  /* 0x0004480001f27983 */ /* 0x000f280000100a00 */
[----:B------:R-:W4:Y:S04]  /*10bb0*/  LDL.64 R240, [R1+0x430] ;  /* 0x0004300001f07983 */ /* 0x000f280000100a00 */
[----:B------:R1:W-:Y:S01]  /*10bc0*/  LDGSTS.E [R201+0xf200], desc[UR28][R182.64], P3 ;  /* 0x0f200000b6c97fae */ /* 0x0003e200099a101c */
[----:B------:R-:W-:-:S03]  /*10bd0*/  ISETP.NE.U32.AND P3, PT, R136, RZ, PT ;  /* 0x000000ff8800720c */ /* 0x000fc60003f65070 */
[----:B------:R-:W4:Y:S04]  /*10be0*/  LDL.64 R238, [R1+0x460] ;  /* 0x0004600001ee7983 */ /* 0x000f280000100a00 */
[----:B------:R-:W4:Y:S01]  /*10bf0*/  LDL.64 R236, [R1+0x480] ;  /* 0x0004800001ec7983 */ /* 0x000f220000100a00 */
[----:B------:R-:W-:-:S03]  /*10c00*/  IADD3 R140, P5, PT, R196, UR12, RZ ;  /* 0x0000000cc48c7c10 */ /* 0x000fc6000ffbe0ff */
[----:B------:R-:W4:Y:S04]  /*10c10*/  LDL.64 R234, [R1+0x4b0] ;  /* 0x0004b00001ea7983 */ /* 0x000f280000100a00 */
[----:B------:R-:W4:Y:S04]  /*10c20*/  LDL.64 R232, [R1+0x4e8] ;  /* 0x0004e80001e87983 */ /* 0x000f280000100a00 */
[----:B------:R-:W4:Y:S04]  /*10c30*/  LDL.64 R230, [R1+0x508] ;  /* 0x0005080001e67983 */ /* 0x000f280000100a00 */
[----:B------:R-:W4:Y:S01]  /*10c40*/  LDL.64 R228, [R1+0x518] ;  /* 0x0005180001e47983 */ /* 0x000f220000100a00 */
[----:B------:R-:W-:-:S03]  /*10c50*/  IADD3.X R141, PT, PT, R197, UR13, RZ, P5, !PT ;  /* 0x0000000dc58d7c10 */ /* 0x000fc6000affe4ff */
[----:B------:R-:W4:Y:S04]  /*10c60*/  LDL.64 R226, [R1+0x540] ;  /* 0x0005400001e27983 */ /* 0x000f280000100a00 */
[----:B------:R-:W4:Y:S04]  /*10c70*/  LDL.64 R224, [R1+0x650] ;  /* 0x0006500001e07983 */ /* 0x000f280000100a00 */
[----:B------:R-:W4:Y:S04]  /*10c80*/  LDL.64 R222, [R1+0x248] ;  /* 0x0002480001de7983 */ /* 0x000f280000100a00 */
[----:B------:R-:W4:Y:S04]  /*10c90*/  LDL.64 R220, [R1+0x268] ;  /* 0x0002680001dc7983 */ /* 0x000f280000100a00 */
[----:B------:R-:W4:Y:S04]  /*10ca0*/  LDL.64 R202, [R1+0x288] ;  /* 0x0002880001ca7983 */ /* 0x000f280000100a00 */
[----:B------:R-:W4:Y:S04]  /*10cb0*/  LDL.64 R196, [R1+0x2c0] ;  /* 0x0002c00001c47983 */ /* 0x000f280000100a00 */
[----:B------:R1:W-:Y:S04]  /*10cc0*/  STL.64 [R1+0x418], R144 ;  /* 0x0004189001007387 */ /* 0x0003e80000100a00 */
[----:B------:R1:W-:Y:S04]  /*10cd0*/  STL.64 [R1+0x438], R140 ;  /* 0x0004388c01007387 */ /* 0x0003e80000100a00 */
[----:B------:R-:W4:Y:S04]  /*10ce0*/  LDL.64 R136, [R1+0x4a8] ;  /* 0x0004a80001887983 */ /* 0x000f280000100a00 */
[----:B------:R-:W4:Y:S04]  /*10cf0*/  LDL.64 R188, [R1+0x4c0] ;  /* 0x0004c00001bc7983 */ /* 0x000f280000100a00 */
[----:B------:R-:W4:Y:S04]  /*10d00*/  LDL.64 R186, [R1+0x4d8] ;  /* 0x0004d80001ba7983 */ /* 0x000f280000100a00 */
[----:B------:R-:W4:Y:S04]  /*10d10*/  LDL.64 R178, [R1+0x4f8] ;  /* 0x0004f80001b27983 */ /* 0x000f280000100a00 */
[----:B------:R-:W4:Y:S04]  /*10d20*/  LDL.64 R182, [R1+0x260] ;  /* 0x0002600001b67983 */ /* 0x000f280000100a00 */
[----:B--2---:R1:W-:Y:S04]  /*10d30*/  LDGSTS.E [R201+0xf400], desc[UR28][R2.64], P4 ;  /* 0x0f40000002c97fae */ /* 0x0043e8000a1a101c */
[----:B---3--:R1:W-:Y:S04]  /*10d40*/  LDGSTS.E [R201+0xf600], desc[UR28][R198.64], P4 ;  /* 0x0f600000c6c97fae */ /* 0x0083e8000a1a101c */
[----:B------:R1:W-:Y:S04]  /*10d50*/  LDGSTS.E [R201+0xf800], desc[UR28][R194.64], P6 ;  /* 0x0f800000c2c97fae */ /* 0x0003e8000b1a101c */
[----:B------:R1:W-:Y:S04]  /*10d60*/  LDGSTS.E [R201+0xfa00], desc[UR28][R204.64], P6 ;  /* 0x0fa00000ccc97fae */ /* 0x0003e8000b1a101c */
[----:B------:R1:W-:Y:S04]  /*10d70*/  LDGSTS.E [R201+0xfc00], desc[UR28][R206.64], !P2 ;  /* 0x0fc00000cec97fae */ /* 0x0003e8000d1a101c */
[----:B------:R1:W-:Y:S04]  /*10d80*/  LDGSTS.E [R201+0xfe00], desc[UR28][R208.64], !P2 ;  /* 0x0fe00000d0c97fae */ /* 0x0003e8000d1a101c */
[----:B------:R-:W0:Y:S04]  /*10d90*/  LDGDEPBAR ;  /* 0x00000000000079af */ /* 0x000e280000000000 */
[----:B------:R1:W-:Y:S04]  /*10da0*/  LDGSTS.E [R252+0x30000], desc[UR28][R210.64], P3 ;  /* 0x30000000d2fc7fae */ /* 0x0003e800099a101c */
[----:B------:R1:W-:Y:S04]  /*10db0*/  LDGSTS.E [R252+0x30400], desc[UR28][R212.64], P3 ;  /* 0x30400000d4fc7fae */ /* 0x0003e800099a101c */
[----:B------:R-:W2:Y:S04]  /*10dc0*/  LDL.64 R208, [R1+0x3a8] ;  /* 0x0003a80001d07983 */ /* 0x000ea80000100a00 */
[----:B------:R-:W3:Y:S04]  /*10dd0*/  LDL.64 R210, [R1+0x350] ;  /* 0x0003500001d27983 */ /* 0x000ee80000100a00 */
[----:B------:R-:W2:Y:S04]  /*10de0*/  LDL.64 R212, [R1+0x2e8] ;  /* 0x0002e80001d47983 */ /* 0x000ea80000100a00 */
[----:B------:R-:W3:Y:S04]  /*10df0*/  LDL.64 R206, [R1+0x3c8] ;  /* 0x0003c80001ce7983 */ /* 0x000ee80000100a00 */
[----:B------:R-:W3:Y:S04]  /*10e00*/  LDL.64 R204, [R1+0x3f0] ;  /* 0x0003f00001cc7983 */ /* 0x000ee80000100a00 */
[----:B------:R-:W3:Y:S04]  /*10e10*/  LDL.64 R194, [R1+0x428] ;  /* 0x0004280001c27983 */ /* 0x000ee80000100a00 */
[----:B------:R-:W3:Y:S04]  /*10e20*/  LDL.64 R198, [R1+0x458] ;  /* 0x0004580001c67983 */ /* 0x000ee80000100a00 */
[----:B------:R-:W3:Y:S04]  /*10e30*/  LDL.64 R2, [R1+0x478] ;  /* 0x0004780001027983 */ /* 0x000ee80000100a00 */
[----:B------:R1:W-:Y:S04]  /*10e40*/  LDGSTS.E [R252+0x30800], desc[UR28][R250.64], P3 ;  /* 0x30800000fafc7fae */ /* 0x0003e800099a101c */
[----:B------:R1:W-:Y:S04]  /*10e50*/  LDGSTS.E [R252+0x30c00], desc[UR28][R248.64], P3 ;  /* 0x30c00000f8fc7fae */ /* 0x0003e800099a101c */
[----:B----4-:R1:W-:Y:S04]  /*10e60*/  LDGSTS.E [R252+0x31000], desc[UR28][R246.64], P3 ;  /* 0x31000000f6fc7fae */ /* 0x0103e800099a101c */
[----:B------:R-:W4:Y:S04]  /*10e70*/  LDL.64 R250, [R1+0x270] ;  /* 0x0002700001fa7983 */ /* 0x000f280000100a00 */
[----:B------:R-:W4:Y:S04]  /*10e80*/  LDL.64 R248, [R1+0x290] ;  /* 0x0002900001f87983 */ /* 0x000f280000100a00 */
[----:B------:R1:W-:Y:S04]  /*10e90*/  LDGSTS.E [R252+0x31400], desc[UR28][R244.64], P3 ;  /* 0x31400000f4fc7fae */ /* 0x0003e800099a101c */
        /* <DEDUP_REMOVED lines=29> */
[----:B------:R-:W4:Y:S04]  /*11070*/  LDL.64 R196, [R1+0x298] ;  /* 0x0002980001c47983 */ /* 0x000f280000100a00 */
[----:B--2---:R1:W-:Y:S04]  /*11080*/  LDGSTS.E [R134+0x31100], desc[UR28][R212.64], P3 ;  /* 0x31100000d4867fae */ /* 0x0043e800099a101c */
[----:B---3--:R1:W-:Y:S04]  /*11090*/  LDGSTS.E [R134+0x31500], desc[UR28][R210.64], P3 ;  /* 0x31500000d2867fae */ /* 0x0083e800099a101c */
[----:B------:R1:W-:Y:S04]  /*110a0*/  LDGSTS.E [R134+0x31900], desc[UR28][R208.64], P3 ;  /* 0x31900000d0867fae */ /* 0x0003e800099a101c */
[----:B------:R-:W2:Y:S04]  /*110b0*/  LDL.LU.64 R212, [R1+0x6b8] ;  /* 0x0006b80001d47983 */ /* 0x000ea80000300a00 */
[----:B------:R-:W3:Y:S04]  /*110c0*/  LDL.LU.64 R210, [R1+0x6b0] ;  /* 0x0006b00001d27983 */ /* 0x000ee80000300a00 */
[----:B------:R-:W3:Y:S04]  /*110d0*/  LDL.LU.64 R208, [R1+0x6a8] ;  /* 0x0006a80001d07983 */ /* 0x000ee80000300a00 */
[----:B------:R1:W-:Y:S04]  /*110e0*/  LDGSTS.E [R134+0x31d00], desc[UR28][R206.64], P3 ;  /* 0x31d00000ce867fae */ /* 0x0003e800099a101c */
[----:B------:R1:W-:Y:S04]  /*110f0*/  LDGSTS.E [R134+0x32100], desc[UR28][R204.64], P3 ;  /* 0x32100000cc867fae */ /* 0x0003e800099a101c */
[----:B------:R1:W-:Y:S04]  /*11100*/  LDGSTS.E [R134+0x32500], desc[UR28][R194.64], P3 ;  /* 0x32500000c2867fae */ /* 0x0003e800099a101c */
[----:B------:R-:W3:Y:S04]  /*11110*/  LDL.LU.64 R206, [R1+0x6a0] ;  /* 0x0006a00001ce7983 */ /* 0x000ee80000300a00 */
[----:B------:R-:W3:Y:S04]  /*11120*/  LDL.LU.64 R204, [R1+0x698] ;  /* 0x0006980001cc7983 */ /* 0x000ee80000300a00 */
[----:B------:R-:W3:Y:S04]  /*11130*/  LDL.LU.64 R194, [R1+0x690] ;  /* 0x0006900001c27983 */ /* 0x000ee80000300a00 */
[----:B------:R1:W-:Y:S04]  /*11140*/  LDGSTS.E [R134+0x32900], desc[UR28][R198.64], P3 ;  /* 0x32900000c6867fae */ /* 0x0003e800099a101c */
[----:B------:R1:W-:Y:S04]  /*11150*/  LDGSTS.E [R134+0x32d00], desc[UR28][R2.64], P3 ;  /* 0x32d0000002867fae */ /* 0x0003e800099a101c */
[----:B------:R1:W-:Y:S04]  /*11160*/  LDGSTS.E [R134+0x33100], desc[UR28][R136.64], P3 ;  /* 0x3310000088867fae */ /* 0x0003e800099a101c */
[----:B------:R1:W5:Y:S04]  /*11170*/  LDL.LU.64 R198, [R1+0x688] ;  /* 0x0006880001c67983 */ /* 0x0003680000300a00 */
[----:B------:R1:W5:Y:S04]  /*11180*/  LDL.LU.64 R2, [R1+0x680] ;  /* 0x0006800001027983 */ /* 0x0003680000300a00 */
[----:B------:R1:W-:Y:S04]  /*11190*/  LDGSTS.E [R134+0x33500], desc[UR28][R188.64], P3 ;  /* 0x33500000bc867fae */ /* 0x0003e800099a101c */
[----:B------:R1:W-:Y:S04]  /*111a0*/  LDGSTS.E [R134+0x33900], desc[UR28][R186.64], P3 ;  /* 0x33900000ba867fae */ /* 0x0003e800099a101c */
[----:B------:R1:W-:Y:S04]  /*111b0*/  LDGSTS.E [R134+0x33d00], desc[UR28][R178.64], P3 ;  /* 0x33d00000b2867fae */ /* 0x0003e800099a101c */
[----:B------:R1:W-:Y:S04]  /*111c0*/  LDGSTS.E [R133+0x30200], desc[UR28][R182.64], P3 ;  /* 0x30200000b6857fae */ /* 0x0003e800099a101c */
[----:B----4-:R1:W-:Y:S04]  /*111d0*/  LDGSTS.E [R133+0x30600], desc[UR28][R250.64], P3 ;  /* 0x30600000fa857fae */ /* 0x0103e800099a101c */
[----:B------:R1:W-:Y:S04]  /*111e0*/  LDGSTS.E [R133+0x30a00], desc[UR28][R248.64], P3 ;  /* 0x30a00000f8857fae */ /* 0x0003e800099a101c */
        /* <DEDUP_REMOVED lines=18> */
[----:B------:R1:W-:Y:S01]  /*11310*/  LDGSTS.E [R132+0x31700], desc[UR28][R214.64], P3 ;  /* 0x31700000d6847fae */ /* 0x0003e200099a101c */
[----:B------:R-:W-:Y:S01]  /*11320*/  UMOV UR6, URZ ;  /* 0x000000ff00067c82 */ /* 0x000fe20008000000 */
[----:B------:R-:W-:-:S02]  /*11330*/  ISETP.GE.AND P2, PT, R193, 0x40, PT ;  /* 0x00000040c100780c */ /* 0x000fc40003f46270 */
[----:B--2---:R1:W-:Y:S04]  /*11340*/  LDGSTS.E [R132+0x31b00], desc[UR28][R212.64], P3 ;  /* 0x31b00000d4847fae */ /* 0x0043e800099a101c */
[----:B---3--:R1:W-:Y:S04]  /*11350*/  LDGSTS.E [R132+0x31f00], desc[UR28][R210.64], P3 ;  /* 0x31f00000d2847fae */ /* 0x0083e800099a101c */
        /* <DEDUP_REMOVED lines=8> */
[----:B------:R-:W-:-:S03]  /*113e0*/  ISETP.GE.AND P3, PT, R193, 0x80, PT ;  /* 0x00000080c100780c */ /* 0x000fc60003f66270 */
[----:B------:R-:W0:Y:S10]  /*113f0*/  LDGDEPBAR ;  /* 0x00000000000079af */ /* 0x000e340000000000 */
[----:B-1----:R-:W-:Y:S05]  /*11400*/  @!P3 BRA `(.L_x_8) ;  /* 0x000000ac002cb947 */ /* 0x002fea0003800000 */
[----:B------:R-:W-:Y:S01]  /*11410*/  STL [R1], R14 ;  /* 0x0000000e01007387 */ /* 0x000fe20000100800 */
[----:B------:R-:W-:Y:S01]  /*11420*/  SHF.R.S32.HI R132, RZ, 0x1f, R193 ;  /* 0x0000001fff847819 */ /* 0x000fe200000114c1 */
[----:B------:R-:W-:Y:S01]  /*11430*/  IMAD.MOV.U32 R215, RZ, RZ, R84 ;  /* 0x000000ffffd77224 */ /* 0x000fe200078e0054 */
[----:B------:R-:W-:Y:S01]  /*11440*/  MOV R210, R93 ;  /* 0x0000005d00d27202 */ /* 0x000fe20000000f00 */
[----:B------:R-:W-:Y:S01]  /*11450*/  STL [R1+0x8], R10 ;  /* 0x0000080a01007387 */ /* 0x000fe20000100800 */
[----:B------:R-:W-:Y:S01]  /*11460*/  IMAD.MOV.U32 R214, RZ, RZ, R85 ;  /* 0x000000ffffd67224 */ /* 0x000fe200078e0055 */
[----:B------:R-:W-:Y:S01]  /*11470*/  LEA.HI R134, R132, R193, RZ, 0x6 ;  /* 0x000000c184867211 */ /* 0x000fe200078f30ff */
[----:B------:R-:W-:Y:S01]  /*11480*/  IMAD.MOV.U32 R211, RZ, RZ, R92 ;  /* 0x000000ffffd37224 */ /* 0x000fe200078e005c */
[----:B------:R-:W-:Y:S01]  /*11490*/  STL [R1+0x4], R11 ;  /* 0x0000040b01007387 */ /* 0x000fe20000100800 */
[----:B------:R-:W-:Y:S01]  /*114a0*/  IMAD.MOV.U32 R137, RZ, RZ, R155 ;  /* 0x000000ffff897224 */ /* 0x000fe200078e009b */
[----:B------:R-:W-:Y:S01]  /*114b0*/  MOV R195, R117 ;  /* 0x0000007500c37202 */ /* 0x000fe20000000f00 */
        /* <DEDUP_REMOVED lines=9> */
[----:B------:R1:W-:Y:S01]  /*11550*/  STL [R1+0x18], R4 ;  /* 0x0000180401007387 */ /* 0x0003e20000100800 */
        /* <DEDUP_REMOVED lines=12> */
[----:B------:R-:W-:-:S02]  /*11620*/  IMAD.MOV.U32 R204, RZ, RZ, R89 ;  /* 0x000000ffffcc7224 */ /* 0x000fc400078e0059 */
[----:B------:R-:W-:Y:S01]  /*11630*/  IMAD.MOV.U32 R145, RZ, RZ, R151 ;  /* 0x000000ffff917224 */ /* 0x000fe200078e0097 */
[----:B------:R-:W-:Y:S01]  /*11640*/  STL [R1+0x28], R12 ;  /* 0x0000280c01007387 */ /* 0x000fe20000100800 */
[----:B------:R-:W-:Y:S02]  /*11650*/  IMAD.MOV.U32 R162, RZ, RZ, R164 ;  /* 0x000000ffffa27224 */ /* 0x000fe400078e00a4 */
[----:B------:R-:W-:Y:S01]  /*11660*/  IMAD.MOV.U32 R163, RZ, RZ, R165 ;  /* 0x000000ffffa37224 */ /* 0x000fe200078e00a5 */
[----:B------:R-:W-:Y:S01]  /*11670*/  STL [R1+0x24], R13 ;  /* 0x0000240d01007387 */ /* 0x000fe20000100800 */
[----:B------:R-:W-:Y:S02]  /*11680*/  IMAD.MOV.U32 R203, RZ, RZ, R108 ;  /* 0x000000ffffcb7224 */ /* 0x000fe400078e006c */
        /* <DEDUP_REMOVED lines=73> */
[----:B------:R-:W2:Y:S01]  /*11b20*/  LDL.LU.64 R84, [R1+0x248] ;  /* 0x0002480001547983 */ /* 0x000ea20000300a00 */
[----:B------:R-:W-:-:S02]  /*11b30*/  IMAD.MOV.U32 R235, RZ, RZ, R50 ;  /* 0x000000ffffeb7224 */ /* 0x000fc400078e0032 */
[----:B------:R-:W-:Y:S01]  /*11b40*/  IMAD.MOV.U32 R231, RZ, RZ, R58 ;  /* 0x000000ffffe77224 */ /* 0x000fe200078e003a */
[----:B------:R-:W3:Y:S01]  /*11b50*/  LDL.LU.64 R92, [R1+0x278] ;  /* 0x00027800015c7983 */ /* 0x000ee20000300a00 */
[----:B------:R-:W-:Y:S02]  /*11b60*/  IMAD.MOV.U32 R230, RZ, RZ, R59 ;  /* 0x000000ffffe67224 */ /* 0x000fe400078e003b */
[----:B------:R-:W-:Y:S01]  /*11b70*/  IMAD.MOV.U32 R237, RZ, RZ, R46 ;  /* 0x000000ffffed7224 */ /* 0x000fe200078e002e */
[----:B------:R-:W4:Y:S01]  /*11b80*/  LDL.LU.64 R82, [R1+0x288] ;  /* 0x0002880001527983 */ /* 0x000f220000300a00 */
[----:B------:R-:W-:Y:S02]  /*11b90*/  IMAD.MOV.U32 R236, RZ, RZ, R47 ;  /* 0x000000ffffec7224 */ /* 0x000fe400078e002f */
[----:B------:R-:W-:Y:S01]  /*11ba0*/  IMAD.MOV.U32 R233, RZ, RZ, R54 ;  /* 0x000000ffffe97224 */ /* 0x000fe200078e0036 */
[----:B------:R-:W2:Y:S01]  /*11bb0*/  LDL.LU.64 R100, [R1+0x298] ;  /* 0x0002980001647983 */ /* 0x000ea20000300a00 */
[----:B------:R-:W-:-:S02]  /*11bc0*/  IMAD.MOV.U32 R232, RZ, RZ, R55 ;  /* 0x000000ffffe87224 */ /* 0x000fc400078e0037 */
[----:B------:R-:W-:Y:S01]  /*11bd0*/  IMAD.MOV.U32 R136, RZ, RZ, R154 ;  /* 0x000000ffff887224 */ /* 0x000fe200078e009a */
[----:B------:R-:W2:Y:S01]  /*11be0*/  LDL.LU.64 R120, [R1+0x3f8] ;  /* 0x0003f80001787983 */ /* 0x000ea20000300a00 */
[----:B------:R-:W-:Y:S01]  /*11bf0*/  IMAD.MOV.U32 R154, RZ, RZ, R168 ;  /* 0x000000ffff9a7224 */ /* 0x000fe200078e00a8 */
[----:B------:R-:W-:Y:S01]  /*11c00*/  MOV R168, R166 ;  /* 0x000000a600a87202 */ /* 0x000fe20000000f00 */
[----:B------:R-:W-:Y:S01]  /*11c10*/  IMAD.MOV.U32 R239, RZ, RZ, R42 ;  /* 0x000000ffffef7224 */ /* 0x000fe200078e002a */
[----:B------:R-:W2:Y:S01]  /*11c20*/  LDL.LU.64 R88, [R1+0x428] ;  /* 0x0004280001587983 */ /* 0x000ea20000300a00 */
[----:B------:R-:W-:Y:S02]  /*11c30*/  IMAD.MOV.U32 R238, RZ, RZ, R43 ;  /* 0x000000ffffee7224 */ /* 0x000fe400078e002b */
[----:B------:R-:W-:Y:S01]  /*11c40*/  IMAD.MOV.U32 R241, RZ, RZ, R38 ;  /* 0x000000fffff17224 */ /* 0x000fe200078e0026 */
[----:B------:R-:W2:Y:S01]  /*11c50*/  LDL.LU.64 R108, [R1+0x2f8] ;  /* 0x0002f800016c7983 */ /* 0x000ea20000300a00 */
[----:B------:R-:W-:-:S02]  /*11c60*/  IMAD.MOV.U32 R240, RZ, RZ, R39 ;  /* 0x000000fffff07224 */ /* 0x000fc400078e0027 */
[----:B------:R-:W-:Y:S01]  /*11c70*/  IMAD.MOV.U32 R243, RZ, RZ, R34 ;  /* 0x000000fffff37224 */ /* 0x000fe200078e0022 */
[----:B------:R-:W2:Y:S01]  /*11c80*/  LDL.LU.64 R122, [R1+0x3c8] ;  /* 0x0003c800017a7983 */ /* 0x000ea20000300a00 */
[----:B------:R-:W-:Y:S02]  /*11c90*/  IMAD.MOV.U32 R242, RZ, RZ, R35 ;  /* 0x000000fffff27224 */ /* 0x000fe400078e0023 */
        /* <DEDUP_REMOVED lines=11> */
[----:B------:R-:W-:-:S03]  /*11d50*/  IMAD.MOV.U32 R252, RZ, RZ, R15 ;  /* 0x000000fffffc7224 */ /* 0x000fc600078e000f */
[----:B------:R-:W2:Y:S04]  /*11d60*/  LDL.LU.64 R80, [R1+0x268] ;  /* 0x0002680001507983 */ /* 0x000ea80000300a00 */
        /* <DEDUP_REMOVED lines=8> */
[----:B------:R-:W-:Y:S04]  /*11df0*/  STL [R1+0x90], R64 ;  /* 0x0000904001007387 */ /* 0x000fe80000100800 */
[----:B------:R-:W2:Y:S04]  /*11e00*/  LDL.LU.64 R76, [R1+0xb0] ;  /* 0x0000b000014c7983 */ /* 0x000ea80000300a00 */
[----:B------:R-:W-:Y:S04]  /*11e10*/  STL [R1+0x8c], R65 ;  /* 0x00008c4101007387 */ /* 0x000fe80000100800 */
[----:B------:R-:W-:Y:S04]  /*11e20*/  STL [R1+0x98], R68 ;  /* 0x0000984401007387 */ /* 0x000fe80000100800 */
[----:B------:R-:W3:Y:S04]  /*11e30*/  LDL.LU.64 R72, [R1+0x100] ;  /* 0x0001000001487983 */ /* 0x000ee80000300a00 */
[----:B------:R-:W-:Y:S04]  /*11e40*/  STL [R1+0x94], R69 ;  /* 0x0000944501007387 */ /* 0x000fe80000100800 */
[----:B------:R-:W3:Y:S04]  /*11e50*/  LDL.LU.64 R78, [R1+0xc0] ;  /* 0x0000c000014e7983 */ /* 0x000ee80000300a00 */
[----:B------:R-:W-:Y:S04]  /*11e60*/  STL [R1+0xa0], R158 ;  /* 0x0000a09e01007387 */ /* 0x000fe80000100800 */
[----:B------:R-:W-:Y:S04]  /*11e70*/  STL [R1+0x9c], R159 ;  /* 0x00009c9f01007387 */ /* 0x000fe80000100800 */
[----:B------:R-:W-:Y:S04]  /*11e80*/  STL [R1+0xa8], R86 ;  /* 0x0000a85601007387 */ /* 0x000fe80000100800 */
[----:B------:R-:W-:Y:S04]  /*11e90*/  STL [R1+0xa4], R87 ;  /* 0x0000a45701007387 */ /* 0x000fe80000100800 */
[----:B--2---:R2:W-:Y:S04]  /*11ea0*/  STL [R1+0xb0], R76 ;  /* 0x0000b04c01007387 */ /* 0x0045e80000100800 */
[----:B------:R-:W4:Y:S01]  /*11eb0*/  LDL.LU.64 R70, [R1+0xd0] ;  /* 0x0000d00001467983 */ /* 0x000f220000300a00 */
[----:B-1----:R-:W-:-:S03]  /*11ec0*/  IMAD.MOV.U32 R4, RZ, RZ, R77 ;  /* 0x000000ffff047224 */ /* 0x002fc600078e004d */
[----:B------:R-:W-:Y:S04]  /*11ed0*/  STL [R1+0xb8], R94 ;  /* 0x0000b85e01007387 */ /* 0x000fe80000100800 */
[----:B------:R1:W-:Y:S04]  /*11ee0*/  STL [R1+0xac], R4 ;  /* 0x0000ac0401007387 */ /* 0x0003e80000100800 */
[----:B------:R-:W-:Y:S04]  /*11ef0*/  STL [R1+0xb4], R95 ;  /* 0x0000b45f01007387 */ /* 0x000fe80000100800 */
[----:B---3--:R3:W-:Y:S04]  /*11f00*/  STL [R1+0xc0], R78 ;  /* 0x0000c04e01007387 */ /* 0x0087e80000100800 */
[----:B--2---:R-:W2:Y:S01]  /*11f10*/  LDL.LU.64 R76, [R1+0xe0] ;  /* 0x0000e000014c7983 */ /* 0x004ea20000300a00 */
[----:B-1----:R-:W-:-:S03]  /*11f20*/  IMAD.MOV.U32 R4, RZ, RZ, R79 ;  /* 0x000000ffff047224 */ /* 0x002fc600078e004f */
[----:B------:R-:W-:Y:S04]  /*11f30*/  STL [R1+0xc8], R102 ;  /* 0x0000c86601007387 */ /* 0x000fe80000100800 */
[----:B------:R1:W-:Y:S01]  /*11f40*/  STL [R1+0xbc], R4 ;  /* 0x0000bc0401007387 */ /* 0x0003e20000100800 */
[----:B---3--:R-:W-:Y:S02]  /*11f50*/  IMAD.MOV.U32 R78, RZ, RZ, R84 ;  /* 0x000000ffff4e7224 */ /* 0x008fe400078e0054 */
[----:B------:R-:W-:Y:S01]  /*11f60*/  IMAD.MOV.U32 R79, RZ, RZ, R85 ;  /* 0x000000ffff4f7224 */ /* 0x000fe200078e0055 */
[----:B------:R-:W-:Y:S01]  /*11f70*/  STL [R1+0xc4], R103 ;  /* 0x0000c46701007387 */ /* 0x000fe20000100800 */
[----:B------:R-:W-:Y:S02]  /*11f80*/  IMAD.MOV.U32 R84, RZ, RZ, R80 ;  /* 0x000000ffff547224 */ /* 0x000fe400078e0050 */
[----:B------:R-:W-:-:S02]  /*11f90*/  IMAD.MOV.U32 R85, RZ, RZ, R81 ;  /* 0x000000ffff557224 */ /* 0x000fc400078e0051 */
[----:B------:R-:W3:Y:S04]  /*11fa0*/  LDL.LU.64 R80, [R1+0x138] ;  /* 0x0001380001507983 */ /* 0x000ee80000300a00 */
[----:B----4-:R-:W-:Y:S04]  /*11fb0*/  STL [R1+0xd0], R70 ;  /* 0x0000d04601007387 */ /* 0x010fe80000100800 */
[----:B------:R-:W4:Y:S01]  /*11fc0*/  LDL.LU.64 R74, [R1+0xf0] ;  /* 0x0000f000014a7983 */ /* 0x000f220000300a00 */
[----:B-1----:R-:W-:-:S03]  /*11fd0*/  MOV R4, R71 ;  /* 0x0000004700047202 */ /* 0x002fc60000000f00 */
[----:B------:R-:W-:Y:S04]  /*11fe0*/  STL [R1+0xd8], R110 ;  /* 0x0000d86e01007387 */ /* 0x000fe80000100800 */
[----:B------:R2:W-:Y:S04]  /*11ff0*/  STL [R1+0xcc], R4 ;  /* 0x0000cc0401007387 */ /* 0x0005e80000100800 */
[----:B------:R-:W-:Y:S01]  /*12000*/  STL [R1+0xd4], R111 ;  /* 0x0000d46f01007387 */ /* 0x000fe20000100800 */
[----:B--2---:R-:W-:-:S03]  /*12010*/  IMAD.MOV.U32 R4, RZ, RZ, R77 ;  /* 0x000000ffff047224 */ /* 0x004fc600078e004d */
[----:B------:R1:W-:Y:S04]  /*12020*/  STL [R1+0xe0], R76 ;  /* 0x0000e04c01007387 */ /* 0x0003e80000100800 */
[----:B------:R-:W-:Y:S04]  /*12030*/  STL [R1+0xe8], R118 ;  /* 0x0000e87601007387 */ /* 0x000fe80000100800 */
[----:B------:R2:W-:Y:S04]  /*12040*/  STL [R1+0xdc], R4 ;  /* 0x0000dc0401007387 */ /* 0x0005e80000100800 */
[----:B------:R-:W3:Y:S04]  /*12050*/  LDL.LU.64 R66, [R1+0x150] ;  /* 0x0001500001427983 */ /* 0x000ee80000300a00 */
[----:B------:R-:W-:Y:S04]  /*12060*/  STL [R1+0xe4], R119 ;  /* 0x0000e47701007387 */ /* 0x000fe80000100800 */
[----:B-1----:R-:W3:Y:S04]  /*12070*/  LDL.LU.64 R76, [R1+0x108] ;  /* 0x00010800014c7983 */ /* 0x002ee80000300a00 */
[----:B----4-:R1:W-:Y:S04]  /*12080*/  STL [R1+0xf0], R74 ;  /* 0x0000f04a01007387 */ /* 0x0103e80000100800 */
[----:B------:R-:W4:Y:S01]  /*12090*/  LDL.LU.64 R70, [R1+0x110] ;  /* 0x0001100001467983 */ /* 0x000f220000300a00 */
[----:B--2---:R-:W-:-:S05]  /*120a0*/  IMAD.MOV.U32 R4, RZ, RZ, R75 ;  /* 0x000000ffff047224 */ /* 0x004fca00078e004b */
[----:B------:R2:W-:Y:S04]  /*120b0*/  STL [R1+0xec], R4 ;  /* 0x0000ec0401007387 */ /* 0x0005e80000100800 */
[----:B------:R-:W-:Y:S04]  /*120c0*/  STL [R1+0xf8], R126 ;  /* 0x0000f87e01007387 */ /* 0x000fe80000100800 */
[----:B------:R-:W-:Y:S04]  /*120d0*/  STL [R1+0xf4], R127 ;  /* 0x0000f47f01007387 */ /* 0x000fe80000100800 */
[----:B-1----:R-:W4:Y:S01]  /*120e0*/  LDL.LU.64 R74, [R1+0x118] ;  /* 0x00011800014a7983 */ /* 0x002f220000300a00 */
[----:B--2---:R-:W-:-:S03]  /*120f0*/  IMAD.MOV.U32 R4, RZ, RZ, R73 ;  /* 0x000000ffff047224 */ /* 0x004fc600078e0049 */
[----:B------:R1:W-:Y:S04]  /*12100*/  STL [R1+0x100], R72 ;  /* 0x0001004801007387 */ /* 0x0003e80000100800 */
[----:B-1----:R-:W2:Y:S04]  /*12110*/  LDL.LU.64 R72, [R1+0x120] ;  /* 0x0001200001487983 */ /* 0x002ea80000300a00 */
[----:B------:R1:W-:Y:S04]  /*12120*/  STL [R1+0xfc], R4 ;  /* 0x0000fc0401007387 */ /* 0x0003e80000100800 */
[----:B---3--:R3:W-:Y:S01]  /*12130*/  STL [R1+0x108], R76 ;  /* 0x0001084c01007387 */ /* 0x0087e20000100800 */
[----:B-1----:R-:W-:-:S03]  /*12140*/  IMAD.MOV.U32 R4, RZ, RZ, R77 ;  /* 0x000000ffff047224 */ /* 0x002fc600078e004d */
[----:B---3--:R-:W3:Y:S04]  /*12150*/  LDL.LU.64 R76, [R1+0x128] ;  /* 0x00012800014c7983 */ /* 0x008ee80000300a00 */
[----:B------:R1:W-:Y:S04]  /*12160*/  STL [R1+0x104], R4 ;  /* 0x0001040401007387 */ /* 0x0003e80000100800 */
[----:B----4-:R4:W-:Y:S01]  /*12170*/  STL [R1+0x110], R70 ;  /* 0x0001104601007387 */ /* 0x0109e20000100800 */
[----:B-1----:R-:W-:-:S03]  /*12180*/  IMAD.MOV.U32 R4, RZ, RZ, R71 ;  /* 0x000000ffff047224 */ /* 0x002fc600078e0047 */
[----:B----4-:R-:W4:Y:S04]  /*12190*/  LDL.LU.64 R70, [R1+0x130] ;  /* 0x0001300001467983 */ /* 0x010f280000300a00 */
[----:B------:R1:W-:Y:S04]  /*121a0*/  STL [R1+0x10c], R4 ;  /* 0x00010c0401007387 */ /* 0x0003e80000100800 */
[----:B------:R2:W-:Y:S01]  /*121b0*/  STL [R1+0x118], R74 ;  /* 0x0001184a01007387 */ /* 0x0005e20000100800 */
[----:B-1----:R-:W-:-:S05]  /*121c0*/  IMAD.MOV.U32 R4, RZ, RZ, R75 ;  /* 0x000000ffff047224 */ /* 0x002fca00078e004b */
[----:B------:R1:W-:Y:S04]  /*121d0*/  STL [R1+0x114], R4 ;  /* 0x0001140401007387 */ /* 0x0003e80000100800 */
[----:B--2---:R-:W2:Y:S04]  /*121e0*/  LDL.LU.64 R74, [R1+0x188] ;  /* 0x00018800014a7983 */ /* 0x004ea80000300a00 */
[----:B------:R3:W-:Y:S01]  /*121f0*/  STL [R1+0x120], R72 ;  /* 0x0001204801007387 */ /* 0x0007e20000100800 */
[----:B-1----:R-:W-:-:S03]  /*12200*/  IMAD.MOV.U32 R4, RZ, RZ, R73 ;  /* 0x000000ffff047224 */ /* 0x002fc600078e0049 */
[----:B---3--:R-:W3:Y:S04]  /*12210*/  LDL.LU.64 R72, [R1+0x140] ;  /* 0x0001400001487983 */ /* 0x008ee80000300a00 */
[----:B------:R1:W-:Y:S04]  /*12220*/  STL [R1+0x11c], R4 ;  /* 0x00011c0401007387 */ /* 0x0003e80000100800 */
[----:B------:R1:W-:Y:S02]  /*12230*/  STL [R1+0x128], R76 ;  /* 0x0001284c01007387 */ /* 0x0003e40000100800 */
[----:B-1----:R-:W-:-:S02]  /*12240*/  IMAD.MOV.U32 R4, RZ, RZ, R77 ;  /* 0x000000ffff047224 */ /* 0x002fc400078e004d */
[----:B------:R-:W2:Y:S04]  /*12250*/  LDL.LU.64 R76, [R1+0x148] ;  /* 0x00014800014c7983 */ /* 0x000ea80000300a00 */
[----:B------:R4:W-:Y:S02]  /*12260*/  STL [R1+0x124], R4 ;  /* 0x0001240401007387 */ /* 0x0009e40000100800 */
[----:B----4-:R-:W-:Y:S02]  /*12270*/  IMAD.MOV.U32 R4, RZ, RZ, R71 ;  /* 0x000000ffff047224 */ /* 0x010fe400078e0047 */
[----:B------:R1:W-:Y:S04]  /*12280*/  STL [R1+0x130], R70 ;  /* 0x0001304601007387 */ /* 0x0003e80000100800 */
[----:B------:R-:W-:Y:S04]  /*12290*/  STL [R1+0x138], R80 ;  /* 0x0001385001007387 */ /* 0x000fe80000100800 */
[----:B------:R4:W-:Y:S04]  /*122a0*/  STL [R1+0x12c], R4 ;  /* 0x00012c0401007387 */ /* 0x0009e80000100800 */
[----:B-1----:R-:W2:Y:S01]  /*122b0*/  LDL.LU.64 R70, [R1+0x1a0] ;  /* 0x0001a00001467983 */ /* 0x002ea20000300a00 */
[----:B----4-:R-:W-:-:S03]  /*122c0*/  IMAD.MOV.U32 R4, RZ, RZ, R81 ;  /* 0x000000ffff047224 */ /* 0x010fc600078e0051 */
[----:B------:R-:W4:Y:S04]  /*122d0*/  LDL.LU.64 R80, [R1+0x158] ;  /* 0x0001580001507983 */ /* 0x000f280000300a00 */
[----:B------:R1:W-:Y:S04]  /*122e0*/  STL [R1+0x134], R4 ;  /* 0x0001340401007387 */ /* 0x0003e80000100800 */
[----:B---3--:R-:W-:Y:S01]  /*122f0*/  STL [R1+0x140], R72 ;  /* 0x0001404801007387 */ /* 0x008fe20000100800 */
[----:B-1----:R-:W-:-:S03]  /*12300*/  IMAD.MOV.U32 R4, RZ, RZ, R73 ;  /* 0x000000ffff047224 */ /* 0x002fc600078e0049 */
[----:B------:R-:W3:Y:S04]  /*12310*/  LDL.LU.64 R62, [R1+0x160] ;  /* 0x00016000013e7983 */ /* 0x000ee80000300a00 */
[----:B------:R1:W-:Y:S04]  /*12320*/  STL [R1+0x13c], R4 ;  /* 0x00013c0401007387 */ /* 0x0003e80000100800 */
[----:B--2---:R2:W-:Y:S01]  /*12330*/  STL [R1+0x148], R76 ;  /* 0x0001484c01007387 */ /* 0x0045e20000100800 */
[----:B-1----:R-:W-:-:S03]  /*12340*/  MOV R4, R77 ;  /* 0x0000004d00047202 */ /* 0x002fc60000000f00 */
[----:B------:R-:W3:Y:S04]  /*12350*/  LDL.LU.64 R72, [R1+0x168] ;  /* 0x0001680001487983 */ /* 0x000ee80000300a00 */
[----:B------:R1:W-:Y:S04]  /*12360*/  STL [R1+0x144], R4 ;  /* 0x0001440401007387 */ /* 0x0003e80000100800 */
[----:B------:R2:W-:Y:S04]  /*12370*/  STL [R1+0x150], R66 ;  /* 0x0001504201007387 */ /* 0x0005e80000100800 */
[----:B--2---:R-:W2:Y:S01]  /*12380*/  LDL.LU.64 R76, [R1+0x170] ;  /* 0x00017000014c7983 */ /* 0x004ea20000300a00 */
[----:B-1----:R-:W-:-:S03]  /*12390*/  IMAD.MOV.U32 R4, RZ, RZ, R67 ;  /* 0x000000ffff047224 */ /* 0x002fc600078e0043 */
[----:B----4-:R-:W-:Y:S04]  /*123a0*/  STL [R1+0x158], R80 ;  /* 0x0001585001007387 */ /* 0x010fe80000100800 */
[----:B------:R1:W-:Y:S04]  /*123b0*/  STL [R1+0x14c], R4 ;  /* 0x00014c0401007387 */ /* 0x0003e80000100800 */
[----:B------:R-:W4:Y:S01]  /*123c0*/  LDL.LU.64 R66, [R1+0x178] ;  /* 0x0001780001427983 */ /* 0x000f220000300a00 */
[----:B-1----:R-:W-:-:S03]  /*123d0*/  IMAD.MOV.U32 R4, RZ, RZ, R81 ;  /* 0x000000ffff047224 */ /* 0x002fc600078e0051 */
[----:B---3--:R-:W-:Y:S04]  /*123e0*/  STL [R1+0x160], R62 ;  /* 0x0001603e01007387 */ /* 0x008fe80000100800 */
[----:B------:R1:W-:Y:S04]  /*123f0*/  STL [R1+0x154], R4 ;  /* 0x0001540401007387 */ /* 0x0003e80000100800 */
[----:B------:R-:W3:Y:S01]  /*12400*/  LDL.LU.64 R80, [R1+0x180] ;  /* 0x0001800001507983 */ /* 0x000ee20000300a00 */
[----:B-1----:R-:W-:-:S03]  /*12410*/  IMAD.MOV.U32 R4, RZ, RZ, R63 ;  /* 0x000000ffff047224 */ /* 0x002fc600078e003f */
[----:B------:R-:W-:Y:S04]  /*12420*/  STL [R1+0x168], R72 ;  /* 0x0001684801007387 */ /* 0x000fe80000100800 */
[----:B------:R1:W-:Y:S02]  /*12430*/  STL [R1+0x15c], R4 ;  /* 0x00015c0401007387 */ /* 0x0003e40000100800 */
[----:B-1----:R-:W-:-:S05]  /*12440*/  IMAD.MOV.U32 R4, RZ, RZ, R73 ;  /* 0x000000ffff047224 */ /* 0x002fca00078e0049 */
[----:B------:R1:W-:Y:S04]  /*12450*/  STL [R1+0x164], R4 ;  /* 0x0001640401007387 */ /* 0x0003e80000100800 */
[----:B--2---:R2:W-:Y:S04]  /*12460*/  STL [R1+0x170], R76 ;  /* 0x0001704c01007387 */ /* 0x0045e80000100800 */
[----:B------:R-:W3:Y:S01]  /*12470*/  LDL.LU.64 R72, [R1+0x190] ;  /* 0x0001900001487983 */ /* 0x000ee20000300a00 */
[----:B-1----:R-:W-:-:S03]  /*12480*/  IMAD.MOV.U32 R4, RZ, RZ, R77 ;  /* 0x000000ffff047224 */ /* 0x002fc600078e004d */
[----:B----4-:R-:W-:Y:S04]  /*12490*/  STL [R1+0x178], R66 ;  /* 0x0001784201007387 */ /* 0x010fe80000100800 */
[----:B------:R1:W-:Y:S04]  /*124a0*/  STL [R1+0x16c], R4 ;  /* 0x00016c0401007387 */ /* 0x0003e80000100800 */
[----:B--2---:R-:W2:Y:S01]  /*124b0*/  LDL.LU.64 R76, [R1+0x198] ;  /* 0x00019800014c7983 */ /* 0x004ea20000300a00 */
[----:B-1----:R-:W-:-:S03]  /*124c0*/  IMAD.MOV.U32 R4, RZ, RZ, R67 ;  /* 0x000000ffff047224 */ /* 0x002fc600078e0043 */
[----:B---3--:R-:W-:Y:S04]  /*124d0*/  STL [R1+0x180], R80 ;  /* 0x0001805001007387 */ /* 0x008fe80000100800 */
[----:B------:R1:W-:Y:S02]  /*124e0*/  STL [R1+0x174], R4 ;  /* 0x0001740401007387 */ /* 0x0003e40000100800 */
[----:B-1----:R-:W-:Y:S02]  /*124f0*/  IMAD.MOV.U32 R4, RZ, RZ, R81 ;  /* 0x000000ffff047224 */ /* 0x002fe400078e0051 */
[----:B------:R-:W3:Y:S04]  /*12500*/  LDL.LU.64 R80, [R1+0x1f8] ;  /* 0x0001f80001507983 */ /* 0x000ee80000300a00 */
[----:B------:R1:W-:Y:S04]  /*12510*/  STL [R1+0x17c], R4 ;  /* 0x00017c0401007387 */ /* 0x0003e80000100800 */
[----:B------:R4:W-:Y:S01]  /*12520*/  STL [R1+0x188], R74 ;  /* 0x0001884a01007387 */ /* 0x0009e20000100800 */
[----:B-1----:R-:W-:-:S03]  /*12530*/  IMAD.MOV.U32 R4, RZ, RZ, R75 ;  /* 0x000000ffff047224 */ /* 0x002fc600078e004b */
[----:B------:R-:W-:Y:S04]  /*12540*/  STL [R1+0x190], R72 ;  /* 0x0001904801007387 */ /* 0x000fe80000100800 */
[----:B------:R1:W-:Y:S04]  /*12550*/  STL [R1+0x184], R4 ;  /* 0x0001840401007387 */ /* 0x0003e80000100800 */
[----:B----4-:R-:W4:Y:S01]  /*12560*/  LDL.LU.64 R74, [R1+0x1a8] ;  /* 0x0001a800014a7983 */ /* 0x010f220000300a00 */
[----:B-1----:R-:W-:-:S03]  /*12570*/  IMAD.MOV.U32 R4, RZ, RZ, R73 ;  /* 0x000000ffff047224 */ /* 0x002fc600078e0049 */
[----:B--2---:R-:W-:Y:S04]  /*12580*/  STL [R1+0x198], R76 ;  /* 0x0001984c01007387 */ /* 0x004fe80000100800 */
[----:B------:R1:W-:Y:S04]  /*12590*/  STL [R1+0x18c], R4 ;  /* 0x00018c0401007387 */ /* 0x0003e80000100800 */
[----:B------:R-:W2:Y:S01]  /*125a0*/  LDL.LU.64 R66, [R1+0x1b0] ;  /* 0x0001b00001427983 */ /* 0x000ea20000300a00 */
[----:B-1----:R-:W-:-:S03]  /*125b0*/  IMAD.MOV.U32 R4, RZ, RZ, R77 ;  /* 0x000000ffff047224 */ /* 0x002fc600078e004d */
[----:B------:R-:W3:Y:S04]  /*125c0*/  LDL.LU.64 R76, [R1+0x1b8] ;  /* 0x0001b800014c7983 */ /* 0x000ee80000300a00 */
[----:B------:R-:W3:Y:S04]  /*125d0*/  LDL.LU.64 R72, [R1+0x208] ;  /* 0x0002080001487983 */ /* 0x000ee80000300a00 */
[----:B------:R1:W-:Y:S04]  /*125e0*/  STL [R1+0x194], R4 ;  /* 0x0001940401007387 */ /* 0x0003e80000100800 */
[----:B------:R1:W-:Y:S02]  /*125f0*/  STL [R1+0x1a0], R70 ;  /* 0x0001a04601007387 */ /* 0x0003e40000100800 */
[----:B-1----:R-:W-:-:S02]  /*12600*/  IMAD.MOV.U32 R4, RZ, RZ, R71 ;  /* 0x000000ffff047224 */ /* 0x002fc400078e0047 */
[----:B------:R-:W3:Y:S04]  /*12610*/  LDL.LU.64 R70, [R1+0x1c0] ;  /* 0x0001c00001467983 */ /* 0x000ee80000300a00 */
[----:B------:R1:W-:Y:S04]  /*12620*/  STL [R1+0x19c], R4 ;  /* 0x00019c0401007387 */ /* 0x0003e80000100800 */
[----:B----4-:R4:W-:Y:S01]  /*12630*/  STL [R1+0x1a8], R74 ;  /* 0x0001a84a01007387 */ /* 0x0109e20000100800 */
[----:B-1----:R-:W-:-:S03]  /*12640*/  MOV R4, R75 ;  /* 0x0000004b00047202 */ /* 0x002fc60000000f00 */
[----:B----4-:R-:W4:Y:S04]  /*12650*/  LDL.LU.64 R74, [R1+0x1c8] ;  /* 0x0001c800014a7983 */ /* 0x010f280000300a00 */
[----:B------:R2:W-:Y:S02]  /*12660*/  STL [R1+0x1a4], R4 ;  /* 0x0001a40401007387 */ /* 0x0005e40000100800 */
[----:B--2---:R-:W-:Y:S02]  /*12670*/  IMAD.MOV.U32 R4, RZ, RZ, R67 ;  /* 0x000000ffff047224 */ /* 0x004fe400078e0043 */
[----:B------:R-:W-:Y:S04]  /*12680*/  STL [R1+0x1b0], R66 ;  /* 0x0001b04201007387 */ /* 0x000fe80000100800 */
[----:B---3--:R-:W-:Y:S04]  /*12690*/  STL [R1+0x1b8], R76 ;  /* 0x0001b84c01007387 */ /* 0x008fe80000100800 */
[----:B------:R1:W-:Y:S04]  /*126a0*/  STL [R1+0x1ac], R4 ;  /* 0x0001ac0401007387 */ /* 0x0003e80000100800 */
[----:B------:R-:W2:Y:S01]  /*126b0*/  LDL.LU.64 R62, [R1+0x1d0] ;  /* 0x0001d000013e7983 */ /* 0x000ea20000300a00 */
[----:B-1----:R-:W-:-:S02]  /*126c0*/  IMAD.MOV.U32 R4, RZ, RZ, R77 ;  /* 0x000000ffff047224 */ /* 0x002fc400078e004d */
[----:B------:R-:W-:Y:S02]  /*126d0*/  IMAD.MOV.U32 R76, RZ, RZ, R78 ;  /* 0x000000ffff4c7224 */ /* 0x000fe400078e004e */
[----:B------:R-:W-:Y:S01]  /*126e0*/  IMAD.MOV.U32 R77, RZ, RZ, R79 ;  /* 0x000000ffff4d7224 */ /* 0x000fe200078e004f */
[----:B------:R1:W-:Y:S01]  /*126f0*/  STL [R1+0x1b4], R4 ;  /* 0x0001b40401007387 */ /* 0x0003e20000100800 */
[----:B------:R-:W-:Y:S02]  /*12700*/  IMAD.MOV.U32 R78, RZ, RZ, R84 ;  /* 0x000000ffff4e7224 */ /* 0x000fe400078e0054 */
[----:B------:R-:W-:Y:S02]  /*12710*/  IMAD.MOV.U32 R79, RZ, RZ, R85 ;  /* 0x000000ffff4f7224 */ /* 0x000fe400078e0055 */
[----:B------:R-:W-:Y:S02]  /*12720*/  IMAD.MOV.U32 R84, RZ, RZ, R124 ;  /* 0x000000ffff547224 */ /* 0x000fe400078e007c */
[----:B------:R-:W-:-:S02]  /*12730*/  IMAD.MOV.U32 R85, RZ, RZ, R125 ;  /* 0x000000ffff557224 */ /* 0x000fc400078e007d */
[----:B------:R-:W3:Y:S01]  /*12740*/  LDL.LU.64 R124, [R1+0x1d8] ;  /* 0x0001d800017c7983 */ /* 0x000ee20000300a00 */
[----:B-1----:R-:W-:-:S03]  /*12750*/  IMAD.MOV.U32 R4, RZ, RZ, R71 ;  /* 0x000000ffff047224 */ /* 0x002fc600078e0047 */
[----:B------:R1:W-:Y:S04]  /*12760*/  STL [R1+0x1c0], R70 ;  /* 0x0001c04601007387 */ /* 0x0003e80000100800 */
[----:B------:R-:W3:Y:S04]  /*12770*/  LDL.LU.64 R66, [R1+0x1e0] ;  /* 0x0001e00001427983 */ /* 0x000ee80000300a00 */
[----:B------:R1:W-:Y:S04]  /*12780*/  STL [R1+0x1bc], R4 ;  /* 0x0001bc0401007387 */ /* 0x0003e80000100800 */
[----:B----4-:R4:W-:Y:S04]  /*12790*/  STL [R1+0x1c8], R74 ;  /* 0x0001c84a01007387 */ /* 0x0109e80000100800 */
[----:B-1----:R-:W3:Y:S01]  /*127a0*/  LDL.LU.64 R70, [R1+0x1e8] ;  /* 0x0001e80001467983 */ /* 0x002ee20000300a00 */
[----:B------:R-:W-:-:S03]  /*127b0*/  IMAD.MOV.U32 R4, RZ, RZ, R75 ;  /* 0x000000ffff047224 */ /* 0x000fc600078e004b */
[----:B----4-:R-:W4:Y:S04]  /*127c0*/  LDL.LU.64 R74, [R1+0x1f0] ;  /* 0x0001f000014a7983 */ /* 0x010f280000300a00 */
[----:B------:R2:W-:Y:S02]  /*127d0*/  STL [R1+0x1c4], R4 ;  /* 0x0001c40401007387 */ /* 0x0005e40000100800 */
[----:B--2---:R-:W-:Y:S02]  /*127e0*/  IMAD.MOV.U32 R4, RZ, RZ, R63 ;  /* 0x000000ffff047224 */ /* 0x004fe400078e003f */
[----:B------:R-:W-:Y:S04]  /*127f0*/  STL [R1+0x1d0], R62 ;  /* 0x0001d03e01007387 */ /* 0x000fe80000100800 */
[----:B------:R1:W-:Y:S04]  /*12800*/  STL [R1+0x1cc], R4 ;  /* 0x0001cc0401007387 */ /* 0x0003e80000100800 */
[----:B---3--:R2:W-:Y:S01]  /*12810*/  STL [R1+0x1d8], R124 ;  /* 0x0001d87c01007387 */ /* 0x0085e20000100800 */
[----:B-1----:R-:W-:-:S03]  /*12820*/  MOV R4, R125 ;  /* 0x0000007d00047202 */ /* 0x002fc60000000f00 */
[----:B--2---:R-:W2:Y:S04]  /*12830*/  LDL.LU.64 R124, [R1+0x200] ;  /* 0x00020000017c7983 */ /* 0x004ea80000300a00 */
[----:B------:R1:W-:Y:S04]  /*12840*/  STL [R1+0x1d4], R4 ;  /* 0x0001d40401007387 */ /* 0x0003e80000100800 */
[----:B------:R-:W-:Y:S01]  /*12850*/  STL [R1+0x1e0], R66 ;  /* 0x0001e04201007387 */ /* 0x000fe20000100800 */
[----:B-1----:R-:W-:-:S03]  /*12860*/  IMAD.MOV.U32 R4, RZ, RZ, R67 ;  /* 0x000000ffff047224 */ /* 0x002fc600078e0043 */
[----:B------:R-:W-:Y:S04]  /*12870*/  STL [R1+0x1e8], R70 ;  /* 0x0001e84601007387 */ /* 0x000fe80000100800 */
[----:B------:R1:W-:Y:S04]  /*12880*/  STL [R1+0x1dc], R4 ;  /* 0x0001dc0401007387 */ /* 0x0003e80000100800 */
[----:B----4-:R-:W-:Y:S01]  /*12890*/  STL [R1+0x1f0], R74 ;  /* 0x0001f04a01007387 */ /* 0x010fe20000100800 */
[----:B-1----:R-:W-:-:S05]  /*128a0*/  IMAD.MOV.U32 R4, RZ, RZ, R71 ;  /* 0x000000ffff047224 */ /* 0x002fca00078e0047 */
[----:B------:R1:W-:Y:S04]  /*128b0*/  STL [R1+0x1e4], R4 ;  /* 0x0001e40401007387 */ /* 0x0003e80000100800 */
[----:B------:R-:W-:Y:S01]  /*128c0*/  STL [R1+0x1f8], R80 ;  /* 0x0001f85001007387 */ /* 0x000fe20000100800 */
[----:B-1----:R-:W-:-:S05]  /*128d0*/  IMAD.MOV.U32 R4, RZ, RZ, R75 ;  /* 0x000000ffff047224 */ /* 0x002fca00078e004b */
[----:B------:R1:W-:Y:S04]  /*128e0*/  STL [R1+0x1ec], R4 ;  /* 0x0001ec0401007387 */ /* 0x0003e80000100800 */
[----:B------:R-:W3:Y:S01]  /*128f0*/  LDL.LU.64 R74, [R1+0x210] ;  /* 0x00021000014a7983 */ /* 0x000ee20000300a00 */
[----:B-1----:R-:W-:Y:S02]  /*12900*/  IMAD.MOV.U32 R4, RZ, RZ, R81 ;  /* 0x000000ffff047224 */ /* 0x002fe400078e0051 */
[----:B------:R-:W-:Y:S02]  /*12910*/  IMAD.MOV.U32 R66, RZ, RZ, R76 ;  /* 0x000000ffff427224 */ /* 0x000fe400078e004c */
[----:B------:R-:W-:Y:S01]  /*12920*/  IMAD.MOV.U32 R67, RZ, RZ, R77 ;  /* 0x000000ffff437224 */ /* 0x000fe200078e004d */
[----:B------:R1:W-:Y:S01]  /*12930*/  STL [R1+0x1f4], R4 ;  /* 0x0001f40401007387 */ /* 0x0003e20000100800 */
[----:B------:R-:W-:-:S02]  /*12940*/  IMAD.MOV.U32 R70, RZ, RZ, R78 ;  /* 0x000000ffff467224 */ /* 0x000fc400078e004e */
[----:B------:R-:W-:Y:S02]  /*12950*/  IMAD.MOV.U32 R71, RZ, RZ, R79 ;  /* 0x000000ffff477224 */ /* 0x000fe400078e004f */
[----:B------:R-:W-:Y:S02]  /*12960*/  IMAD.MOV.U32 R50, RZ, RZ, R84 ;  /* 0x000000ffff327224 */ /* 0x000fe400078e0054 */
[----:B------:R-:W-:Y:S01]  /*12970*/  IMAD.MOV.U32 R51, RZ, RZ, R85 ;  /* 0x000000ffff337224 */ /* 0x000fe200078e0055 */
[----:B--2---:R2:W-:Y:S04]  /*12980*/  STL [R1+0x200], R124 ;  /* 0x0002007c01007387 */ /* 0x0045e80000100800 */
[----:B------:R-:W4:Y:S01]  /*12990*/  LDL.LU.64 R76, [R1+0x218] ;  /* 0x00021800014c7983 */ /* 0x000f220000300a00 */
[----:B-1----:R-:W-:-:S03]  /*129a0*/  IMAD.MOV.U32 R4, RZ, RZ, R125 ;  /* 0x000000ffff047224 */ /* 0x002fc600078e007d */
[----:B------:R-:W4:Y:S04]  /*129b0*/  LDL.LU.64 R78, [R1+0x220] ;  /* 0x00022000014e7983 */ /* 0x000f280000300a00 */
[----:B------:R1:W-:Y:S04]  /*129c0*/  STL [R1+0x1fc], R4 ;  /* 0x0001fc0401007387 */ /* 0x0003e80000100800 */
[----:B------:R-:W-:Y:S04]  /*129d0*/  STL [R1+0x208], R72 ;  /* 0x0002084801007387 */ /* 0x000fe80000100800 */
[----:B------:R-:W4:Y:S04]  /*129e0*/  LDL.LU.64 R84, [R1+0x228] ;  /* 0x0002280001547983 */ /* 0x000f280000300a00 */
[----:B------:R-:W4:Y:S04]  /*129f0*/  LDL.LU.64 R80, [R1+0x230] ;  /* 0x0002300001507983 */ /* 0x000f280000300a00 */
[----:B--2---:R-:W2:Y:S01]  /*12a00*/  LDL.LU.64 R124, [R1+0x238] ;  /* 0x00023800017c7983 */ /* 0x004ea20000300a00 */
[----:B-1----:R-:W-:-:S03]  /*12a10*/  IMAD.MOV.U32 R4, RZ, RZ, R73 ;  /* 0x000000ffff047224 */ /* 0x002fc600078e0049 */
[----:B------:R-:W2:Y:S04]  /*12a20*/  LDL.LU.64 R58, [R1+0x240] ;  /* 0x00024000013a7983 */ /* 0x000ea80000300a00 */
[----:B---3--:R-:W-:Y:S04]  /*12a30*/  STL [R1+0x210], R74 ;  /* 0x0002104a01007387 */ /* 0x008fe80000100800 */
[----:B------:R1:W-:Y:S02]  /*12a40*/  STL [R1+0x204], R4 ;  /* 0x0002040401007387 */ /* 0x0003e40000100800 */
[----:B-1----:R-:W-:-:S02]  /*12a50*/  IMAD.MOV.U32 R4, RZ, RZ, R75 ;  /* 0x000000ffff047224 */ /* 0x002fc400078e004b */
[----:B------:R-:W-:Y:S02]  /*12a60*/  IMAD.MOV.U32 R72, RZ, RZ, R92 ;  /* 0x000000ffff487224 */ /* 0x000fe400078e005c */
[----:B------:R-:W-:Y:S02]  /*12a70*/  IMAD.MOV.U32 R73, RZ, RZ, R93 ;  /* 0x000000ffff497224 */ /* 0x000fe400078e005d */
[----:B------:R-:W-:Y:S02]  /*12a80*/  IMAD.MOV.U32 R74, RZ, RZ, R90 ;  /* 0x000000ffff4a7224 */ /* 0x000fe400078e005a */
[----:B------:R-:W-:Y:S01]  /*12a90*/  IMAD.MOV.U32 R75, RZ, RZ, R91 ;  /* 0x000000ffff4b7224 */ /* 0x000fe200078e005b */
[----:B------:R-:W-:Y:S01]  /*12aa0*/  MOV R46, R66 ;  /* 0x00000042002e7202 */ /* 0x000fe20000000f00 */
        /* <DEDUP_REMOVED lines=8> */
[----:B------:R-:W-:Y:S01]  /*12b30*/  IMAD.MOV.U32 R55, RZ, RZ, R71 ;  /* 0x000000ffff377224 */ /* 0x000fe200078e0047 */
[----:B----4-:R-:W-:Y:S04]  /*12b40*/  STL [R1+0x218], R76 ;  /* 0x0002184c01007387 */ /* 0x010fe80000100800 */
[----:B------:R1:W-:Y:S04]  /*12b50*/  STL [R1+0x20c], R4 ;  /* 0x00020c0401007387 */ /* 0x0003e80000100800 */
[----:B------:R-:W-:Y:S01]  /*12b60*/  STL [R1+0x220], R78 ;  /* 0x0002204e01007387 */ /* 0x000fe20000100800 */
[----:B-1----:R-:W-:-:S05]  /*12b70*/  IMAD.MOV.U32 R4, RZ, RZ, R77 ;  /* 0x000000ffff047224 */ /* 0x002fca00078e004d */
[----:B------:R1:W-:Y:S04]  /*12b80*/  STL [R1+0x214], R4 ;  /* 0x0002140401007387 */ /* 0x0003e80000100800 */
[----:B------:R-:W-:Y:S01]  /*12b90*/  STL [R1+0x228], R84 ;  /* 0x0002285401007387 */ /* 0x000fe20000100800 */
[----:B-1----:R-:W-:-:S05]  /*12ba0*/  IMAD.MOV.U32 R4, RZ, RZ, R79 ;  /* 0x000000ffff047224 */ /* 0x002fca00078e004f */
[----:B------:R1:W-:Y:S04]  /*12bb0*/  STL [R1+0x21c], R4 ;  /* 0x00021c0401007387 */ /* 0x0003e80000100800 */
[----:B------:R-:W-:Y:S01]  /*12bc0*/  STL [R1+0x230], R80 ;  /* 0x0002305001007387 */ /* 0x000fe20000100800 */
[----:B-1----:R-:W-:-:S05]  /*12bd0*/  IMAD.MOV.U32 R4, RZ, RZ, R85 ;  /* 0x000000ffff047224 */ /* 0x002fca00078e0055 */
[----:B------:R1:W-:Y:S02]  /*12be0*/  STL [R1+0x224], R4 ;  /* 0x0002240401007387 */ /* 0x0003e40000100800 */
[----:B-1----:R-:W-:-:S05]  /*12bf0*/  IMAD.MOV.U32 R4, RZ, RZ, R81 ;  /* 0x000000ffff047224 */ /* 0x002fca00078e0051 */
[----:B------:R1:W-:Y:S01]  /*12c00*/  STL [R1+0x22c], R4 ;  /* 0x00022c0401007387 */ /* 0x0003e20000100800 */
[----:B------:R-:W-:-:S03]  /*12c10*/  IMAD.MOV.U32 R76, RZ, RZ, R100 ;  /* 0x000000ffff4c7224 */ /* 0x000fc600078e0064 */
[----:B--2---:R2:W-:Y:S01]  /*12c20*/  STL [R1+0x238], R124 ;  /* 0x0002387c01007387 */ /* 0x0045e20000100800 */
[----:B-1----:R-:W-:Y:S02]  /*12c30*/  IMAD.MOV.U32 R4, RZ, RZ, R125 ;  /* 0x000000ffff047224 */ /* 0x002fe400078e007d */
[----:B------:R-:W-:-:S03]  /*12c40*/  IMAD.MOV.U32 R77, RZ, RZ, R101 ;  /* 0x000000ffff4d7224 */ /* 0x000fc600078e0065 */
[----:B------:R1:W-:Y:S01]  /*12c50*/  STL [R1+0x234], R4 ;  /* 0x0002340401007387 */ /* 0x0003e20000100800 */
[----:B------:R-:W-:Y:S01]  /*12c60*/  IMAD.MOV.U32 R100, RZ, RZ, R88 ;  /* 0x000000ffff647224 */ /* 0x000fe200078e0058 */
[----:B------:R-:W-:Y:S01]  /*12c70*/  MOV R78, R96 ;  /* 0x00000060004e7202 */ /* 0x000fe20000000f00 */
[----:B------:R-:W-:Y:S01]  /*12c80*/  IMAD.MOV.U32 R101, RZ, RZ, R89 ;  /* 0x000000ffff657224 */ /* 0x000fe200078e0059 */
[----:B------:R-:W3:Y:S01]  /*12c90*/  LDL.LU.64 R92, [R1+0x3a8] ;  /* 0x0003a800015c7983 */ /* 0x000ee20000300a00 */
[----:B------:R-:W-:Y:S02]  /*12ca0*/  IMAD.MOV.U32 R88, RZ, RZ, R108 ;  /* 0x000000ffff587224 */ /* 0x000fe400078e006c */
[----:B------:R-:W-:Y:S01]  /*12cb0*/  IMAD.MOV.U32 R89, RZ, RZ, R109 ;  /* 0x000000ffff597224 */ /* 0x000fe200078e006d */
[----:B--2---:R-:W2:Y:S01]  /*12cc0*/  LDL.LU.64 R124, [R1+0x3f0] ;  /* 0x0003f000017c7983 */ /* 0x004ea20000300a00 */
[----:B------:R-:W-:Y:S02]  /*12cd0*/  IMAD.MOV.U32 R79, RZ, RZ, R97 ;  /* 0x000000ffff4f7224 */ /* 0x000fe400078e0061 */
[----:B------:R-:W-:Y:S01]  /*12ce0*/  IMAD.MOV.U32 R96, RZ, RZ, R98 ;  /* 0x000000ffff607224 */ /* 0x000fe200078e0062 */
[----:B------:R-:W4:Y:S01]  /*12cf0*/  LDL.LU.64 R90, [R1+0x4a8] ;  /* 0x0004a800015a7983 */ /* 0x000f220000300a00 */
        /* <DEDUP_REMOVED lines=11> */
[----:B------:R-:W2:Y:S01]  /*12db0*/  LDL.LU.64 R70, [R1+0x260] ;  /* 0x0002600001467983 */ /* 0x000ea20000300a00 */
[----:B-1----:R-:W-:-:S03]  /*12dc0*/  IMAD.MOV.U32 R4, RZ, RZ, R59 ;  /* 0x000000ffff047224 */ /* 0x002fc600078e003b */
[----:B------:R1:W-:Y:S04]  /*12dd0*/  STL [R1+0x240], R58 ;  /* 0x0002403a01007387 */ /* 0x0003e80000100800 */
[----:B------:R1:W-:Y:S04]  /*12de0*/  STL [R1+0x23c], R4 ;  /* 0x00023c0401007387 */ /* 0x0003e80000100800 */
[----:B------:R-:W-:Y:S04]  /*12df0*/  STL [R1+0x248], R46 ;  /* 0x0002482e01007387 */ /* 0x000fe80000100800 */
[----:B-1----:R-:W3:Y:S01]  /*12e00*/  LDL.LU.64 R58, [R1+0x2a8] ;  /* 0x0002a800013a7983 */ /* 0x002ee20000300a00 */
[----:B------:R-:W-:-:S05]  /*12e10*/  MOV R4, R47 ;  /* 0x0000002f00047202 */ /* 0x000fca0000000f00 */
[----:B------:R2:W-:Y:S02]  /*12e20*/  STL [R1+0x244], R4 ;  /* 0x0002440401007387 */ /* 0x0005e40000100800 */
[----:B--2---:R-:W-:Y:S02]  /*12e30*/  IMAD.MOV.U32 R4, RZ, RZ, R71 ;  /* 0x000000ffff047224 */ /* 0x004fe400078e0047 */
[----:B------:R1:W-:Y:S04]  /*12e40*/  STL [R1+0x250], R70 ;  /* 0x0002504601007387 */ /* 0x0003e80000100800 */
[----:B------:R2:W-:Y:S04]  /*12e50*/  STL [R1+0x24c], R4 ;  /* 0x00024c0401007387 */ /* 0x0005e80000100800 */
[----:B------:R-:W-:Y:S04]  /*12e60*/  STL [R1+0x258], R50 ;  /* 0x0002583201007387 */ /* 0x000fe80000100800 */
[----:B-1----:R-:W4:Y:S01]  /*12e70*/  LDL.LU.64 R70, [R1+0x270] ;  /* 0x0002700001467983 */ /* 0x002f220000300a00 */
[----:B--2---:R-:W-:-:S05]  /*12e80*/  IMAD.MOV.U32 R4, RZ, RZ, R51 ;  /* 0x000000ffff047224 */ /* 0x004fca00078e0033 */
[----:B------:R1:W-:Y:S04]  /*12e90*/  STL [R1+0x254], R4 ;  /* 0x0002540401007387 */ /* 0x0003e80000100800 */
[----:B---3--:R2:W-:Y:S01]  /*12ea0*/  STL [R1+0x260], R58 ;  /* 0x0002603a01007387 */ /* 0x0085e20000100800 */
[----:B-1----:R-:W-:-:S03]  /*12eb0*/  IMAD.MOV.U32 R4, RZ, RZ, R59 ;  /* 0x000000ffff047224 */ /* 0x002fc600078e003b */
[----:B------:R-:W-:Y:S04]  /*12ec0*/  STL [R1+0x268], R54 ;  /* 0x0002683601007387 */ /* 0x000fe80000100800 */
[----:B------:R1:W-:Y:S04]  /*12ed0*/  STL [R1+0x25c], R4 ;  /* 0x00025c0401007387 */ /* 0x0003e80000100800 */
[----:B--2---:R-:W2:Y:S01]  /*12ee0*/  LDL.LU.64 R58, [R1+0x2f0] ;  /* 0x0002f000013a7983 */ /* 0x004ea20000300a00 */
[----:B-1----:R-:W-:-:S05]  /*12ef0*/  IMAD.MOV.U32 R4, RZ, RZ, R55 ;  /* 0x000000ffff047224 */ /* 0x002fca00078e0037 */
[----:B------:R4:W-:Y:S02]  /*12f00*/  STL [R1+0x264], R4 ;  /* 0x0002640401007387 */ /* 0x0009e40000100800 */
[----:B----4-:R-:W-:Y:S02]  /*12f10*/  IMAD.MOV.U32 R4, RZ, RZ, R71 ;  /* 0x000000ffff047224 */ /* 0x010fe400078e0047 */
[----:B------:R-:W-:Y:S04]  /*12f20*/  STL [R1+0x270], R70 ;  /* 0x0002704601007387 */ /* 0x000fe80000100800 */
[----:B------:R-:W-:Y:S04]  /*12f30*/  STL [R1+0x278], R72 ;  /* 0x0002784801007387 */ /* 0x000fe80000100800 */
[----:B------:R1:W-:Y:S02]  /*12f40*/  STL [R1+0x26c], R4 ;  /* 0x00026c0401007387 */ /* 0x0003e40000100800 */
[----:B-1----:R-:W-:-:S05]  /*12f50*/  IMAD.MOV.U32 R4, RZ, RZ, R73 ;  /* 0x000000ffff047224 */ /* 0x002fca00078e0049 */
[----:B------:R2:W-:Y:S04]  /*12f60*/  STL [R1+0x274], R4 ;  /* 0x0002740401007387 */ /* 0x0005e80000100800 */
[----:B------:R-:W3:Y:S01]  /*12f70*/  LDL.LU.64 R70, [R1+0x290] ;  /* 0x0002900001467983 */ /* 0x000ee20000300a00 */
[----:B------:R-:W-:Y:S02]  /*12f80*/  IMAD.MOV.U32 R72, RZ, RZ, R74 ;  /* 0x000000ffff487224 */ /* 0x000fe400078e004a */
[----:B------:R-:W-:Y:S02]  /*12f90*/  IMAD.MOV.U32 R73, RZ, RZ, R75 ;  /* 0x000000ffff497224 */ /* 0x000fe400078e004b */
[----:B------:R-:W4:Y:S01]  /*12fa0*/  LDL.LU.64 R74, [R1+0x308] ;  /* 0x00030800014a7983 */ /* 0x000f220000300a00 */
[----:B--2---:R-:W-:-:S03]  /*12fb0*/  IMAD.MOV.U32 R4, RZ, RZ, R59 ;  /* 0x000000ffff047224 */ /* 0x004fc600078e003b */
[----:B------:R-:W-:Y:S04]  /*12fc0*/  STL [R1+0x280], R58 ;  /* 0x0002803a01007387 */ /* 0x000fe80000100800 */
[----:B------:R-:W-:Y:S04]  /*12fd0*/  STL [R1+0x288], R66 ;  /* 0x0002884201007387 */ /* 0x000fe80000100800 */
[----:B------:R1:W-:Y:S02]  /*12fe0*/  STL [R1+0x27c], R4 ;  /* 0x00027c0401007387 */ /* 0x0003e40000100800 */
[----:B-1----:R-:W-:-:S05]  /*12ff0*/  IMAD.MOV.U32 R4, RZ, RZ, R67 ;  /* 0x000000ffff047224 */ /* 0x002fca00078e0043 */
[----:B------:R3:W-:Y:S02]  /*13000*/  STL [R1+0x284], R4 ;  /* 0x0002840401007387 */ /* 0x0007e40000100800 */
[----:B---3--:R-:W-:Y:S02]  /*13010*/  IMAD.MOV.U32 R4, RZ, RZ, R71 ;  /* 0x000000ffff047224 */ /* 0x008fe400078e0047 */
[----:B------:R-:W-:Y:S04]  /*13020*/  STL [R1+0x290], R70 ;  /* 0x0002904601007387 */ /* 0x000fe80000100800 */
[----:B------:R1:W-:Y:S04]  /*13030*/  STL [R1+0x28c], R4 ;  /* 0x00028c0401007387 */ /* 0x0003e80000100800 */
[----:B------:R-:W2:Y:S01]  /*13040*/  LDL.LU.64 R66, [R1+0x2b0] ;  /* 0x0002b00001427983 */ /* 0x000ea20000300a00 */
[----:B-1----:R-:W-:-:S03]  /*13050*/  IMAD.MOV.U32 R4, RZ, RZ, R77 ;  /* 0x000000ffff047224 */ /* 0x002fc600078e004d */
[----:B------:R1:W-:Y:S04]  /*13060*/  STL [R1+0x298], R76 ;  /* 0x0002984c01007387 */ /* 0x0003e80000100800 */
[----:B------:R4:W-:Y:S04]  /*13070*/  STL [R1+0x294], R4 ;  /* 0x0002940401007387 */ /* 0x0009e80000100800 */
[----:B-1----:R-:W3:Y:S01]  /*13080*/  LDL.LU.64 R76, [R1+0x3d0] ;  /* 0x0003d000014c7983 */ /* 0x002ee20000300a00 */
[----:B----4-:R-:W-:Y:S01]  /*13090*/  IMAD.MOV.U32 R4, RZ, RZ, R75 ;  /* 0x000000ffff047224 */ /* 0x010fe200078e004b */
[----:B------:R-:W-:Y:S01]  /*130a0*/  MOV R70, R72 ;  /* 0x0000004800467202 */ /* 0x000fe20000000f00 */
[----:B------:R-:W-:Y:S01]  /*130b0*/  IMAD.MOV.U32 R71, RZ, RZ, R73 ;  /* 0x000000ffff477224 */ /* 0x000fe200078e0049 */
[----:B------:R1:W-:Y:S01]  /*130c0*/  STL [R1+0x2a0], R74 ;  /* 0x0002a04a01007387 */ /* 0x0003e20000100800 */
[----:B------:R-:W-:-:S02]  /*130d0*/  IMAD.MOV.U32 R72, RZ, RZ, R84 ;  /* 0x000000ffff487224 */ /* 0x000fc400078e0054 */
[----:B------:R-:W-:Y:S01]  /*130e0*/  IMAD.MOV.U32 R73, RZ, RZ, R85 ;  /* 0x000000ffff497224 */ /* 0x000fe200078e0055 */
[----:B------:R4:W-:Y:S01]  /*130f0*/  STL [R1+0x29c], R4 ;  /* 0x00029c0401007387 */ /* 0x0009e20000100800 */
[----:B------:R-:W-:Y:S02]  /*13100*/  IMAD.MOV.U32 R84, RZ, RZ, R80 ;  /* 0x000000ffff547224 */ /* 0x000fe400078e0050 */
[----:B------:R-:W-:Y:S02]  /*13110*/  IMAD.MOV.U32 R85, RZ, RZ, R81 ;  /* 0x000000ffff557224 */ /* 0x000fe400078e0051 */
[----:B------:R-:W-:Y:S02]  /*13120*/  IMAD.MOV.U32 R80, RZ, RZ, R88 ;  /* 0x000000ffff507224 */ /* 0x000fe400078e0058 */
[----:B------:R-:W-:Y:S01]  /*13130*/  IMAD.MOV.U32 R81, RZ, RZ, R89 ;  /* 0x000000ffff517224 */ /* 0x000fe200078e0059 */
[----:B-1----:R-:W3:Y:S04]  /*13140*/  LDL.LU.64 R74, [R1+0x420] ;  /* 0x00042000014a7983 */ /* 0x002ee80000300a00 */
[----:B------:R-:W-:Y:S04]  /*13150*/  STL [R1+0x2a8], R62 ;  /* 0x0002a83e01007387 */ /* 0x000fe80000100800 */
[----:B------:R-:W3:Y:S01]  /*13160*/  LDL.LU.64 R88, [R1+0x2d0] ;  /* 0x0002d00001587983 */ /* 0x000ee20000300a00 */
[----:B----4-:R-:W-:-:S05]  /*13170*/  IMAD.MOV.U32 R4, RZ, RZ, R63 ;  /* 0x000000ffff047224 */ /* 0x010fca00078e003f */
[----:B------:R2:W-:Y:S02]  /*13180*/  STL [R1+0x2a4], R4 ;  /* 0x0002a40401007387 */ /* 0x0005e40000100800 */
[----:B--2---:R-:W-:Y:S02]  /*13190*/  IMAD.MOV.U32 R4, RZ, RZ, R67 ;  /* 0x000000ffff047224 */ /* 0x004fe400078e0043 */
[----:B------:R-:W-:Y:S04]  /*131a0*/  STL [R1+0x2b0], R66 ;  /* 0x0002b04201007387 */ /* 0x000fe80000100800 */
[----:B------:R-:W-:Y:S04]  /*131b0*/  STL [R1+0x2b8], R70 ;  /* 0x0002b84601007387 */ /* 0x000fe80000100800 */
[----:B------:R1:W-:Y:S02]  /*131c0*/  STL [R1+0x2ac], R4 ;  /* 0x0002ac0401007387 */ /* 0x0003e40000100800 */
[----:B-1----:R-:W-:-:S05]  /*131d0*/  MOV R4, R71 ;  /* 0x0000004700047202 */ /* 0x002fca0000000f00 */
[----:B------:R1:W-:Y:S04]  /*131e0*/  STL [R1+0x2b4], R4 ;  /* 0x0002b40401007387 */ /* 0x0003e80000100800 */
[----:B---3--:R2:W-:Y:S01]  /*131f0*/  STL [R1+0x2c0], R76 ;  /* 0x0002c04c01007387 */ /* 0x0085e20000100800 */
[----:B-1----:R-:W-:-:S05]  /*13200*/  IMAD.MOV.U32 R4, RZ, RZ, R77 ;  /* 0x000000ffff047224 */ /* 0x002fca00078e004d */
[----:B------:R1:W-:Y:S01]  /*13210*/  STL [R1+0x2bc], R4 ;  /* 0x0002bc0401007387 */ /* 0x0003e20000100800 */
[----:B--2---:R-:W-:Y:S02]  /*13220*/  IMAD.MOV.U32 R76, RZ, RZ, R84 ;  /* 0x000000ffff4c7224 */ /* 0x004fe400078e0054 */
[----:B------:R-:W-:Y:S02]  /*13230*/  IMAD.MOV.U32 R77, RZ, RZ, R85 ;  /* 0x000000ffff4d7224 */ /* 0x000fe400078e0055 */
[----:B------:R-:W2:Y:S01]  /*13240*/  LDL.LU.64 R84, [R1+0x300] ;  /* 0x0003000001547983 */ /* 0x000ea20000300a00 */
[----:B-1----:R-:W-:-:S03]  /*13250*/  IMAD.MOV.U32 R4, RZ, RZ, R73 ;  /* 0x000000ffff047224 */ /* 0x002fc600078e0049 */
[----:B------:R-:W-:Y:S04]  /*13260*/  STL [R1+0x2c8], R72 ;  /* 0x0002c84801007387 */ /* 0x000fe80000100800 */
[----:B------:R1:W-:Y:S04]  /*13270*/  STL [R1+0x2c4], R4 ;  /* 0x0002c40401007387 */ /* 0x0003e80000100800 */
[----:B------:R3:W-:Y:S01]  /*13280*/  STL [R1+0x2d0], R88 ;  /* 0x0002d05801007387 */ /* 0x0007e20000100800 */
[----:B-1----:R-:W-:-:S03]  /*13290*/  IMAD.MOV.U32 R4, RZ, RZ, R89 ;  /* 0x000000ffff047224 */ /* 0x002fc600078e0059 */
[----:B------:R-:W-:Y:S04]  /*132a0*/  STL [R1+0x2d8], R78 ;  /* 0x0002d84e01007387 */ /* 0x000fe80000100800 */
[----:B------:R1:W-:Y:S04]  /*132b0*/  STL [R1+0x2cc], R4 ;  /* 0x0002cc0401007387 */ /* 0x0003e80000100800 */
[----:B---3--:R-:W3:Y:S01]  /*132c0*/  LDL.LU.64 R88, [R1+0x448] ;  /* 0x0004480001587983 */ /* 0x008ee20000300a00 */
[----:B-1----:R-:W-:-:S05]  /*132d0*/  IMAD.MOV.U32 R4, RZ, RZ, R79 ;  /* 0x000000ffff047224 */ /* 0x002fca00078e004f */
[----:B------:R1:W-:Y:S04]  /*132e0*/  STL [R1+0x2d4], R4 ;  /* 0x0002d40401007387 */ /* 0x0003e80000100800 */
[----:B------:R-:W-:Y:S04]  /*132f0*/  STL [R1+0x2e0], R74 ;  /* 0x0002e04a01007387 */ /* 0x000fe80000100800 */
[----:B------:R-:W4:Y:S01]  /*13300*/  LDL.LU.64 R78, [R1+0x330] ;  /* 0x00033000014e7983 */ /* 0x000f220000300a00 */
[----:B-1----:R-:W-:-:S03]  /*13310*/  IMAD.MOV.U32 R4, RZ, RZ, R75 ;  /* 0x000000ffff047224 */ /* 0x002fc600078e004b */
[----:B------:R-:W-:Y:S04]  /*13320*/  STL [R1+0x2e8], R76 ;  /* 0x0002e84c01007387 */ /* 0x000fe80000100800 */
[----:B------:R1:W-:Y:S02]  /*13330*/  STL [R1+0x2dc], R4 ;  /* 0x0002dc0401007387 */ /* 0x0003e40000100800 */
[----:B-1----:R-:W-:-:S05]  /*13340*/  IMAD.MOV.U32 R4, RZ, RZ, R77 ;  /* 0x000000ffff047224 */ /* 0x002fca00078e004d */
[----:B------:R1:W-:Y:S04]  /*13350*/  STL [R1+0x2e4], R4 ;  /* 0x0002e40401007387 */ /* 0x0003e80000100800 */
[----:B--2---:R2:W-:Y:S01]  /*13360*/  STL [R1+0x2f0], R84 ;  /* 0x0002f05401007387 */ /* 0x0045e20000100800 */
[----:B-1----:R-:W-:-:S03]  /*13370*/  IMAD.MOV.U32 R4, RZ, RZ, R85 ;  /* 0x000000ffff047224 */ /* 0x002fc600078e0055 */
[----:B--2---:R-:W2:Y:S04]  /*13380*/  LDL.LU.64 R84, [R1+0x430] ;  /* 0x0004300001547983 */ /* 0x004ea80000300a00 */
[----:B------:R1:W-:Y:S04]  /*13390*/  STL [R1+0x2ec], R4 ;  /* 0x0002ec0401007387 */ /* 0x0003e80000100800 */
[----:B------:R1:W-:Y:S02]  /*133a0*/  STL [R1+0x2f8], R80 ;  /* 0x0002f85001007387 */ /* 0x0003e40000100800 */
[----:B-1----:R-:W-:-:S02]  /*133b0*/  IMAD.MOV.U32 R4, RZ, RZ, R81 ;  /* 0x000000ffff047224 */ /* 0x002fc400078e0051 */
[----:B------:R-:W2:Y:S04]  /*133c0*/  LDL.LU.64 R80, [R1+0x378] ;  /* 0x0003780001507983 */ /* 0x000ea80000300a00 */
[----:B------:R1:W-:Y:S04]  /*133d0*/  STL [R1+0x2f4], R4 ;  /* 0x0002f40401007387 */ /* 0x0003e80000100800 */
[----:B---3--:R3:W-:Y:S01]  /*133e0*/  STL [R1+0x300], R88 ;  /* 0x0003005801007387 */ /* 0x0087e20000100800 */
[----:B-1----:R-:W-:-:S05]  /*133f0*/  IMAD.MOV.U32 R4, RZ, RZ, R89 ;  /* 0x000000ffff047224 */ /* 0x002fca00078e0059 */
[----:B------:R1:W-:Y:S01]  /*13400*/  STL [R1+0x2fc], R4 ;  /* 0x0002fc0401007387 */ /* 0x0003e20000100800 */
[----:B---3--:R-:W-:Y:S01]  /*13410*/  MOV R88, R108 ;  /* 0x0000006c00587202 */ /* 0x008fe20000000f00 */
[----:B------:R-:W-:Y:S02]  /*13420*/  IMAD.MOV.U32 R89, RZ, RZ, R109 ;  /* 0x000000ffff597224 */ /* 0x000fe400078e006d */
[----:B------:R-:W-:Y:S02]  /*13430*/  IMAD.MOV.U32 R108, RZ, RZ, R96 ;  /* 0x000000ffff6c7224 */ /* 0x000fe400078e0060 */
[----:B------:R-:W-:Y:S02]  /*13440*/  IMAD.MOV.U32 R109, RZ, RZ, R97 ;  /* 0x000000ffff6d7224 */ /* 0x000fe400078e0061 */
[----:B------:R-:W3:Y:S01]  /*13450*/  LDL.LU.64 R96, [R1+0x460] ;  /* 0x0004600001607983 */ /* 0x000ee20000300a00 */
[----:B-1----:R-:W-:-:S03]  /*13460*/  IMAD.MOV.U32 R4, RZ, RZ, R93 ;  /* 0x000000ffff047224 */ /* 0x002fc600078e005d */
[----:B------:R1:W-:Y:S04]  /*13470*/  STL [R1+0x308], R92 ;  /* 0x0003085c01007387 */ /* 0x0003e80000100800 */
[----:B------:R1:W-:Y:S04]  /*13480*/  STL [R1+0x304], R4 ;  /* 0x0003040401007387 */ /* 0x0003e80000100800 */
[----:B----4-:R-:W-:Y:S01]  /*13490*/  STL [R1+0x310], R78 ;  /* 0x0003104e01007387 */ /* 0x010fe20000100800 */
[----:B-1----:R-:W-:Y:S02]  /*134a0*/  IMAD.MOV.U32 R92, RZ, RZ, R124 ;  /* 0x000000ffff5c7224 */ /* 0x002fe400078e007c */
[----:B------:R-:W-:-:S02]  /*134b0*/  IMAD.MOV.U32 R93, RZ, RZ, R125 ;  /* 0x000000ffff5d7224 */ /* 0x000fc400078e007d */
[----:B------:R-:W-:Y:S02]  /*134c0*/  IMAD.MOV.U32 R124, RZ, RZ, R104 ;  /* 0x000000ffff7c7224 */ /* 0x000fe400078e0068 */
[----:B------:R-:W-:Y:S02]  /*134d0*/  IMAD.MOV.U32 R125, RZ, RZ, R105 ;  /* 0x000000ffff7d7224 */ /* 0x000fe400078e0069 */
[----:B------:R-:W4:Y:S01]  /*134e0*/  LDL.LU.64 R104, [R1+0x3c0] ;  /* 0x0003c00001687983 */ /* 0x000f220000300a00 */
[----:B------:R-:W-:-:S03]  /*134f0*/  IMAD.MOV.U32 R4, RZ, RZ, R79 ;  /* 0x000000ffff047224 */ /* 0x000fc600078e004f */
[----:B------:R1:W-:Y:S04]  /*13500*/  STL [R1+0x318], R106 ;  /* 0x0003186a01007387 */ /* 0x0003e80000100800 */
[----:B------:R1:W-:Y:S02]  /*13510*/  STL [R1+0x30c], R4 ;  /* 0x00030c0401007387 */ /* 0x0003e40000100800 */
[----:B-1----:R-:W-:Y:S02]  /*13520*/  IMAD.MOV.U32 R106, RZ, RZ, R120 ;  /* 0x000000ffff6a7224 */ /* 0x002fe400078e0078 */
[----:B------:R-:W-:Y:S01]  /*13530*/  IMAD.MOV.U32 R4, RZ, RZ, R107 ;  /* 0x000000ffff047224 */ /* 0x000fe200078e006b */
[----:B------:R-:W-:Y:S02]  /*13540*/  MOV R107, R121 ;  /* 0x00000079006b7202 */ /* 0x000fe40000000f00 */
[----:B------:R-:W4:Y:S04]  /*13550*/  LDL.LU.64 R120, [R1+0x480] ;  /* 0x0004800001787983 */ /* 0x000f280000300a00 */
[----:B------:R2:W-:Y:S02]  /*13560*/  STL [R1+0x314], R4 ;  /* 0x0003140401007387 */ /* 0x0005e40000100800 */
[----:B--2---:R-:W-:-:S02]  /*13570*/  IMAD.MOV.U32 R4, RZ, RZ, R85 ;  /* 0x000000ffff047224 */ /* 0x004fc400078e0055 */
[----:B------:R-:W-:Y:S04]  /*13580*/  STL [R1+0x320], R84 ;  /* 0x0003205401007387 */ /* 0x000fe80000100800 */
[----:B------:R1:W-:Y:S04]  /*13590*/  STL [R1+0x31c], R4 ;  /* 0x00031c0401007387 */ /* 0x0003e80000100800 */
[----:B------:R2:W-:Y:S01]  /*135a0*/  STL [R1+0x328], R122 ;  /* 0x0003287a01007387 */ /* 0x0005e20000100800 */
[----:B-1----:R-:W-:-:S03]  /*135b0*/  IMAD.MOV.U32 R4, RZ, RZ, R123 ;  /* 0x000000ffff047224 */ /* 0x002fc600078e007b */
[----:B------:R-:W-:Y:S04]  /*135c0*/  STL [R1+0x330], R80 ;  /* 0x0003305001007387 */ /* 0x000fe80000100800 */
[----:B------:R1:W-:Y:S04]  /*135d0*/  STL [R1+0x324], R4 ;  /* 0x0003240401007387 */ /* 0x0003e80000100800 */
[----:B--2---:R-:W2:Y:S01]  /*135e0*/  LDL.LU.64 R122, [R1+0x3b0] ;  /* 0x0003b000017a7983 */ /* 0x004ea20000300a00 */
[----:B-1----:R-:W-:-:S05]  /*135f0*/  IMAD.MOV.U32 R4, RZ, RZ, R81 ;  /* 0x000000ffff047224 */ /* 0x002fca00078e0051 */
[----:B------:R1:W-:Y:S04]  /*13600*/  STL [R1+0x32c], R4 ;  /* 0x00032c0401007387 */ /* 0x0003e80000100800 */
[----:B------:R3:W-:Y:S01]  /*13610*/  STL [R1+0x338], R108 ;  /* 0x0003386c01007387 */ /* 0x0007e20000100800 */
[----:B-1----:R-:W-:-:S03]  /*13620*/  IMAD.MOV.U32 R4, RZ, RZ, R109 ;  /* 0x000000ffff047224 */ /* 0x002fc600078e006d */
[----:B---3--:R-:W3:Y:S04]  /*13630*/  LDL.LU.64 R108, [R1+0x4b0] ;  /* 0x0004b000016c7983 */ /* 0x008ee80000300a00 */
[----:B------:R1:W-:Y:S04]  /*13640*/  STL [R1+0x334], R4 ;  /* 0x0003340401007387 */ /* 0x0003e80000100800 */
[----:B------:R1:W-:Y:S02]  /*13650*/  STL [R1+0x340], R96 ;  /* 0x0003406001007387 */ /* 0x0003e40000100800 */
[----:B-1----:R-:W-:-:S02]  /*13660*/  IMAD.MOV.U32 R4, RZ, RZ, R97 ;  /* 0x000000ffff047224 */ /* 0x002fc400078e0061 */
[----:B------:R-:W-:Y:S04]  /*13670*/  STL [R1+0x348], R92 ;  /* 0x0003485c01007387 */ /* 0x000fe80000100800 */
[----:B------:R1:W-:Y:S01]  /*13680*/  STL [R1+0x33c], R4 ;  /* 0x00033c0401007387 */ /* 0x0003e20000100800 */
[----:B------:R-:W-:Y:S02]  /*13690*/  IMAD.MOV.U32 R96, RZ, RZ, R124 ;  /* 0x000000ffff607224 */ /* 0x000fe400078e007c */
[----:B------:R-:W-:Y:S02]  /*136a0*/  IMAD.MOV.U32 R97, RZ, RZ, R125 ;  /* 0x000000ffff617224 */ /* 0x000fe400078e007d */
[----:B------:R-:W3:Y:S01]  /*136b0*/  LDL.LU.64 R124, [R1+0x3e8] ;  /* 0x0003e800017c7983 */ /* 0x000ee20000300a00 */
[----:B-1----:R-:W-:-:S03]  /*136c0*/  IMAD.MOV.U32 R4, RZ, RZ, R93 ;  /* 0x000000ffff047224 */ /* 0x002fc600078e005d */
[----:B----4-:R-:W-:Y:S04]  /*136d0*/  STL [R1+0x350], R104 ;  /* 0x0003506801007387 */ /* 0x010fe80000100800 */
[----:B------:R1:W-:Y:S04]  /*136e0*/  STL [R1+0x344], R4 ;  /* 0x0003440401007387 */ /* 0x0003e80000100800 */
[----:B------:R-:W-:Y:S01]  /*136f0*/  STL [R1+0x358], R82 ;  /* 0x0003585201007387 */ /* 0x000fe20000100800 */
[----:B-1----:R-:W-:Y:S02]  /*13700*/  IMAD.MOV.U32 R4, RZ, RZ, R105 ;  /* 0x000000ffff047224 */ /* 0x002fe400078e0069 */
[----:B------:R-:W-:-:S02]  /*13710*/  IMAD.MOV.U32 R104, RZ, RZ, R106 ;  /* 0x000000ffff687224 */ /* 0x000fc400078e006a */
[----:B------:R-:W-:Y:S01]  /*13720*/  IMAD.MOV.U32 R105, RZ, RZ, R107 ;  /* 0x000000ffff697224 */ /* 0x000fe200078e006b */
[----:B------:R1:W-:Y:S04]  /*13730*/  STL [R1+0x34c], R4 ;  /* 0x00034c0401007387 */ /* 0x0003e80000100800 */
[----:B------:R-:W4:Y:S01]  /*13740*/  LDL.LU.64 R106, [R1+0x4e8] ;  /* 0x0004e800016a7983 */ /* 0x000f220000300a00 */
[----:B-1----:R-:W-:-:S03]  /*13750*/  MOV R4, R83 ;  /* 0x0000005300047202 */ /* 0x002fc60000000f00 */
[----:B------:R-:W-:Y:S04]  /*13760*/  STL [R1+0x360], R120 ;  /* 0x0003607801007387 */ /* 0x000fe80000100800 */
[----:B------:R1:W-:Y:S04]  /*13770*/  STL [R1+0x354], R4 ;  /* 0x0003540401007387 */ /* 0x0003e80000100800 */
[----:B------:R-:W-:Y:S01]  /*13780*/  STL [R1+0x368], R100 ;  /* 0x0003686401007387 */ /* 0x000fe20000100800 */
[----:B-1----:R-:W-:-:S05]  /*13790*/  IMAD.MOV.U32 R4, RZ, RZ, R121 ;  /* 0x000000ffff047224 */ /* 0x002fca00078e0079 */
[----:B------:R1:W-:Y:S04]  /*137a0*/  STL [R1+0x35c], R4 ;  /* 0x00035c0401007387 */ /* 0x0003e80000100800 */
[----:B------:R-:W4:Y:S01]  /*137b0*/  LDL.LU.64 R120, [R1+0x408] ;  /* 0x0004080001787983 */ /* 0x000f220000300a00 */
[----:B-1----:R-:W-:-:S03]  /*137c0*/  IMAD.MOV.U32 R4, RZ, RZ, R101 ;  /* 0x000000ffff047224 */ /* 0x002fc600078e0065 */
[----:B--2---:R-:W-:Y:S04]  /*137d0*/  STL [R1+0x370], R122 ;  /* 0x0003707a01007387 */ /* 0x004fe80000100800 */
[----:B------:R1:W-:Y:S02]  /*137e0*/  STL [R1+0x364], R4 ;  /* 0x0003640401007387 */ /* 0x0003e40000100800 */
[----:B-1----:R-:W-:Y:S02]  /*137f0*/  IMAD.MOV.U32 R4, RZ, RZ, R123 ;  /* 0x000000ffff047224 */ /* 0x002fe400078e007b */
[----:B------:R-:W-:Y:S02]  /*13800*/  IMAD.MOV.U32 R122, RZ, RZ, R128 ;  /* 0x000000ffff7a7224 */ /* 0x000fe400078e0080 */
[----:B------:R-:W-:Y:S01]  /*13810*/  IMAD.MOV.U32 R123, RZ, RZ, R129 ;  /* 0x000000ffff7b7224 */ /* 0x000fe200078e0081 */
[----:B------:R1:W-:Y:S04]  /*13820*/  STL [R1+0x36c], R4 ;  /* 0x00036c0401007387 */ /* 0x0003e80000100800 */
[----:B------:R-:W-:Y:S04]  /*13830*/  STL [R1+0x378], R88 ;  /* 0x0003785801007387 */ /* 0x000fe80000100800 */
[----:B------:R-:W2:Y:S01]  /*13840*/  LDL.LU.64 R128, [R1+0x508] ;  /* 0x0005080001807983 */ /* 0x000ea20000300a00 */
[----:B-1----:R-:W-:-:S03]  /*13850*/  IMAD.MOV.U32 R4, RZ, RZ, R89 ;  /* 0x000000ffff047224 */ /* 0x002fc600078e0059 */
[----:B---3--:R-:W-:Y:S04]  /*13860*/  STL [R1+0x380], R108 ;  /* 0x0003806c01007387 */ /* 0x008fe80000100800 */
[----:B------:R1:W-:Y:S02]  /*13870*/  STL [R1+0x374], R4 ;  /* 0x0003740401007387 */ /* 0x0003e40000100800 */
[----:B-1----:R-:W-:Y:S02]  /*13880*/  IMAD.MOV.U32 R4, RZ, RZ, R109 ;  /* 0x000000ffff047224 */ /* 0x002fe400078e006d */
[----:B------:R-:W-:Y:S02]  /*13890*/  IMAD.MOV.U32 R108, RZ, RZ, R90 ;  /* 0x000000ffff6c7224 */ /* 0x000fe400078e005a */
[----:B------:R-:W-:Y:S01]  /*138a0*/  IMAD.MOV.U32 R109, RZ, RZ, R91 ;  /* 0x000000ffff6d7224 */ /* 0x000fe200078e005b */
[----:B------:R1:W-:Y:S04]  /*138b0*/  STL [R1+0x37c], R4 ;  /* 0x00037c0401007387 */ /* 0x0003e80000100800 */
[----:B------:R3:W-:Y:S04]  /*138c0*/  STL [R1+0x388], R116 ;  /* 0x0003887401007387 */ /* 0x0007e80000100800 */
[----:B------:R-:W2:Y:S01]  /*138d0*/  LDL.LU.64 R90, [R1+0x450] ;  /* 0x00045000015a7983 */ /* 0x000ea20000300a00 */
[----:B-1----:R-:W-:-:S05]  /*138e0*/  IMAD.MOV.U32 R4, RZ, RZ, R117 ;  /* 0x000000ffff047224 */ /* 0x002fca00078e0075 */
[----:B------:R1:W-:Y:S01]  /*138f0*/  STL [R1+0x384], R4 ;  /* 0x0003840401007387 */ /* 0x0003e20000100800 */
[----:B---3--:R-:W-:Y:S01]  /*13900*/  IMAD.MOV.U32 R116, RZ, RZ, R96 ;  /* 0x000000ffff747224 */ /* 0x008fe200078e0060 */
[----:B------:R-:W-:Y:S02]  /*13910*/  MOV R117, R97 ;  /* 0x0000006100757202 */ /* 0x000fe40000000f00 */
[----:B------:R3:W-:Y:S04]  /*13920*/  STL [R1+0x390], R124 ;  /* 0x0003907c01007387 */ /* 0x0007e80000100800 */
[----:B------:R-:W2:Y:S01]  /*13930*/  LDL.LU.64 R96, [R1+0x518] ;  /* 0x0005180001607983 */ /* 0x000ea20000300a00 */
[----:B-1----:R-:W-:-:S05]  /*13940*/  IMAD.MOV.U32 R4, RZ, RZ, R125 ;  /* 0x000000ffff047224 */ /* 0x002fca00078e007d */
[----:B------:R1:W-:Y:S01]  /*13950*/  STL [R1+0x38c], R4 ;  /* 0x00038c0401007387 */ /* 0x0003e20000100800 */
[----:B---3--:R-:W-:Y:S02]  /*13960*/  IMAD.MOV.U32 R124, RZ, RZ, R98 ;  /* 0x000000ffff7c7224 */ /* 0x008fe400078e0062 */
[----:B------:R-:W-:Y:S01]  /*13970*/  IMAD.MOV.U32 R125, RZ, RZ, R99 ;  /* 0x000000ffff7d7224 */ /* 0x000fe200078e0063 */
[----:B------:R3:W-:Y:S04]  /*13980*/  STL [R1+0x398], R156 ;  /* 0x0003989c01007387 */ /* 0x0007e80000100800 */
[----:B------:R-:W2:Y:S01]  /*13990*/  LDL.LU.64 R98, [R1+0x468] ;  /* 0x0004680001627983 */ /* 0x000ea20000300a00 */
[----:B-1----:R-:W-:-:S05]  /*139a0*/  IMAD.MOV.U32 R4, RZ, RZ, R157 ;  /* 0x000000ffff047224 */ /* 0x002fca00078e009d */
[----:B------:R1:W-:Y:S01]  /*139b0*/  STL [R1+0x394], R4 ;  /* 0x0003940401007387 */ /* 0x0003e20000100800 */
[----:B---3--:R-:W-:Y:S02]  /*139c0*/  IMAD.MOV.U32 R156, RZ, RZ, R104 ;  /* 0x000000ffff9c7224 */ /* 0x008fe400078e0068 */
[----:B------:R-:W-:Y:S01]  /*139d0*/  IMAD.MOV.U32 R157, RZ, RZ, R105 ;  /* 0x000000ffff9d7224 */ /* 0x000fe200078e0069 */
[----:B----4-:R3:W-:Y:S04]  /*139e0*/  STL [R1+0x3a0], R106 ;  /* 0x0003a06a01007387 */ /* 0x0107e80000100800 */
[----:B------:R-:W4:Y:S01]  /*139f0*/  LDL.LU.64 R104, [R1+0x540] ;  /* 0x0005400001687983 */ /* 0x000f220000300a00 */
[----:B-1----:R-:W-:-:S05]  /*13a00*/  IMAD.MOV.U32 R4, RZ, RZ, R107 ;  /* 0x000000ffff047224 */ /* 0x002fca00078e006b */
[----:B------:R1:W-:Y:S01]  /*13a10*/  STL [R1+0x39c], R4 ;  /* 0x00039c0401007387 */ /* 0x0003e20000100800 */
[----:B---3--:R-:W-:Y:S02]  /*13a20*/  IMAD.MOV.U32 R106, RZ, RZ, R112 ;  /* 0x000000ffff6a7224 */ /* 0x008fe400078e0070 */
[----:B------:R-:W-:Y:S01]  /*13a30*/  IMAD.MOV.U32 R107, RZ, RZ, R113 ;  /* 0x000000ffff6b7224 */ /* 0x000fe200078e0071 */
[----:B------:R3:W-:Y:S04]  /*13a40*/  STL [R1+0x3a8], R114 ;  /* 0x0003a87201007387 */ /* 0x0007e80000100800 */
[----:B------:R-:W4:Y:S01]  /*13a50*/  LDL.LU.64 R112, [R1+0x488] ;  /* 0x0004880001707983 */ /* 0x000f220000300a00 */
[----:B-1----:R-:W-:-:S05]  /*13a60*/  IMAD.MOV.U32 R4, RZ, RZ, R115 ;  /* 0x000000ffff047224 */ /* 0x002fca00078e0073 */
[----:B------:R1:W-:Y:S01]  /*13a70*/  STL [R1+0x3a4], R4 ;  /* 0x0003a40401007387 */ /* 0x0003e20000100800 */
[----:B---3--:R-:W-:Y:S01]  /*13a80*/  IMAD.MOV.U32 R114, RZ, RZ, R130 ;  /* 0x000000ffff727224 */ /* 0x008fe200078e0082 */
[----:B------:R-:W-:Y:S02]  /*13a90*/  MOV R115, R131 ;  /* 0x0000008300737202 */ /* 0x000fe40000000f00 */
[----:B------:R3:W-:Y:S04]  /*13aa0*/  STL [R1+0x3b0], R120 ;  /* 0x0003b07801007387 */ /* 0x0007e80000100800 */
[----:B------:R-:W4:Y:S01]  /*13ab0*/  LDL.LU.64 R130, [R1+0x650] ;  /* 0x0006500001827983 */ /* 0x000f220000300a00 */
[----:B-1----:R-:W-:-:S03]  /*13ac0*/  IMAD.MOV.U32 R4, RZ, RZ, R121 ;  /* 0x000000ffff047224 */ /* 0x002fc600078e0079 */
[----:B---3--:R-:W3:Y:S04]  /*13ad0*/  LDL.LU.64 R120, [R1+0x4f8] ;  /* 0x0004f80001787983 */ /* 0x008ee80000300a00 */
[----:B------:R1:W-:Y:S04]  /*13ae0*/  STL [R1+0x3ac], R4 ;  /* 0x0003ac0401007387 */ /* 0x0003e80000100800 */
[----:B------:R2:W-:Y:S01]  /*13af0*/  STL [R1+0x3b8], R122 ;  /* 0x0003b87a01007387 */ /* 0x0005e20000100800 */
[----:B-1----:R-:W-:-:S03]  /*13b00*/  IMAD.MOV.U32 R4, RZ, RZ, R123 ;  /* 0x000000ffff047224 */ /* 0x002fc600078e007b */
[----:B--2---:R-:W-:Y:S04]  /*13b10*/  STL [R1+0x3c0], R128 ;  /* 0x0003c08001007387 */ /* 0x004fe80000100800 */
[----:B------:R1:W-:Y:S04]  /*13b20*/  STL [R1+0x3b4], R4 ;  /* 0x0003b40401007387 */ /* 0x0003e80000100800 */
[----:B------:R-:W2:Y:S01]  /*13b30*/  LDL.LU.64 R122, [R1+0x498] ;  /* 0x00049800017a7983 */ /* 0x000ea20000300a00 */
[----:B-1----:R-:W-:-:S03]  /*13b40*/  IMAD.MOV.U32 R4, RZ, RZ, R129 ;  /* 0x000000ffff047224 */ /* 0x002fc600078e0081 */
[----:B------:R-:W2:Y:S04]  /*13b50*/  LDL.LU.64 R128, [R1+0x438] ;  /* 0x0004380001807983 */ /* 0x000ea80000300a00 */
[----:B------:R1:W-:Y:S04]  /*13b60*/  STL [R1+0x3bc], R4 ;  /* 0x0003bc0401007387 */ /* 0x0003e80000100800 */
[----:B------:R-:W-:Y:S01]  /*13b70*/  STL [R1+0x3c8], R108 ;  /* 0x0003c86c01007387 */ /* 0x000fe20000100800 */
[----:B-1----:R-:W-:-:S03]  /*13b80*/  IMAD.MOV.U32 R4, RZ, RZ, R109 ;  /* 0x000000ffff047224 */ /* 0x002fc600078e006d */
[----:B------:R-:W-:Y:S04]  /*13b90*/  STL [R1+0x3d0], R90 ;  /* 0x0003d05a01007387 */ /* 0x000fe80000100800 */
        /* <DEDUP_REMOVED lines=16> */
[----:B----4-:R-:W-:Y:S01]  /*13ca0*/  STL [R1+0x400], R104 ;  /* 0x0004006801007387 */ /* 0x010fe20000100800 */
[----:B-1----:R-:W-:-:S05]  /*13cb0*/  IMAD.MOV.U32 R4, RZ, RZ, R157 ;  /* 0x000000ffff047224 */ /* 0x002fca00078e009d */
[----:B------:R1:W-:Y:S04]  /*13cc0*/  STL [R1+0x3f4], R4 ;  /* 0x0003f40401007387 */ /* 0x0003e80000100800 */
[----:B------:R-:W-:Y:S01]  /*13cd0*/  STL [R1+0x408], R106 ;  /* 0x0004086a01007387 */ /* 0x000fe20000100800 */
[----:B-1----:R-:W-:-:S05]  /*13ce0*/  IMAD.MOV.U32 R4, RZ, RZ, R105 ;  /* 0x000000ffff047224 */ /* 0x002fca00078e0069 */
[----:B------:R1:W-:Y:S04]  /*13cf0*/  STL [R1+0x3fc], R4 ;  /* 0x0003fc0401007387 */ /* 0x0003e80000100800 */
[----:B------:R-:W-:Y:S01]  /*13d00*/  STL [R1+0x410], R112 ;  /* 0x0004107001007387 */ /* 0x000fe20000100800 */
[----:B-1----:R-:W-:-:S05]  /*13d10*/  MOV R4, R107 ;  /* 0x0000006b00047202 */ /* 0x002fca0000000f00 */
[----:B------:R1:W-:Y:S04]  /*13d20*/  STL [R1+0x404], R4 ;  /* 0x0004040401007387 */ /* 0x0003e80000100800 */
[----:B------:R-:W-:Y:S01]  /*13d30*/  STL [R1+0x418], R114 ;  /* 0x0004187201007387 */ /* 0x000fe20000100800 */
[----:B-1----:R-:W-:-:S05]  /*13d40*/  IMAD.MOV.U32 R4, RZ, RZ, R113 ;  /* 0x000000ffff047224 */ /* 0x002fca00078e0071 */
[----:B------:R-:W-:Y:S04]  /*13d50*/  STL [R1+0x40c], R4 ;  /* 0x00040c0401007387 */ /* 0x000fe80000100800 */
[----:B------:R1:W-:Y:S02]  /*13d60*/  STL [R1+0x420], R130 ;  /* 0x0004208201007387 */ /* 0x0003e40000100800 */
[----:B-1----:R-:W1:Y:S01]  /*13d70*/  LDC R130, c[0x0][0x3a0] ;  /* 0x0000e800ff827b82 */ /* 0x002e620000000800 */
[----:B------:R-:W-:-:S05]  /*13d80*/  IMAD.MOV.U32 R4, RZ, RZ, R115 ;  /* 0x000000ffff047224 */ /* 0x000fca00078e0073 */
[----:B------:R4:W-:Y:S04]  /*13d90*/  STL [R1+0x414], R4 ;  /* 0x0004140401007387 */ /* 0x0009e80000100800 */
[----:B---3--:R-:W-:Y:S01]  /*13da0*/  STL [R1+0x428], R120 ;  /* 0x0004287801007387 */ /* 0x008fe20000100800 */
[----:B----4-:R-:W-:-:S05]  /*13db0*/  IMAD.MOV.U32 R4, RZ, RZ, R131 ;  /* 0x000000ffff047224 */ /* 0x010fca00078e0083 */
[----:B------:R3:W-:Y:S01]  /*13dc0*/  STL [R1+0x41c], R4 ;  /* 0x00041c0401007387 */ /* 0x0007e20000100800 */
[----:B-1----:R-:W-:Y:S02]  /*13dd0*/  VIADD R130, R130, 0x3f ;  /* 0x0000003f82827836 */ /* 0x002fe40000000000 */
[----:B---3--:R-:W-:-:S03]  /*13de0*/  IMAD.MOV.U32 R4, RZ, RZ, R121 ;  /* 0x000000ffff047224 */ /* 0x008fc600078e0079 */
[----:B------:R-:W-:-:S04]  /*13df0*/  SHF.R.S32.HI R131, RZ, 0x1f, R130 ;  /* 0x0000001fff837819 */ /* 0x000fc80000011482 */
[----:B------:R-:W-:Y:S01]  /*13e00*/  LEA.HI R131, R131, R130, RZ, 0x6 ;  /* 0x0000008283837211 */ /* 0x000fe200078f30ff */
[----:B------:R-:W-:Y:S01]  /*13e10*/  IMAD.MOV.U32 R166, RZ, RZ, RZ ;  /* 0x000000ffffa67224 */ /* 0x000fe200078e00ff */
[----:B------:R-:W-:Y:S01]  /*13e20*/  UMOV UR17, 0x1 ;  /* 0x0000000100117882 */ /* 0x000fe20000000000 */
[----:B------:R-:W-:Y:S01]  /*13e30*/  UMOV UR18, 0x2 ;  /* 0x0000000200127882 */ /* 0x000fe20000000000 */
[----:B------:R-:W-:Y:S01]  /*13e40*/  UMOV UR7, URZ ;  /* 0x000000ff00077c82 */ /* 0x000fe20008000000 */
[----:B------:R-:W-:Y:S01]  /*13e50*/  UMOV UR8, URZ ;  /* 0x000000ff00087c82 */ /* 0x000fe20008000000 */
[----:B------:R-:W-:Y:S01]  /*13e60*/  UMOV UR5, URZ ;  /* 0x000000ff00057c82 */ /* 0x000fe20008000000 */
[----:B--2---:R-:W-:Y:S04]  /*13e70*/  STL [R1+0x430], R122 ;  /* 0x0004307a01007387 */ /* 0x004fe80000100800 */
[----:B------:R1:W-:Y:S01]  /*13e80*/  STL [R1+0x424], R4 ;  /* 0x0004240401007387 */ /* 0x0003e20000100800 */
[----:B------:R-:W-:-:S02]  /*13e90*/  IMAD.MOV.U32 R5, RZ, RZ, R129 ;  /* 0x000000ffff057224 */ /* 0x000fc400078e0081 */
[----:B-1----:R-:W-:-:S05]  /*13ea0*/  IMAD.MOV.U32 R4, RZ, RZ, R123 ;  /* 0x000000ffff047224 */ /* 0x002fca00078e007b */
[----:B------:R1:W-:Y:S04]  /*13eb0*/  STL [R1+0x42c], R4 ;  /* 0x00042c0401007387 */ /* 0x0003e80000100800 */
[----:B------:R-:W-:Y:S01]  /*13ec0*/  STL [R1+0x438], R128 ;  /* 0x0004388001007387 */ /* 0x000fe20000100800 */
[----:B-1----:R-:W-:-:S03]  /*13ed0*/  SHF.R.S32.HI R4, RZ, 0x6, R131 ;  /* 0x00000006ff047819 */ /* 0x002fc60000011483 */
[----:B------:R1:W-:Y:S02]  /*13ee0*/  STL [R1+0x434], R5 ;  /* 0x0004340501007387 */ /* 0x0003e40000100800 */
[----:B-1----:R-:W-:-:S05]  /*13ef0*/  VIMNMX R5, PT, PT, R4, 0x2, !PT ;  /* 0x0000000204057848 */ /* 0x002fca0007fe0100 */
[----:B------:R-:W-:-:S05]  /*13f00*/  VIADD R5, R5, 0xfffffffe ;  /* 0xfffffffe05057836 */ /* 0x000fca0000000000 */
[----:B------:R1:W-:Y:S01]  /*13f10*/  STL [R1+0x43c], R5 ;  /* 0x00043c0501007387 */ /* 0x0003e20000100800 */
[----:B------:R-:W-:Y:S02]  /*13f20*/  VIADD R6, R4, 0xfffffffd ;  /* 0xfffffffd04067836 */ /* 0x000fe40000000000 */
[----:B------:R-:W-:-:S07]  /*13f30*/  IMAD.MOV.U32 R4, RZ, RZ, RZ ;  /* 0x000000ffff047224 */ /* 0x000fce00078e00ff */
.L_x_11:
[----:B------:R-:W-:Y:S01]  /*13f40*/  SHF.L.U32 R4, R4, 0x1f, RZ ;  /* 0x0000001f04047819 */ /* 0x000fe200000006ff */
[----:B------:R-:W-:-:S03]  /*13f50*/  UIADD3 UR8, UPT, UPT, UR8, 0x1, URZ ;  /* 0x0000000108087890 */ /* 0x000fc6000fffe0ff */
[----:B------:R-:W2:Y:S01]  /*13f60*/  SYNCS.PHASECHK.TRANS64.TRYWAIT P3, [UR4], R4 ;  /* 0x00000004ff0075a7 */ /* 0x000ea20008061104 */
[----:B------:R-:W-:-:S04]  /*13f70*/  UISETP.GT.AND UP1, UPT, UR8, 0x1, UPT ;  /* 0x000000010800788c */ /* 0x000fc8000bf24270 */
[----:B------:R-:W-:-:S04]  /*13f80*/  USEL UR8, UR8, URZ, !UP1 ;  /* 0x000000ff08087287 */ /* 0x000fc8000c800000 */
[----:B------:R-:W-:Y:S01]  /*13f90*/  ULEA UR19, UR8, UR9, 0x10 ;  /* 0x0000000908137291 */ /* 0x000fe2000f8e80ff */
[----:B--2---:R-:W-:Y:S11]  /*13fa0*/  @!P3 BRA `(.L_x_9) ;  /* 0x000000e80020b947 */ /* 0x004ff60003800000 */
.L_x_17:
[----:B------:R-:W-:-:S04]  /*13fb0*/  DEPBAR.LE SB0, 0x2 ;  /* 0x000080800000791a */ /* 0x000fc80000000000 */
[----:B------:R-:W-:Y:S01]  /*13fc0*/  BAR.SYNC.DEFER_BLOCKING 0x0 ;  /* 0x0000000000007b1d */ /* 0x000fe20000010000 */
[----:B------:R-:W-:Y:S02]  /*13fd0*/  UIADD3 UR7, UPT, UPT, UR7, 0x1, URZ ;  /* 0x0000000107077890 */ /* 0x000fe4000fffe0ff */
[----:B------:R-:W-:Y:S02]  /*13fe0*/  ULEA UR4, UR17, UR9, 0x3 ;  /* 0x0000000911047291 */ /* 0x000fe4000f8e18ff */
[----:B------:R-:W-:Y:S02]  /*13ff0*/  UISETP.GT.AND UP1, UPT, UR7, 0x2, UPT ;  /* 0x000000020700788c */ /* 0x000fe4000bf24270 */
[----:B------:R-:W-:Y:S02]  /*14000*/  UIADD3 UR4, UPT, UPT, UR4, 0x38000, URZ ;  /* 0x0003800004047890 */ /* 0x000fe4000fffe0ff */
[----:B------:R-:W-:Y:S01]  /*14010*/  USEL UR7, UR7, URZ, !UP1 ;  /* 0x000000ff07077287 */ /* 0x000fe2000c800000 */
[----:B------:R-:W-:Y:S01]  /*14020*/  UMOV UR6, UR5 ;  /* 0x0000000500067c82 */ /* 0x000fe20008000000 */
[----:B------:R-:W2:Y:S04]  /*14030*/  LDSM.16.M88.4 R8, [R0+UR19+0x800] ;  /* 0x000800130008783b */ /* 0x000ea80008000200 */
[----:B------:R-:W3:Y:S04]  /*14040*/  LDSM.16.M88.4 R12, [R0+UR19+0x1800] ;  /* 0x00180013000c783b */ /* 0x000ee80008000200 */
[----:B------:R-:W4:Y:S04]  /*14050*/  LDSM.16.M88.4 R76, [R0+UR19+0x2000] ;  /* 0x00200013004c783b */ /* 0x000f280008000200 */
[----:B------:R-:W1:Y:S04]  /*14060*/  LDSM.16.M88.4 R72, [R0+UR19+0x1000] ;  /* 0x001000130048783b */ /* 0x000e680008000200 */
[----:B------:R-:W1:Y:S04]  /*14070*/  LDSM.16.M88.4 R68, [R0+UR19] ;  /* 0x000000130044783b */ /* 0x000e680008000200 */
[----:B------:R-:W1:Y:S04]  /*14080*/  LDSM.16.M88.4 R16, [R0+UR19+0x2800] ;  /* 0x002800130010783b */ /* 0x000e680008000200 */
[----:B------:R-:W1:Y:S04]  /*14090*/  LDSM.16.M88.4 R20, [R0+UR19+0x3800] ;  /* 0x003800130014783b */ /* 0x000e680008000200 */
[----:B------:R-:W1:Y:S04]  /*140a0*/  LDSM.16.M88.4 R24, [R0+UR19+0x4800] ;  /* 0x004800130018783b */ /* 0x000e680008000200 */
[----:B------:R-:W1:Y:S04]  /*140b0*/  LDSM.16.M88.4 R88, [R0+UR19+0x5000] ;  /* 0x005000130058783b */ /* 0x000e680008000200 */
[----:B------:R-:W1:Y:S04]  /*140c0*/  LDSM.16.M88.4 R84, [R0+UR19+0x4000] ;  /* 0x004000130054783b */ /* 0x000e680008000200 */
[----:B------:R-:W1:Y:S01]  /*140d0*/  LDSM.16.M88.4 R80, [R0+UR19+0x3000] ;  /* 0x003000130050783b */ /* 0x000e620008000200 */
[----:B--2---:R-:W-:-:S02]  /*140e0*/  IMAD.MOV.U32 R7, RZ, RZ, R10 ;  /* 0x000000ffff077224 */ /* 0x004fc400078e000a */
[----:B------:R-:W-:Y:S01]  /*140f0*/  IMAD.MOV.U32 R6, RZ, RZ, R8 ;  /* 0x000000ffff067224 */ /* 0x000fe200078e0008 */
[----:B------:R-:W2:Y:S01]  /*14100*/  LDSM.16.M88.4 R28, [R0+UR19+0x5800] ;  /* 0x00580013001c783b */ /* 0x000ea20008000200 */
[----:B---3--:R-:W-:-:S03]  /*14110*/  IMAD.MOV.U32 R10, RZ, RZ, R12 ;  /* 0x000000ffff0a7224 */ /* 0x008fc600078e000c */
[----:B------:R-:W3:Y:S01]  /*14120*/  LDSM.16.M88.4 R32, [R0+UR19+0x6800] ;  /* 0x006800130020783b */ /* 0x000ee20008000200 */
[----:B----4-:R-:W-:Y:S02]  /*14130*/  IMAD.MOV.U32 R12, RZ, RZ, R76 ;  /* 0x000000ffff0c7224 */ /* 0x010fe400078e004c */
[----:B------:R-:W-:Y:S01]  /*14140*/  IMAD.MOV.U32 R76, RZ, RZ, R77 ;  /* 0x000000ffff4c7224 */ /* 0x000fe200078e004d */
[----:B------:R-:W-:Y:S01]  /*14150*/  LDSM.16.M88.4 R36, [R0+UR19+0x7800] ;  /* 0x007800130024783b */ /* 0x000fe20008000200 */
[----:B-1----:R-:W-:Y:S02]  /*14160*/  IMAD.MOV.U32 R8, RZ, RZ, R72 ;  /* 0x000000ffff087224 */ /* 0x002fe400078e0048 */
[----:B------:R-:W-:Y:S01]  /*14170*/  IMAD.MOV.U32 R72, RZ, RZ, R73 ;  /* 0x000000ffff487224 */ /* 0x000fe200078e0049 */
[----:B------:R-:W-:Y:S01]  /*14180*/  LDSM.16.M88.4 R100, [R0+UR19+0x8000] ;  /* 0x008000130064783b */ /* 0x000fe20008000200 */
[----:B------:R-:W-:Y:S01]  /*14190*/  IMAD.MOV.U32 R4, RZ, RZ, R68 ;  /* 0x000000ffff047224 */ /* 0x000fe200078e0044 */
[----:B------:R-:W-:Y:S01]  /*141a0*/  MOV R73, R75 ;  /* 0x0000004b00497202 */ /* 0x000fe20000000f00 */
[----:B------:R-:W-:Y:S01]  /*141b0*/  IMAD.MOV.U32 R5, RZ, RZ, R70 ;  /* 0x000000ffff057224 */ /* 0x000fe200078e0046 */
[----:B------:R-:W-:Y:S01]  /*141c0*/  LDSM.16.M88.4 R96, [R0+UR19+0x7000] ;  /* 0x007000130060783b */ /* 0x000fe20008000200 */
[----:B------:R-:W-:Y:S01]  /*141d0*/  IMAD.MOV.U32 R77, RZ, RZ, R79 ;  /* 0x000000ffff4d7224 */ /* 0x000fe200078e004f */
[----:B------:R-:W-:Y:S01]  /*141e0*/  MOV R79, R19 ;  /* 0x00000013004f7202 */ /* 0x000fe20000000f00 */
[----:B------:R-:W-:Y:S01]  /*141f0*/  IMAD.MOV.U32 R68, RZ, RZ, R69 ;  /* 0x000000ffff447224 */ /* 0x000fe200078e0045 */
[----:B------:R-:W-:Y:S01]  /*14200*/  LDSM.16.M88.4 R92, [R0+UR19+0x6000] ;  /* 0x00600013005c783b */ /* 0x000fe20008000200 */
[----:B------:R-:W-:-:S02]  /*14210*/  IMAD.MOV.U32 R70, RZ, RZ, R9 ;  /* 0x000000ffff467224 */ /* 0x000fc400078e0009 */
[----:B------:R-:W-:Y:S01]  /*14220*/  IMAD.MOV.U32 R69, RZ, RZ, R71 ;  /* 0x000000ffff457224 */ /* 0x000fe200078e0047 */
[----:B------:R-:W-:Y:S01]  /*14230*/  LDSM.16.M88.4 R40, [R0+UR19+0x8800] ;  /* 0x008800130028783b */ /* 0x000fe20008000200 */
[----:B------:R-:W-:Y:S02]  /*14240*/  IMAD.MOV.U32 R9, RZ, RZ, R74 ;  /* 0x000000ffff097224 */ /* 0x000fe400078e004a */
[----:B------:R-:W-:Y:S01]  /*14250*/  IMAD.MOV.U32 R75, RZ, RZ, R15 ;  /* 0x000000ffff4b7224 */ /* 0x000fe200078e000f */
[----:B------:R-:W-:Y:S01]  /*14260*/  LDSM.16.M88.4 R44, [R0+UR19+0x9800] ;  /* 0x00980013002c783b */ /* 0x000fe20008000200 */
[----:B------:R-:W-:Y:S02]  /*14270*/  IMAD.MOV.U32 R19, RZ, RZ, R22 ;  /* 0x000000ffff137224 */ /* 0x000fe400078e0016 */
[----:B------:R-:W-:Y:S01]  /*14280*/  IMAD.MOV.U32 R71, RZ, RZ, R11 ;  /* 0x000000ffff477224 */ /* 0x000fe200078e000b */
[----:B------:R-:W-:Y:S01]  /*14290*/  LDSM.16.M88.4 R48, [R0+UR19+0xa800] ;  /* 0x00a800130030783b */ /* 0x000fe20008000200 */
[----:B------:R-:W-:-:S02]  /*142a0*/  IMAD.MOV.U32 R74, RZ, RZ, R13 ;  /* 0x000000ffff4a7224 */ /* 0x000fc400078e000d */
[----:B------:R-:W-:Y:S01]  /*142b0*/  IMAD.MOV.U32 R15, RZ, RZ, R18 ;  /* 0x000000ffff0f7224 */ /* 0x000fe200078e0012 */
[----:B------:R-:W-:Y:S01]  /*142c0*/  LDSM.16.M88.4 R56, [R0+UR19+0xb000] ;  /* 0x00b000130038783b */ /* 0x000fe20008000200 */
[----:B------:R-:W-:Y:S02]  /*142d0*/  IMAD.MOV.U32 R22, RZ, RZ, R24 ;  /* 0x000000ffff167224 */ /* 0x000fe400078e0018 */
[----:B------:R-:W-:Y:S01]  /*142e0*/  IMAD.MOV.U32 R11, RZ, RZ, R14 ;  /* 0x000000ffff0b7224 */ /* 0x000fe200078e000e */
[----:B------:R-:W1:Y:S01]  /*142f0*/  LDSM.16.M88.4 R60, [R0+UR19+0xa000] ;  /* 0x00a00013003c783b */ /* 0x000e620008000200 */
[----:B------:R-:W-:Y:S02]  /*14300*/  IMAD.MOV.U32 R13, RZ, RZ, R78 ;  /* 0x000000ffff0d7224 */ /* 0x000fe400078e004e */
[----:B------:R-:W-:Y:S01]  /*14310*/  IMAD.MOV.U32 R18, RZ, RZ, R20 ;  /* 0x000000ffff127224 */ /* 0x000fe200078e0014 */
[----:B------:R-:W-:Y:S01]  /*14320*/  LDSM.16.M88.4 R64, [R0+UR19+0x9000] ;  /* 0x009000130040783b */ /* 0x000fe20008000200 */
[----:B------:R-:W-:-:S02]  /*14330*/  IMAD.MOV.U32 R24, RZ, RZ, R88 ;  /* 0x000000ffff187224 */ /* 0x000fc400078e0058 */
[----:B------:R-:W-:Y:S01]  /*14340*/  IMAD.MOV.U32 R14, RZ, RZ, R16 ;  /* 0x000000ffff0e7224 */ /* 0x000fe200078e0010 */
[----:B------:R-:W4:Y:S01]  /*14350*/  LDSM.16.M88.4 R52, [R0+UR19+0xb800] ;  /* 0x00b800130034783b */ /* 0x000f220008000200 */
[----:B------:R-:W-:Y:S02]  /*14360*/  IMAD.MOV.U32 R78, RZ, RZ, R17 ;  /* 0x000000ffff4e7224 */ /* 0x000fe400078e0011 */
[----:B------:R-:W-:Y:S01]  /*14370*/  IMAD.MOV.U32 R20, RZ, RZ, R84 ;  /* 0x000000ffff147224 */ /* 0x000fe200078e0054 */
[----:B------:R-:W4:Y:S01]  /*14380*/  LDSM.16.M88.4 R116, [R0+UR19+0xc000] ;  /* 0x00c000130074783b */ /* 0x000f220008000200 */
[----:B------:R-:W-:Y:S02]  /*14390*/  IMAD.MOV.U32 R88, RZ, RZ, R89 ;  /* 0x000000ffff587224 */ /* 0x000fe400078e0059 */
[----:B------:R-:W-:Y:S01]  /*143a0*/  IMAD.MOV.U32 R16, RZ, RZ, R80 ;  /* 0x000000ffff107224 */ /* 0x000fe200078e0050 */
[----:B------:R-:W-:Y:S01]  /*143b0*/  LDSM.16.M88.4 R120, [R0+UR19+0xd000] ;  /* 0x00d000130078783b */ /* 0x000fe20008000200 */
[----:B------:R-:W-:-:S02]  /*143c0*/  IMAD.MOV.U32 R17, RZ, RZ, R82 ;  /* 0x000000ffff117224 */ /* 0x000fc400078e0052 */
[----:B------:R-:W-:Y:S01]  /*143d0*/  IMAD.MOV.U32 R84, RZ, RZ, R85 ;  /* 0x000000ffff547224 */ /* 0x000fe200078e0055 */
[----:B------:R-:W-:Y:S01]  /*143e0*/  MOV R85, R87 ;  /* 0x0000005700557202 */ /* 0x000fe20000000f00 */
[----:B------:R-:W-:Y:S01]  /*143f0*/  IMAD.MOV.U32 R89, RZ, RZ, R91 ;  /* 0x000000ffff597224 */ /* 0x000fe200078e005b */
[----:B--2---:R-:W-:Y:S01]  /*14400*/  MOV R91, R31 ;  /* 0x0000001f005b7202 */ /* 0x004fe20000000f00 */
        /* <DEDUP_REMOVED lines=8> */
[----:B---3--:R-:W-:Y:S02]  /*14490*/  IMAD.MOV.U32 R31, RZ, RZ, R34 ;  /* 0x000000ffff1f7224 */ /* 0x008fe400078e0022 */
[----:B------:R-:W-:Y:S02]  /*144a0*/  IMAD.MOV.U32 R83, RZ, RZ, R23 ;  /* 0x000000ffff537224 */ /* 0x000fe400078e0017 */
[----:B------:R-:W-:Y:S02]  /*144b0*/  IMAD.MOV.U32 R86, RZ, RZ, R25 ;  /* 0x000000ffff567224 */ /* 0x000fe400078e0019 */
[----:B------:R-:W-:Y:S01]  /*144c0*/  IMAD.MOV.U32 R27, RZ, RZ, R30 ;  /* 0x000000ffff1b7224 */ /* 0x000fe200078e001e */
[----:B-1----:R-:W-:Y:S01]  /*144d0*/  MOV R109, R63 ;  /* 0x0000003f006d7202 */ /* 0x002fe20000000f00 */
[----:B------:R-:W-:-:S02]  /*144e0*/  IMAD.MOV.U32 R34, RZ, RZ, R36 ;  /* 0x000000ffff227224 */ /* 0x000fc400078e0024 */
[----:B------:R-:W-:Y:S02]  /*144f0*/  IMAD.MOV.U32 R23, RZ, RZ, R26 ;  /* 0x000000ffff177224 */ /* 0x000fe400078e001a */
[----:B------:R-:W-:Y:S02]  /*14500*/  IMAD.MOV.U32 R25, RZ, RZ, R90 ;  /* 0x000000ffff197224 */ /* 0x000fe400078e005a */
[----:B------:R-:W-:Y:S01]  /*14510*/  IMAD.MOV.U32 R30, RZ, RZ, R32 ;  /* 0x000000ffff1e7224 */ /* 0x000fe200078e0020 */
[----:B----4-:R-:W-:Y:S01]  /*14520*/  MOV R115, R55 ;  /* 0x0000003700737202 */ /* 0x010fe20000000f00 */
        /* <DEDUP_REMOVED lines=31> */
[----:B------:R-:W1:Y:S01]  /*14720*/  LDSM.16.M88.4 R56, [R0+UR19+0xc800] ;  /* 0x00c800130038783b */ /* 0x000e620008000200 */
[----:B------:R-:W-:Y:S02]  /*14730*/  IMAD.MOV.U32 R102, RZ, RZ, R41 ;  /* 0x000000ffff667224 */ /* 0x000fe400078e0029 */
[----:B------:R-:W-:Y:S02]  /*14740*/  IMAD.MOV.U32 R44, RZ, RZ, R60 ;  /* 0x000000ffff2c7224 */ /* 0x000fe400078e003c */
[----:B------:R-:W-:Y:S02]  /*14750*/  IMAD.MOV.U32 R45, RZ, RZ, R62 ;  /* 0x000000ffff2d7224 */ /* 0x000fe400078e003e */
[----:B------:R-:W-:Y:S02]  /*14760*/  IMAD.MOV.U32 R108, RZ, RZ, R61 ;  /* 0x000000ffff6c7224 */ /* 0x000fe400078e003d */
[----:B------:R-:W-:Y:S01]  /*14770*/  IMAD.MOV.U32 R40, RZ, RZ, R64 ;  /* 0x000000ffff287224 */ /* 0x000fe200078e0040 */
[----:B------:R-:W2:Y:S01]  /*14780*/  LDSM.16.M88.4 R60, [R0+UR19+0xd800] ;  /* 0x00d80013003c783b */ /* 0x000ea20008000200 */
[----:B------:R-:W-:-:S02]  /*14790*/  IMAD.MOV.U32 R41, RZ, RZ, R66 ;  /* 0x000000ffff297224 */ /* 0x000fc400078e0042 */
[----:B------:R-:W-:Y:S02]  /*147a0*/  IMAD.MOV.U32 R104, RZ, RZ, R65 ;  /* 0x000000ffff687224 */ /* 0x000fe400078e0041 */
[----:B------:R-:W-:Y:S02]  /*147b0*/  IMAD.MOV.U32 R105, RZ, RZ, R67 ;  /* 0x000000ffff697224 */ /* 0x000fe400078e0043 */
[----:B------:R-:W3:Y:S01]  /*147c0*/  LDSM.16.M88.4 R64, [R0+UR19+0xe800] ;  /* 0x00e800130040783b */ /* 0x000ee20008000200 */
        /* <DEDUP_REMOVED lines=10> */
[----:B-1----:R-:W-:Y:S02]  /*14870*/  IMAD.MOV.U32 R54, RZ, RZ, R56 ;  /* 0x000000ffff367224 */ /* 0x002fe400078e0038 */
[----:B------:R-:W-:Y:S02]  /*14880*/  IMAD.MOV.U32 R55, RZ, RZ, R58 ;  /* 0x000000ffff377224 */ /* 0x000fe400078e003a */
[----:B------:R-:W-:Y:S02]  /*14890*/  IMAD.MOV.U32 R118, RZ, RZ, R57 ;  /* 0x000000ffff767224 */ /* 0x000fe400078e0039 */
[----:B------:R-:W-:Y:S02]  /*148a0*/  IMAD.MOV.U32 R119, RZ, RZ, R59 ;  /* 0x000000ffff777224 */ /* 0x000fe400078e003b */
[----:B------:R-:W-:Y:S02]  /*148b0*/  IMAD.MOV.U32 R56, RZ, RZ, R120 ;  /* 0x000000ffff387224 */ /* 0x000fe400078e0078 */
[----:B------:R-:W-:-:S02]  /*148c0*/  IMAD.MOV.U32 R57, RZ, RZ, R122 ;  /* 0x000000ffff397224 */ /* 0x000fc400078e007a */
[----:B--2---:R-:W-:Y:S02]  /*148d0*/  IMAD.MOV.U32 R58, RZ, RZ, R60 ;  /* 0x000000ffff3a7224 */ /* 0x004fe400078e003c */
[----:B------:R-:W-:Y:S02]  /*148e0*/  IMAD.MOV.U32 R59, RZ, RZ, R62 ;  /* 0x000000ffff3b7224 */ /* 0x000fe400078e003e */
[----:B------:R-:W-:Y:S01]  /*148f0*/  IMAD.MOV.U32 R120, RZ, RZ, R121 ;  /* 0x000000ffff787224 */ /* 0x000fe200078e0079 */
[----:B------:R-:W-:Y:S01]  /*14900*/  MOV R121, R123 ;  /* 0x0000007b00797202 */ /* 0x000fe20000000f00 */
[----:B------:R-:W-:Y:S02]  /*14910*/  IMAD.MOV.U32 R122, RZ, RZ, R61 ;  /* 0x000000ffff7a7224 */ /* 0x000fe400078e003d */
[----:B------:R-:W-:Y:S02]  /*14920*/  IMAD.MOV.U32 R60, RZ, RZ, R124 ;  /* 0x000000ffff3c7224 */ /* 0x000fe400078e007c */
[----:B---3--:R-:W-:-:S02]  /*14930*/  IMAD.MOV.U32 R62, RZ, RZ, R64 ;  /* 0x000000ffff3e7224 */ /* 0x008fc400078e0040 */
        /* <DEDUP_REMOVED lines=14> */
[----:B------:R-:W-:-:S04]  /*14a20*/  IMAD.MOV.U32 R131, RZ, RZ, R159 ;  /* 0x000000ffff837224 */ /* 0x000fc800078e009f */
[----:B------:R1:W-:Y:S01]  /*14a30*/  STTM.x128 tmem[UR11+0x100], R4 ;  /* 0x00010004000079ed */ /* 0x0003e200083c000b */
[----:B------:R-:W2:Y:S02]  /*14a40*/  FENCE.VIEW.ASYNC.T ;  /* 0x00000000000073c6 */ /* 0x000ea40000000200 */
[----:B--2---:R-:W-:Y:S06]  /*14a50*/  BAR.SYNC.DEFER_BLOCKING 0x0 ;  /* 0x0000000000007b1d */ /* 0x004fec0000010000 */
[----:B------:R-:W-:Y:S05]  /*14a60*/  @P0 BRA `(.L_x_10) ;  /* 0x0000000400680947 */ /* 0x000fea0003800000 */
[----:B------:R-:W-:Y:S01]  /*14a70*/  ULEA UR25, UR7, UR9, 0xf ;  /* 0x0000000907197291 */ /* 0x000fe2000f8e78ff */
[----:B-1----:R-:W-:Y:S01]  /*14a80*/  MOV.SPILL R4, UR13 ;  /* 0x0000000d00047c02 */ /* 0x002fe20009000f00 */
[----:B------:R-:W-:Y:S01]  /*14a90*/  UMOV UR31, URZ ;  /* 0x000000ff001f7c82 */ /* 0x000fe20008000000 */
[----:B------:R-:W-:Y:S01]  /*14aa0*/  UIADD3 UR45, UPT, UPT, UR10, 0x108, URZ ;  /* 0x000001080a2d7890 */ /* 0x000fe2000fffe0ff */
[----:B------:R-:W-:Y:S01]  /*14ab0*/  MOV.SPILL R5, UR12 ;  /* 0x0000000c00057c02 */ /* 0x000fe20009000f00 */
[----:B------:R-:W-:Y:S02]  /*14ac0*/  UIADD3 UR27, UPT, UPT, UR25, 0x20000, URZ ;  /* 0x00020000191b7890 */ /* 0x000fe4000fffe0ff */
[----:B------:R-:W-:Y:S02]  /*14ad0*/  UIADD3 UR47, UPT, UPT, UR10, 0x110, URZ ;  /* 0x000001100a2f7890 */ /* 0x000fe4000fffe0ff */
[----:B------:R-:W-:Y:S01]  /*14ae0*/  USHF.R.U32.HI UR30, URZ, 0x4, UR27 ;  /* 0x00000004ff1e7899 */ /* 0x000fe2000801161b */
[----:B------:R-:W-:Y:S01]  /*14af0*/  UMOV UR52, 0x0 ;  /* 0x0000000000347882 */ /* 0x000fe20000000000 */
[----:B------:R-:W-:-:S02]  /*14b00*/  UMOV UR53, 0x8200910 ;  /* 0x0820091000357882 */ /* 0x000fc40000000000 */
[----:B------:R-:W-:Y:S01]  /*14b10*/  USGXT.U32 UR30, UR30, 0xe ;  /* 0x0000000e1e1e789a */ /* 0x000fe20008000000 */
[----:B------:R-:W-:Y:S01]  /*14b20*/  UMOV UR54, 0x0 ;  /* 0x0000000000367882 */ /* 0x000fe20000000000 */
[----:B------:R-:W-:Y:S02]  /*14b30*/  UMOV UR55, 0x8200910 ;  /* 0x0820091000377882 */ /* 0x000fe40000000000 */
[----:B------:R-:W-:Y:S01]  /*14b40*/  UIADD3 UR34, UP1, UPT, UR30, 0x2, URZ ;  /* 0x000000021e227890 */ /* 0x000fe2000ff3e0ff */
[----:B------:R-:W-:Y:S01]  /*14b50*/  UMOV UR62, 0x0 ;  /* 0x00000000003e7882 */ /* 0x000fe20000000000 */
[----:B------:R-:W-:Y:S02]  /*14b60*/  UMOV UR63, 0x8200910 ;  /* 0x08200910003f7882 */ /* 0x000fe40000000000 */
[----:B------:R-:W-:Y:S02]  /*14b70*/  UIADD3.X UR35, UPT, UPT, UR31, 0x40004040, URZ, UP1, !UPT ;  /* 0x400040401f237890 */ /* 0x000fe40008ffe4ff */
[----:B------:R-:W-:Y:S01]  /*14b80*/  UIADD3 UR42, UP1, UPT, UR34, 0x2, URZ ;  /* 0x00000002222a7890 */ /* 0x000fe2000ff3e0ff */
[----:B------:R-:W-:Y:S01]  /*14b90*/  UMOV UR31, 0x40004040 ;  /* 0x40004040001f7882 */ /* 0x000fe20000000000 */
[----:B------:R-:W-:Y:S01]  /*14ba0*/  UIADD3 UR46, UP2, UPT, UR34, 0x3fe, URZ ;  /* 0x000003fe222e7890 */ /* 0x000fe2000ff5e0ff */
[----:B------:R1:W-:Y:S01]  /*14bb0*/  UTCHMMA tmem[UR16], gdesc[UR30], tmem[UR10], tmem[UR52], idesc[UR53], UPT ;  /* 0x00ff341e100079ea */ /* 0x0003e2000b80000a */
[----:B------:R-:W-:-:S02]  /*14bc0*/  UIADD3.X UR43, UPT, UPT, UR35, URZ, URZ, UP1, !UPT ;  /* 0x000000ff232b7290 */ /* 0x000fc40008ffe4ff */
[----:B------:R-:W-:Y:S02]  /*14bd0*/  UIADD3 UR44, UP1, UPT, UR34, 0x4, URZ ;  /* 0x00000004222c7890 */ /* 0x000fe4000ff3e0ff */
[----:B------:R2:W-:Y:S01]  /*14be0*/  UTCHMMA tmem[UR45], gdesc[UR34], tmem[UR10], tmem[UR54], idesc[UR55], UPT ;  /* 0x00ff36222d0079ea */ /* 0x0005e2000b80000a */
[----:B------:R-:W-:Y:S02]  /*14bf0*/  UIADD3 UR75, UPT, UPT, UR10, 0x118, URZ ;  /* 0x000001180a4b7890 */ /* 0x000fe4000fffe0ff */
[----:B------:R-:W-:Y:S02]  /*14c00*/  UIADD3 UR73, UPT, UPT, UR10, 0x120, URZ ;  /* 0x000001200a497890 */ /* 0x000fe4000fffe0ff */
[----:B------:R-:W-:Y:S02]  /*14c10*/  UIADD3 UR5, UPT, UPT, UR10, 0x128, URZ ;  /* 0x000001280a057890 */ /* 0x000fe4000fffe0ff */
[----:B------:R3:W-:Y:S01]  /*14c20*/  UTCHMMA tmem[UR47], gdesc[UR42], tmem[UR10], tmem[UR62], idesc[UR63], UPT ;  /* 0x00ff3e2a2f0079ea */ /* 0x0007e2000b80000a */
[----:B-1----:R-:W-:-:S02]  /*14c30*/  UIADD3 UR52, UP3, UPT, UR34, 0x404, URZ ;  /* 0x0000040422347890 */ /* 0x002fc4000ff7e0ff */
[----:B------:R-:W-:Y:S02]  /*14c40*/  UIADD3 UR20, UPT, UPT, UR10, 0x130, URZ ;  /* 0x000001300a147890 */ /* 0x000fe4000fffe0ff */
[----:B--2---:R-:W-:Y:S02]  /*14c50*/  UIADD3.X UR45, UPT, UPT, UR35, URZ, URZ, UP1, !UPT ;  /* 0x000000ff232d7290 */ /* 0x004fe40008ffe4ff */
[----:B------:R-:W-:Y:S02]  /*14c60*/  UIADD3 UR48, UP1, UPT, UR34, 0x400, URZ ;  /* 0x0000040022307890 */ /* 0x000fe4000ff3e0ff */
[----:B------:R-:W-:Y:S02]  /*14c70*/  UIADD3 UR21, UPT, UPT, UR10, 0x138, URZ ;  /* 0x000001380a157890 */ /* 0x000fe4000fffe0ff */
[----:B---3--:R-:W-:Y:S02]  /*14c80*/  UIADD3.X UR47, UPT, UPT, UR35, URZ, URZ, UP2, !UPT ;  /* 0x000000ff232f7290 */ /* 0x008fe400097fe4ff */
[----:B------:R-:W-:-:S02]  /*14c90*/  UIADD3 UR50, UP2, UPT, UR34, 0x402, URZ ;  /* 0x0000040222327890 */ /* 0x000fc4000ff5e0ff */
[----:B------:R-:W-:Y:S02]  /*14ca0*/  UIADD3.X UR49, UPT, UPT, UR35, URZ, URZ, UP1, !UPT ;  /* 0x000000ff23317290 */ /* 0x000fe40008ffe4ff */
[----:B------:R-:W-:Y:S02]  /*14cb0*/  UIADD3.X UR51, UPT, UPT, UR35, URZ, URZ, UP2, !UPT ;  /* 0x000000ff23337290 */ /* 0x000fe400097fe4ff */
[----:B------:R-:W-:Y:S02]  /*14cc0*/  UIADD3.X UR53, UPT, UPT, UR35, URZ, URZ, UP3, !UPT ;  /* 0x000000ff23357290 */ /* 0x000fe40009ffe4ff */
[----:B------:R-:W-:Y:S02]  /*14cd0*/  UIADD3 UR22, UPT, UPT, UR10, 0x80, URZ ;  /* 0x000000800a167890 */ /* 0x000fe4000fffe0ff */
[----:B------:R-:W-:Y:S02]  /*14ce0*/  UIADD3 UR23, UPT, UPT, UR10, 0x140, URZ ;  /* 0x000001400a177890 */ /* 0x000fe4000fffe0ff */
[----:B------:R-:W-:-:S02]  /*14cf0*/  UIADD3 UR24, UPT, UPT, UR10, 0x80, URZ ;  /* 0x000000800a187890 */ /* 0x000fc4000fffe0ff */
[----:B------:R-:W-:Y:S01]  /*14d00*/  UIADD3 UR25, UPT, UPT, UR10, 0x148, URZ ;  /* 0x000001480a197890 */ /* 0x000fe2000fffe0ff */
[----:B------:R-:W-:Y:S01]  /*14d10*/  UMOV UR60, 0x0 ;  /* 0x00000000003c7882 */ /* 0x000fe20000000000 */
[----:B------:R-:W-:Y:S01]  /*14d20*/  UMOV UR61, 0x8200910 ;  /* 0x08200910003d7882 */ /* 0x000fe20000000000 */
[----:B------:R-:W-:Y:S02]  /*14d30*/  UIADD3 UR26, UPT, UPT, UR10, 0x80, URZ ;  /* 0x000000800a1a7890 */ /* 0x000fe4000fffe0ff */
[----:B------:R-:W-:Y:S01]  /*14d40*/  UTCHMMA tmem[UR75], gdesc[UR44], tmem[UR10], tmem[UR60], idesc[UR61], UPT ;  /* 0x00ff3c2c4b0079ea */ /* 0x000fe2000b80000a */
        /* <DEDUP_REMOVED lines=17> */
[----:B------:R-:W-:Y:S01]  /*14e60*/  UIADD3 UR70, UPT, UPT, UR10, 0x80, URZ ;  /* 0x000000800a467890 */ /* 0x000fe2000fffe0ff */
[----:B------:R2:W-:Y:S01]  /*14e70*/  UTCHMMA tmem[UR23], gdesc[UR30], tmem[UR22], tmem[UR58], idesc[UR59], UPT ;  /* 0x00ff3a1e170079ea */ /* 0x0005e2000b800016 */
[----:B------:R-:W-:Y:S01]  /*14e80*/  UIADD3 UR71, UPT, UPT, UR10, 0x170, URZ ;  /* 0x000001700a477890 */ /* 0x000fe2000fffe0ff */
[----:B------:R2:W-:Y:S01]  /*14e90*/  UTCHMMA tmem[UR25], gdesc[UR34], tmem[UR24], tmem[UR60], idesc[UR61], UPT ;  /* 0x00ff3c22190079ea */ /* 0x0005e2000b800018 */
[----:B------:R-:W-:-:S02]  /*14ea0*/  UIADD3 UR72, UPT, UPT, UR10, 0x80, URZ ;  /* 0x000000800a487890 */ /* 0x000fc4000fffe0ff */
[----:B------:R-:W-:Y:S01]  /*14eb0*/  UIADD3 UR74, UPT, UPT, UR10, 0x178, URZ ;  /* 0x000001780a4a7890 */ /* 0x000fe2000fffe0ff */
[----:B-1----:R-:W-:Y:S01]  /*14ec0*/  R2UR.FILL UR13, R4 ;  /* 0x00000000040d72ca */ /* 0x002fe200004e0000 */
        /* <DEDUP_REMOVED lines=12> */
[----:B------:R-:W-:Y:S01]  /*14f90*/  UMOV UR5, URZ ;  /* 0x000000ff00057c82 */ /* 0x000fe20008000000 */
[----:B------:R2:W-:Y:S01]  /*14fa0*/  UTCHMMA tmem[UR67], gdesc[UR46], tmem[UR66], tmem[UR36], idesc[UR37], UPT ;  /* 0x00ff242e430079ea */ /* 0x0005e2000b800042 */
[----:B------:R2:W-:Y:S01]  /*14fb0*/  UTCHMMA tmem[UR69], gdesc[UR48], tmem[UR68], tmem[UR38], idesc[UR39], UPT ;  /* 0x00ff2630450079ea */ /* 0x0005e2000b800044 */
[----:B------:R-:W-:Y:S01]  /*14fc0*/  UMOV UR62, UR4 ;  /* 0x00000004003e7c82 */ /* 0x000fe20008000000 */
[----:B------:R2:W-:Y:S01]  /*14fd0*/  UTCHMMA tmem[UR71], gdesc[UR50], tmem[UR70], tmem[UR40], idesc[UR41], UPT ;  /* 0x00ff2832470079ea */ /* 0x0005e2000b800046 */
[----:B------:R2:W-:Y:S01]  /*14fe0*/  UTCHMMA tmem[UR74], gdesc[UR52], tmem[UR72], tmem[UR54], idesc[UR55], UPT ;  /* 0x00ff36344a0079ea */ /* 0x0005e2000b800048 */
[----:B------:R2:W-:Y:S01]  /*14ff0*/  UTCBAR [UR62], URZ ;  /* 0x000000ff3e0073e9 */ /* 0x0005e200080000ff */
[----:B------:R-:W-:-:S15]  /*15000*/  R2UR.FILL UR12, R5 ;  /* 0x00000000050c72ca */ /* 0x000fde00004e0000 */
.L_x_10:
[----:B-1----:R-:W1:Y:S01]  /*15010*/  LDC R4, c[0x0][0x3a0] ;  /* 0x0000e800ff047b82 */ /* 0x002e620000000800 */
[----:B------:R-:W3:Y:S07]  /*15020*/  LDL.LU R12, [R1] ;  /* 0x00000000010c7983 */ /* 0x000eee0000300800 */
[----:B------:R-:W4:Y:S08]  /*15030*/  LDC R10, c[0x0][0x3a0] ;  /* 0x0000e800ff0a7b82 */ /* 0x000f300000000800 */
[----:B------:R-:W-:Y:S01]  /*15040*/  BAR.SYNC.DEFER_BLOCKING 0x0 ;  /* 0x0000000000007b1d */ /* 0x000fe20000010000 */
[----:B------:R-:W-:-:S02]  /*15050*/  IADD3 R132, P5, PT, R132, UR14, RZ ;  /* 0x0000000e84847c10 */ /* 0x000fc4000ffbe0ff */
[----:B------:R-:W-:-:S03]  /*15060*/  IADD3 R134, P6, PT, R134, UR14, RZ ;  /* 0x0000000e86867c10 */ /* 0x000fc6000ffde0ff */
[----:B--2---:R-:W2:Y:S01]  /*15070*/  LDL.LU R11, [R1+0x4] ;  /* 0x00000400010b7983 */ /* 0x004ea20000300800 */
[----:B-1----:R-:W-:Y:S02]  /*15080*/  VIADD R4, R4, 0x3f ;  /* 0x0000003f04047836 */ /* 0x002fe40000000000 */
[----:B----4-:R-:W-:-:S03]  /*15090*/  VIADD R10, R10, 0xffffff40 ;  /* 0xffffff400a0a7836 */ /* 0x010fc60000000000 */
[----:B------:R-:W-:Y:S01]  /*150a0*/  SHF.R.S32.HI R5, RZ, 0x1f, R4 ;  /* 0x0000001fff057819 */ /* 0x000fe20000011404 */
[----:B------:R-:W4:Y:S03]  /*150b0*/  LDL.LU R9, [R1+0x8] ;  /* 0x0000080001097983 */ /* 0x000f260000300800 */
[----:B------:R-:W-:Y:S01]  /*150c0*/  LEA.HI R5, R5, R4, RZ, 0x6 ;  /* 0x0000000405057211 */ /* 0x000fe200078f30ff */
[----:B------:R-:W-:Y:S01]  /*150d0*/  IMAD R4, R166, -0x40, R10 ;  /* 0xffffffc0a6047824 */ /* 0x000fe200078e020a */
[----:B------:R-:W-:Y:S01]  /*150e0*/  IADD3.X R133, PT, PT, R133, UR15, RZ, P5, !PT ;  /* 0x0000000f85857c10 */ /* 0x000fe2000affe4ff */
[----:B------:R-:W2:Y:S01]  /*150f0*/  LDL.LU R16, [R1+0xc] ;  /* 0x00000c0001107983 */ /* 0x000ea20000300800 */
[----:B------:R-:W-:Y:S02]  /*15100*/  SHF.R.S32.HI R5, RZ, 0x6, R5 ;  /* 0x00000006ff057819 */ /* 0x000fe40000011405 */
[----:B------:R-:W-:Y:S01]  /*15110*/  ISETP.GT.AND P4, PT, R4, RZ, PT ;  /* 0x000000ff0400720c */ /* 0x000fe20003f84270 */
[----:B------:R-:W-:Y:S01]  /*15120*/  IMAD.MOV.U32 R7, RZ, RZ, R133 ;  /* 0x000000ffff077224 */ /* 0x000fe200078e0085 */
[----:B------:R-:W-:Y:S01]  /*15130*/  MOV R6, R132 ;  /* 0x0000008400067202 */ /* 0x000fe20000000f00 */
[----:B------:R-:W-:Y:S01]  /*15140*/  VIADD R5, R5, 0xfffffffd ;  /* 0xfffffffd05057836 */ /* 0x000fe20000000000 */
[----:B------:R-:W-:Y:S01]  /*15150*/  IADD3.X R135, PT, PT, R135, UR15, RZ, P6, !PT ;  /* 0x0000000f87877c10 */ /* 0x000fe2000b7fe4ff */
[----:B------:R-:W2:Y:S03]  /*15160*/  LDL.LU R15, [R1+0x10] ;  /* 0x00001000010f7983 */ /* 0x000ea60000300800 */
[----:B------:R-:W-:Y:S01]  /*15170*/  ISETP.GE.AND P3, PT, R166, R5, PT ;  /* 0x00000005a600720c */ /* 0x000fe20003f66270 */
[----:B------:R-:W2:Y:S01]  /*15180*/  LDL.LU R18, [R1+0x14] ;  /* 0x0000140001127983 */ /* 0x000ea20000300800 */
[----:B------:R-:W-:-:S02]  /*15190*/  SEL R5, RZ, 0x4, !P4 ;  /* 0x00000004ff057807 */ /* 0x000fc40006000000 */
[----:B------:R-:W-:Y:S01]  /*151a0*/  IADD3 R136, P5, PT, R136, UR14, RZ ;  /* 0x0000000e88887c10 */ /* 0x000fe2000ffbe0ff */
[----:B------:R-:W2:Y:S01]  /*151b0*/  LDL.LU R17, [R1+0x18] ;  /* 0x0000180001117983 */ /* 0x000ea20000300800 */
[----:B------:R-:W-:Y:S02]  /*151c0*/  SEL R5, R5, RZ, !P3 ;  /* 0x000000ff05057207 */ /* 0x000fe40005800000 */
[----:B------:R-:W-:Y:S01]  /*151d0*/  IADD3.X R137, PT, PT, R137, UR15, RZ, P5, !PT ;  /* 0x0000000f89897c10 */ /* 0x000fe2000affe4ff */
[----:B------:R-:W2:Y:S01]  /*151e0*/  LDL.LU R14, [R1+0x1c] ;  /* 0x00001c00010e7983 */ /* 0x000ea20000300800 */
[----:B------:R-:W-:Y:S02]  /*151f0*/  ISETP.NE.U32.AND P4, PT, R5, RZ, PT ;  /* 0x000000ff0500720c */ /* 0x000fe40003f85070 */
[----:B-----5:R-:W-:Y:S01]  /*15200*/  LEA R5, R3, UR19, 0x2 ;  /* 0x0000001303057c11 */ /* 0x020fe2000f8e10ff */
[----:B------:R-:W2:Y:S10]  /*15210*/  LDL.LU R8, [R1+0x20] ;  /* 0x0000200001087983 */ /* 0x000eb40000300800 */
[----:B------:R-:W-:Y:S01]  /*15220*/  @!PT LDS RZ, [RZ] ;  /* 0x00000000fffff984 */ /* 0x000fe20000000800 */
[----:B------:R-:W-:Y:S01]  /*15230*/  @!PT LDS RZ, [RZ] ;  /* 0x00000000fffff984 */ /* 0x000fe20000000800 */
[----:B------:R-:W-:Y:S01]  /*15240*/  @!PT LDS RZ, [RZ] ;  /* 0x00000000fffff984 */ /* 0x000fe20000000800 */
[----:B------:R1:W-:Y:S02]  /*15250*/  LDGSTS.E [R5], desc[UR28][R6.64], P4 ;  /* 0x0000000006057fae */ /* 0x0003e4000a1a101c */
[----:B-1----:R-:W-:-:S02]  /*15260*/  IMAD.MOV.U32 R6, RZ, RZ, R134 ;  /* 0x000000ffff067224 */ /* 0x002fc400078e0086 */
[----:B------:R-:W-:-:S05]  /*15270*/  IMAD.MOV.U32 R7, RZ, RZ, R135 ;  /* 0x000000ffff077224 */ /* 0x000fca00078e0087 */
[----:B------:R1:W-:Y:S01]  /*15280*/  LDGSTS.E [R5+0x200], desc[UR28][R6.64], P4 ;  /* 0x0020000006057fae */ /* 0x0003e2000a1a101c */
[----:B------:R-:W-:-:S04]  /*15290*/  ISETP.GT.AND P4, PT, R4, 0x1, PT ;  /* 0x000000010400780c */ /* 0x000fc80003f84270 */
[----:B-1----:R-:W-:-:S04]  /*152a0*/  SEL R6, RZ, 0x4, !P4 ;  /* 0x00000004ff067807 */ /* 0x002fc80006000000 */
[----:B------:R-:W-:-:S04]  /*152b0*/  SEL R6, R6, RZ, !P3 ;  /* 0x000000ff06067207 */ /* 0x000fc80005800000 */
[----:B------:R-:W-:Y:S02]  /*152c0*/  ISETP.NE.U32.AND P4, PT, R6, RZ, PT ;  /* 0x000000ff0600720c */ /* 0x000fe40003f85070 */
[----:B------:R-:W-:Y:S01]  /*152d0*/  IADD3 R138, P5, PT, R138, UR14, RZ ;  /* 0x0000000e8a8a7c10 */ /* 0x000fe2000ffbe0ff */
[----:B------:R-:W-:Y:S02]  /*152e0*/  IMAD.MOV.U32 R6, RZ, RZ, R136 ;  /* 0x000000ffff067224 */ /* 0x000fe400078e0088 */
[----:B------:R-:W-:Y:S01]  /*152f0*/  IMAD.MOV.U32 R7, RZ, RZ, R137 ;  /* 0x000000ffff077224 */ /* 0x000fe200078e0089 */
[----:B------:R-:W-:-:S07]  /*15300*/  IADD3.X R139, PT, PT, R139, UR15, RZ, P5, !PT ;  /* 0x0000000f8b8b7c10 */ /* 0x000fce000affe4ff */
[----:B------:R1:W-:Y:S02]  /*15310*/  LDGSTS.E [R5+0x400], desc[UR28][R6.64], P4 ;  /* 0x0040000006057fae */ /* 0x0003e4000a1a101c */
[----:B-1----:R-:W-:Y:S02]  /*15320*/  IMAD.MOV.U32 R6, RZ, RZ, R138 ;  /* 0x000000ffff067224 */ /* 0x002fe400078e008a */
[----:B------:R-:W-:-:S05]  /*15330*/  IMAD.MOV.U32 R7, RZ, RZ, R139 ;  /* 0x000000ffff077224 */ /* 0x000fca00078e008b */
[----:B------:R1:W-:Y:S01]  /*15340*/  LDGSTS.E [R5+0x600], desc[UR28][R6.64], P4 ;  /* 0x0060000006057fae */ /* 0x0003e2000a1a101c */
[----:B------:R-:W-:Y:S02]  /*15350*/  ISETP.GT.AND P4, PT, R4, 0x2, PT ;  /* 0x000000020400780c */ /* 0x000fe40003f84270 */
[----:B------:R-:W-:Y:S02]  /*15360*/  IADD3 R140, P5, PT, R140, UR14, RZ ;  /* 0x0000000e8c8c7c10 */ /* 0x000fe4000ffbe0ff */
[----:B-1----:R-:W-:-:S04]  /*15370*/  SEL R6, RZ, 0x4, !P4 ;  /* 0x00000004ff067807 */ /* 0x002fc80006000000 */
[----:B------:R-:W-:-:S04]  /*15380*/  SEL R6, R6, RZ, !P3 ;  /* 0x000000ff06067207 */ /* 0x000fc80005800000 */
[----:B------:R-:W-:Y:S02]  /*15390*/  ISETP.NE.U32.AND P4, PT, R6, RZ, PT ;  /* 0x000000ff0600720c */ /* 0x000fe40003f85070 */
[----:B------:R-:W-:Y:S02]  /*153a0*/  IADD3.X R141, PT, PT, R141, UR15, RZ, P5, !PT ;  /* 0x0000000f8d8d7c10 */ /* 0x000fe4000affe4ff */
[----:B------:R-:W-:Y:S01]  /*153b0*/  IADD3 R142, P5, PT, R142, UR14, RZ ;  /* 0x0000000e8e8e7c10 */ /* 0x000fe2000ffbe0ff */
[----:B------:R-:W-:Y:S02]  /*153c0*/  IMAD.MOV.U32 R6, RZ, RZ, R140 ;  /* 0x000000ffff067224 */ /* 0x000fe400078e008c */
[----:B------:R-:W-:Y:S01]  /*153d0*/  IMAD.MOV.U32 R7, RZ, RZ, R141 ;  /* 0x000000ffff077224 */ /* 0x000fe200078e008d */
[----:B------:R-:W-:-:S05]  /*153e0*/  IADD3.X R143, PT, PT, R143, UR15, RZ, P5, !PT ;  /* 0x0000000f8f8f7c10 */ /* 0x000fca000affe4ff */
        /* <DEDUP_REMOVED lines=10> */
[----:B------:R-:W-:Y:S02]  /*15490*/  IADD3 R146, P5, PT, R146, UR14, RZ ;  /* 0x0000000e92927c10 */ /* 0x000fe4000ffbe0ff */
[----:B------:R-:W-:Y:S01]  /*154a0*/  MOV R6, R144 ;  /* 0x0000009000067202 */ /* 0x000fe20000000f00 */
        /* <DEDUP_REMOVED lines=343> */
[----:B---3--:R-:W-:Y:S02]  /*16a20*/  IADD3 R12, P5, PT, R12, UR14, RZ ;  /* 0x0000000e0c0c7c10 */ /* 0x008fe4000ffbe0ff */
[----:B-1----:R-:W-:-:S04]  /*16a30*/  SEL R6, RZ, 0x4, !P4 ;  /* 0x00000004ff067807 */ /* 0x002fc80006000000 */
[----:B------:R-:W-:Y:S01]  /*16a40*/  SEL R6, R6, RZ, !P3 ;  /* 0x000000ff06067207 */ /* 0x000fe20005800000 */
[----:B------:R1:W-:Y:S03]  /*16a50*/  STL [R1], R12 ;  /* 0x0000000c01007387 */ /* 0x0003e60000100800 */
[----:B------:R-:W-:Y:S01]  /*16a60*/  ISETP.NE.U32.AND P4, PT, R6, RZ, PT ;  /* 0x000000ff0600720c */ /* 0x000fe20003f85070 */
[----:B------:R-:W-:Y:S01]  /*16a70*/  IMAD.MOV.U32 R6, RZ, RZ, R12 ;  /* 0x000000ffff067224 */ /* 0x000fe200078e000c */
[----:B------:R-:W3:Y:S04]  /*16a80*/  LDL.LU R13, [R1+0x24] ;  /* 0x00002400010d7983 */ /* 0x000ee80000300800 */
[----:B-1----:R-:W3:Y:S01]  /*16a90*/  LDL.LU R12, [R1+0x28] ;  /* 0x00002800010c7983 */ /* 0x002ee20000300800 */
[----:B------:R-:W-:-:S02]  /*16aa0*/  IADD3.X R252, PT, PT, R252, UR15, RZ, P5, !PT ;  /* 0x0000000ffcfc7c10 */ /* 0x000fc4000affe4ff */
[----:B----4-:R-:W-:-:S03]  /*16ab0*/  IADD3 R9, P5, PT, R9, UR14, RZ ;  /* 0x0000000e09097c10 */ /* 0x010fc6000ffbe0ff */
[----:B------:R-:W-:Y:S01]  /*16ac0*/  IMAD.MOV.U32 R7, RZ, RZ, R252 ;  /* 0x000000ffff077224 */ /* 0x000fe200078e00fc */
[----:B--2---:R-:W-:Y:S01]  /*16ad0*/  IADD3.X R11, PT, PT, R11, UR15, RZ, P5, !PT ;  /* 0x0000000f0b0b7c10 */ /* 0x004fe2000affe4ff */
[----:B------:R-:W-:Y:S04]  /*16ae0*/  STL [R1+0x8], R9 ;  /* 0x0000080901007387 */ /* 0x000fe80000100800 */
[----:B------:R1:W-:Y:S04]  /*16af0*/  LDGSTS.E [R5+0x7000], desc[UR28][R6.64], P4 ;  /* 0x0700000006057fae */ /* 0x0003e8000a1a101c */
[----:B------:R2:W-:Y:S01]  /*16b00*/  STL [R1+0x4], R11 ;  /* 0x0000040b01007387 */ /* 0x0005e20000100800 */
[----:B-1----:R-:W-:-:S02]  /*16b10*/  IMAD.MOV.U32 R7, RZ, RZ, R11 ;  /* 0x000000ffff077224 */ /* 0x002fc400078e000b */
[----:B------:R-:W-:Y:S01]  /*16b20*/  IMAD.MOV.U32 R6, RZ, RZ, R9 ;  /* 0x000000ffff067224 */ /* 0x000fe200078e0009 */
[----:B--2---:R-:W2:Y:S04]  /*16b30*/  LDL.LU R11, [R1+0x2c] ;  /* 0x00002c00010b7983 */ /* 0x004ea80000300800 */
[----:B------:R-:W4:Y:S04]  /*16b40*/  LDL.LU R9, [R1+0x30] ;  /* 0x0000300001097983 */ /* 0x000f280000300800 */
[----:B------:R1:W-:Y:S01]  /*16b50*/  LDGSTS.E [R5+0x7200], desc[UR28][R6.64], P4 ;  /* 0x0720000006057fae */ /* 0x0003e2000a1a101c */
[----:B------:R-:W-:-:S02]  /*16b60*/  ISETP.GT.AND P4, PT, R4, 0x1d, PT ;  /* 0x0000001d0400780c */ /* 0x000fc40003f84270 */
[----:B------:R-:W-:-:S04]  /*16b70*/  IADD3 R15, P5, PT, R15, UR14, RZ ;  /* 0x0000000e0f0f7c10 */ /* 0x000fc8000ffbe0ff */
[----:B------:R-:W-:Y:S02]  /*16b80*/  IADD3.X R16, PT, PT, R16, UR15, RZ, P5, !PT ;  /* 0x0000000f10107c10 */ /* 0x000fe4000affe4ff */
[----:B-1----:R-:W-:Y:S01]  /*16b90*/  SEL R6, RZ, 0x4, !P4 ;  /* 0x00000004ff067807 */ /* 0x002fe20006000000 */
[----:B------:R-:W-:Y:S03]  /*16ba0*/  STL [R1+0x10], R15 ;  /* 0x0000100f01007387 */ /* 0x000fe60000100800 */
[----:B------:R-:W-:Y:S01]  /*16bb0*/  SEL R6, R6, RZ, !P3 ;  /* 0x000000ff06067207 */ /* 0x000fe20005800000 */
[----:B------:R1:W-:Y:S01]  /*16bc0*/  STL [R1+0xc], R16 ;  /* 0x00000c1001007387 */ /* 0x0003e20000100800 */
[----:B------:R-:W-:Y:S02]  /*16bd0*/  IMAD.MOV.U32 R7, RZ, RZ, R16 ;  /* 0x000000ffff077224 */ /* 0x000fe400078e0010 */
[----:B------:R-:W-:Y:S01]  /*16be0*/  ISETP.NE.U32.AND P4, PT, R6, RZ, PT ;  /* 0x000000ff0600720c */ /* 0x000fe20003f85070 */
[----:B------:R-:W-:Y:S01]  /*16bf0*/  IMAD.MOV.U32 R6, RZ, RZ, R15 ;  /* 0x000000ffff067224 */ /* 0x000fe200078e000f */
[----:B------:R-:W-:Y:S01]  /*16c00*/  IADD3 R17, P5, PT, R17, UR14, RZ ;  /* 0x0000000e11117c10 */ /* 0x000fe2000ffbe0ff */
[----:B-1----:R-:W2:Y:S04]  /*16c10*/  LDL.LU R16, [R1+0x34] ;  /* 0x0000340001107983 */ /* 0x002ea80000300800 */
[----:B------:R-:W2:Y:S01]  /*16c20*/  LDL.LU R15, [R1+0x38] ;  /* 0x00003800010f7983 */ /* 0x000ea20000300800 */
[----:B------:R-:W-:-:S05]  /*16c30*/  IADD3.X R18, PT, PT, R18, UR15, RZ, P5, !PT ;  /* 0x0000000f12127c10 */ /* 0x000fca000affe4ff */
[----:B------:R1:W-:Y:S01]  /*16c40*/  LDGSTS.E [R5+0x7400], desc[UR28][R6.64], P4 ;  /* 0x0740000006057fae */ /* 0x0003e2000a1a101c */
[----:B------:R-:W-:Y:S01]  /*16c50*/  IADD3 R8, P5, PT, R8, UR14, RZ ;  /* 0x0000000e08087c10 */ /* 0x000fe2000ffbe0ff */
[----:B-1----:R-:W-:Y:S02]  /*16c60*/  IMAD.MOV.U32 R6, RZ, RZ, R17 ;  /* 0x000000ffff067224 */ /* 0x002fe400078e0011 */
[----:B------:R-:W-:-:S05]  /*16c70*/  IMAD.MOV.U32 R7, RZ, RZ, R18 ;  /* 0x000000ffff077224 */ /* 0x000fca00078e0012 */
[----:B------:R1:W-:Y:S01]  /*16c80*/  LDGSTS.E [R5+0x7600], desc[UR28][R6.64], P4 ;  /* 0x0760000006057fae */ /* 0x0003e2000a1a101c */
[----:B------:R-:W-:Y:S02]  /*16c90*/  ISETP.GT.AND P4, PT, R4, 0x1e, PT ;  /* 0x0000001e0400780c */ /* 0x000fe40003f84270 */
[----:B------:R-:W-:Y:S01]  /*16ca0*/  IADD3.X R14, PT, PT, R14, UR15, RZ, P5, !PT ;  /* 0x0000000f0e0e7c10 */ /* 0x000fe2000affe4ff */
[----:B------:R-:W-:Y:S01]  /*16cb0*/  STL [R1+0x18], R17 ;  /* 0x0000181101007387 */ /* 0x000fe20000100800 */
[----:B-1----:R-:W-:-:S03]  /*16cc0*/  SEL R6, RZ, 0x4, !P4 ;  /* 0x00000004ff067807 */ /* 0x002fc60006000000 */
[----:B------:R-:W-:Y:S01]  /*16cd0*/  STL [R1+0x14], R18 ;  /* 0x0000141201007387 */ /* 0x000fe20000100800 */
[----:B------:R-:W-:-:S03]  /*16ce0*/  SEL R6, R6, RZ, !P3 ;  /* 0x000000ff06067207 */ /* 0x000fc60005800000 */
[----:B------:R-:W-:Y:S01]  /*16cf0*/  STL [R1+0x20], R8 ;  /* 0x0000200801007387 */ /* 0x000fe20000100800 */
[----:B------:R-:W-:Y:S01]  /*16d00*/  IMAD.MOV.U32 R7, RZ, RZ, R14 ;  /* 0x000000ffff077224 */ /* 0x000fe200078e000e */
[----:B------:R-:W-:Y:S02]  /*16d10*/  ISETP.NE.U32.AND P4, PT, R6, RZ, PT ;  /* 0x000000ff0600720c */ /* 0x000fe40003f85070 */
[----:B------:R1:W-:Y:S01]  /*16d20*/  STL [R1+0x1c], R14 ;  /* 0x00001c0e01007387 */ /* 0x0003e20000100800 */
[----:B------:R-:W-:-:S03]  /*16d30*/  MOV R6, R8 ;  /* 0x0000000800067202 */ /* 0x000fc60000000f00 */
[----:B-1----:R-:W2:Y:S04]  /*16d40*/  LDL.LU R14, [R1+0x3c] ;  /* 0x00003c00010e7983 */ /* 0x002ea80000300800 */
[----:B------:R-:W2:Y:S04]  /*16d50*/  LDL.LU R8, [R1+0x40] ;  /* 0x0000400001087983 */ /* 0x000ea80000300800 */
[----:B------:R1:W-:Y:S01]  /*16d60*/  LDGSTS.E [R5+0x7800], desc[UR28][R6.64], P4 ;  /* 0x0780000006057fae */ /* 0x0003e2000a1a101c */
[----:B---3--:R-:W-:-:S04]  /*16d70*/  IADD3 R12, P5, PT, R12, UR14, RZ ;  /* 0x0000000e0c0c7c10 */ /* 0x008fc8000ffbe0ff */
[----:B------:R-:W-:Y:S01]  /*16d80*/  IADD3.X R13, PT, PT, R13, UR15, RZ, P5, !PT ;  /* 0x0000000f0d0d7c10 */ /* 0x000fe2000affe4ff */
[----:B------:R-:W-:Y:S01]  /*16d90*/  STL [R1+0x28], R12 ;  /* 0x0000280c01007387 */ /* 0x000fe20000100800 */
[----:B-1----:R-:W-:-:S03]  /*16da0*/  IMAD.MOV.U32 R6, RZ, RZ, R12 ;  /* 0x000000ffff067224 */ /* 0x002fc600078e000c */
[----:B------:R1:W-:Y:S01]  /*16db0*/  STL [R1+0x24], R13 ;  /* 0x0000240d01007387 */ /* 0x0003e20000100800 */
[----:B------:R-:W-:-:S05]  /*16dc0*/  IMAD.MOV.U32 R7, RZ, RZ, R13 ;  /* 0x000000ffff077224 */ /* 0x000fca00078e000d */
[----:B------:R3:W-:Y:S04]  /*16dd0*/  LDGSTS.E [R5+0x7a00], desc[UR28][R6.64], P4 ;  /* 0x07a0000006057fae */ /* 0x0007e8000a1a101c */
[----:B-1----:R-:W2:Y:S04]  /*16de0*/  LDL.LU R13, [R1+0x44] ;  /* 0x00004400010d7983 */ /* 0x002ea80000300800 */
[----:B------:R-:W2:Y:S01]  /*16df0*/  LDL.LU R12, [R1+0x48] ;  /* 0x00004800010c7983 */ /* 0x000ea20000300800 */
[----:B------:R-:W-:-:S04]  /*16e00*/  ISETP.GT.AND P4, PT, R4, 0x1f, PT ;  /* 0x0000001f0400780c */ /* 0x000fc80003f84270 */
[----:B---3--:R-:W-:Y:S02]  /*16e10*/  SEL R6, RZ, 0x4, !P4 ;  /* 0x00000004ff067807 */ /* 0x008fe40006000000 */
[----:B----4-:R-:W-:Y:S02]  /*16e20*/  IADD3 R9, P5, PT, R9, UR14, RZ ;  /* 0x0000000e09097c10 */ /* 0x010fe4000ffbe0ff */
[----:B------:R-:W-:Y:S02]  /*16e30*/  SEL R6, R6, RZ, !P3 ;  /* 0x000000ff06067207 */ /* 0x000fe40005800000 */
[----:B--2---:R-:W-:Y:S01]  /*16e40*/  IADD3.X R11, PT, PT, R11, UR15, RZ, P5, !PT ;  /* 0x0000000f0b0b7c10 */ /* 0x004fe2000affe4ff */
[----:B------:R-:W-:Y:S01]  /*16e50*/  STL [R1+0x30], R9 ;  /* 0x0000300901007387 */ /* 0x000fe20000100800 */
[----:B------:R-:W-:Y:S01]  /*16e60*/  ISETP.NE.U32.AND P4, PT, R6, RZ, PT ;  /* 0x000000ff0600720c */ /* 0x000fe20003f85070 */
[----:B------:R-:W-:Y:S02]  /*16e70*/  IMAD.MOV.U32 R6, RZ, RZ, R9 ;  /* 0x000000ffff067224 */ /* 0x000fe400078e0009 */
[----:B------:R1:W-:Y:S01]  /*16e80*/  STL [R1+0x2c], R11 ;  /* 0x00002c0b01007387 */ /* 0x0003e20000100800 */
[----:B------:R-:W-:-:S03]  /*16e90*/  IMAD.MOV.U32 R7, RZ, RZ, R11 ;  /* 0x000000ffff077224 */ /* 0x000fc600078e000b */
[----:B-1----:R-:W2:Y:S04]  /*16ea0*/  LDL.LU R11, [R1+0x4c] ;  /* 0x00004c00010b7983 */ /* 0x002ea80000300800 */
[----:B------:R-:W3:Y:S04]  /*16eb0*/  LDL.LU R9, [R1+0x50] ;  /* 0x0000500001097983 */ /* 0x000ee80000300800 */
[----:B------:R1:W-:Y:S01]  /*16ec0*/  LDGSTS.E [R5+0x7c00], desc[UR28][R6.64], P4 ;  /* 0x07c0000006057fae */ /* 0x0003e2000a1a101c */
[----:B------:R-:W-:-:S04]  /*16ed0*/  IADD3 R15, P5, PT, R15, UR14, RZ ;  /* 0x0000000e0f0f7c10 */ /* 0x000fc8000ffbe0ff */
[----:B------:R-:W-:Y:S01]  /*16ee0*/  IADD3.X R16, PT, PT, R16, UR15, RZ, P5, !PT ;  /* 0x0000000f10107c10 */ /* 0x000fe2000affe4ff */
[----:B------:R-:W-:Y:S04]  /*16ef0*/  STL [R1+0x38], R15 ;  /* 0x0000380f01007387 */ /* 0x000fe80000100800 */
[----:B------:R4:W-:Y:S04]  /*16f00*/  STL [R1+0x34], R16 ;  /* 0x0000341001007387 */ /* 0x0009e80000100800 */
[----:B------:R-:W2:Y:S04]  /*16f10*/  LDL.LU R18, [R1+0x54] ;  /* 0x0000540001127983 */ /* 0x000ea80000300800 */
[----:B------:R-:W2:Y:S01]  /*16f20*/  LDL.LU R17, [R1+0x58] ;  /* 0x0000580001117983 */ /* 0x000ea20000300800 */
[----:B-1----:R-:W-:-:S02]  /*16f30*/  IMAD.MOV.U32 R6, RZ, RZ, R15 ;  /* 0x000000ffff067224 */ /* 0x002fc400078e000f */
[----:B------:R-:W-:Y:S02]  /*16f40*/  IMAD.MOV.U32 R7, RZ, RZ, R16 ;  /* 0x000000ffff077224 */ /* 0x000fe400078e0010 */
[----:B----4-:R-:W4:Y:S04]  /*16f50*/  LDL.LU R16, [R1+0x5c] ;  /* 0x00005c0001107983 */ /* 0x010f280000300800 */
[----:B------:R1:W-:Y:S01]  /*16f60*/  LDGSTS.E [R5+0x7e00], desc[UR28][R6.64], P4 ;  /* 0x07e0000006057fae */ /* 0x0003e2000a1a101c */
[----:B------:R-:W-:-:S03]  /*16f70*/  ISETP.GT.AND P4, PT, R4, 0x20, PT ;  /* 0x000000200400780c */ /* 0x000fc60003f84270 */
[----:B------:R-:W4:Y:S01]  /*16f80*/  LDL.LU R15, [R1+0x60] ;  /* 0x00006000010f7983 */ /* 0x000f220000300800 */
[----:B-1----:R-:W-:-:S04]  /*16f90*/  SEL R6, RZ, 0x4, !P4 ;  /* 0x00000004ff067807 */ /* 0x002fc80006000000 */
[----:B------:R-:W-:-:S04]  /*16fa0*/  SEL R6, R6, RZ, !P3 ;  /* 0x000000ff06067207 */ /* 0x000fc80005800000 */
[----:B------:R-:W-:Y:S02]  /*16fb0*/  ISETP.NE.U32.AND P4, PT, R6, RZ, PT ;  /* 0x000000ff0600720c */ /* 0x000fe40003f85070 */
[----:B------:R-:W-:-:S04]  /*16fc0*/  IADD3 R8, P5, PT, R8, UR14, RZ ;  /* 0x0000000e08087c10 */ /* 0x000fc8000ffbe0ff */
[----:B------:R-:W-:Y:S01]  /*16fd0*/  IADD3.X R14, PT, PT, R14, UR15, RZ, P5, !PT ;  /* 0x0000000f0e0e7c10 */ /* 0x000fe2000affe4ff */
[----:B------:R-:W-:Y:S01]  /*16fe0*/  STL [R1+0x40], R8 ;  /* 0x0000400801007387 */ /* 0x000fe20000100800 */
[----:B------:R-:W-:-:S03]  /*16ff0*/  IMAD.MOV.U32 R6, RZ, RZ, R8 ;  /* 0x000000ffff067224 */ /* 0x000fc600078e0008 */
[----:B------:R1:W-:Y:S01]  /*17000*/  STL [R1+0x3c], R14 ;  /* 0x00003c0e01007387 */ /* 0x0003e20000100800 */
[----:B------:R-:W-:-:S05]  /*17010*/  IMAD.MOV.U32 R7, RZ, RZ, R14 ;  /* 0x000000ffff077224 */ /* 0x000fca00078e000e */
[----:B------:R1:W-:Y:S04]  /*17020*/  LDGSTS.E [R5+0x8000], desc[UR28][R6.64], P4 ;  /* 0x0800000006057fae */ /* 0x0003e8000a1a101c */
[----:B-1----:R-:W4:Y:S04]  /*17030*/  LDL.LU R14, [R1+0x64] ;  /* 0x00006400010e7983 */ /* 0x002f280000300800 */
[----:B------:R-:W4:Y:S01]  /*17040*/  LDL.LU R8, [R1+0x68] ;  /* 0x0000680001087983 */ /* 0x000f220000300800 */
        /* <DEDUP_REMOVED lines=9> */
[----:B------:R-:W-:-:S04]  /*170e0*/  ISETP.GT.AND P4, PT, R4, 0x21, PT ;  /* 0x000000210400780c */ /* 0x000fc80003f84270 */
[----:B---3--:R-:W-:Y:S02]  /*170f0*/  SEL R6, RZ, 0x4, !P4 ;  /* 0x00000004ff067807 */ /* 0x008fe40006000000 */
[----:B------:R-:W-:Y:S02]  /*17100*/  IADD3 R9, P5, PT, R9, UR14, RZ ;  /* 0x0000000e09097c10 */ /* 0x000fe4000ffbe0ff */
[----:B------:R-:W-:Y:S02]  /*17110*/  SEL R6, R6, RZ, !P3 ;  /* 0x000000ff06067207 */ /* 0x000fe40005800000 */
[----:B--2---:R-:W-:Y:S01]  /*17120*/  IADD3.X R11, PT, PT, R11, UR15, RZ, P5, !PT ;  /* 0x0000000f0b0b7c10 */ /* 0x004fe2000affe4ff */
[----:B------:R-:W-:Y:S01]  /*17130*/  STL [R1+0x50], R9 ;  /* 0x0000500901007387 */ /* 0x000fe20000100800 */
[----:B------:R-:W-:Y:S02]  /*17140*/  ISETP.NE.U32.AND P4, PT, R6, RZ, PT ;  /* 0x000000ff0600720c */ /* 0x000fe40003f85070 */
[----:B------:R-:W-:Y:S01]  /*17150*/  MOV R6, R9 ;  /* 0x0000000900067202 */ /* 0x000fe20000000f00 */
[----:B------:R1:W-:Y:S01]  /*17160*/  STL [R1+0x4c], R11 ;  /* 0x00004c0b01007387 */ /* 0x0003e20000100800 */
[----:B------:R-:W-:-:S03]  /*17170*/  IMAD.MOV.U32 R7, RZ, RZ, R11 ;  /* 0x000000ffff077224 */ /* 0x000fc600078e000b */
[----:B-1----:R-:W2:Y:S04]  /*17180*/  LDL.LU R11, [R1+0x74] ;  /* 0x00007400010b7983 */ /* 0x002ea80000300800 */
[----:B------:R-:W3:Y:S04]  /*17190*/  LDL.LU R9, [R1+0x78] ;  /* 0x0000780001097983 */ /* 0x000ee80000300800 */
[----:B------:R1:W-:Y:S01]  /*171a0*/  LDGSTS.E [R5+0x8400], desc[UR28][R6.64], P4 ;  /* 0x0840000006057fae */ /* 0x0003e2000a1a101c */
[----:B------:R-:W-:-:S04]  /*171b0*/  IADD3 R17, P5, PT, R17, UR14, RZ ;  /* 0x0000000e11117c10 */ /* 0x000fc8000ffbe0ff */
[----:B------:R-:W-:Y:S01]  /*171c0*/  IADD3.X R18, PT, PT, R18, UR15, RZ, P5, !PT ;  /* 0x0000000f12127c10 */ /* 0x000fe2000affe4ff */
[----:B-1----:R-:W-:-:S04]  /*171d0*/  IMAD.MOV.U32 R6, RZ, RZ, R17 ;  /* 0x000000ffff067224 */ /* 0x002fc800078e0011 */
[----:B------:R-:W-:Y:S01]  /*171e0*/  IMAD.MOV.U32 R7, RZ, RZ, R18 ;  /* 0x000000ffff077224 */ /* 0x000fe200078e0012 */
[----:B----4-:R-:W-:-:S04]  /*171f0*/  IADD3 R15, P5, PT, R15, UR14, RZ ;  /* 0x0000000e0f0f7c10 */ /* 0x010fc8000ffbe0ff */
        /* <DEDUP_REMOVED lines=11> */
[----:B------:R-:W-:-:S03]  /*172b0*/  IMAD.MOV.U32 R6, RZ, RZ, R15 ;  /* 0x000000ffff067224 */ /* 0x000fc600078e000f */
[----:B-1----:R-:W4:Y:S04]  /*172c0*/  LDL.LU R16, [R1+0x7c] ;  /* 0x00007c0001107983 */ /* 0x002f280000300800 */
[----:B------:R-:W4:Y:S04]  /*172d0*/  LDL.LU R15, [R1+0x80] ;  /* 0x00008000010f7983 */ /* 0x000f280000300800 */
[----:B------:R1:W-:Y:S01]  /*172e0*/  LDGSTS.E [R5+0x8800], desc[UR28][R6.64], P4 ;  /* 0x0880000006057fae */ /* 0x0003e2000a1a101c */
[----:B------:R-:W-:-:S04]  /*172f0*/  IADD3 R8, P5, PT, R8, UR14, RZ ;  /* 0x0000000e08087c10 */ /* 0x000fc8000ffbe0ff */
[----:B------:R-:W-:Y:S01]  /*17300*/  IADD3.X R14, PT, PT, R14, UR15, RZ, P5, !PT ;  /* 0x0000000f0e0e7c10 */ /* 0x000fe2000affe4ff */
[----:B------:R-:W-:Y:S01]  /*17310*/  STL [R1+0x68], R8 ;  /* 0x0000680801007387 */ /* 0x000fe20000100800 */
[----:B-1----:R-:W-:-:S03]  /*17320*/  IMAD.MOV.U32 R6, RZ, RZ, R8 ;  /* 0x000000ffff067224 */ /* 0x002fc600078e0008 */
[----:B------:R1:W-:Y:S01]  /*17330*/  STL [R1+0x64], R14 ;  /* 0x0000640e01007387 */ /* 0x0003e20000100800 */
[----:B------:R-:W-:-:S05]  /*17340*/  IMAD.MOV.U32 R7, RZ, RZ, R14 ;  /* 0x000000ffff077224 */ /* 0x000fca00078e000e */
[----:B------:R1:W-:Y:S04]  /*17350*/  LDGSTS.E [R5+0x8a00], desc[UR28][R6.64], P4 ;  /* 0x08a0000006057fae */ /* 0x0003e8000a1a101c */
[----:B-1----:R-:W4:Y:S04]  /*17360*/  LDL.LU R14, [R1+0x84] ;  /* 0x00008400010e7983 */ /* 0x002f280000300800 */
[----:B------:R-:W4:Y:S01]  /*17370*/  LDL.LU R8, [R1+0x88] ;  /* 0x0000880001087983 */ /* 0x000f220000300800 */
[----:B------:R-:W-:-:S04]  /*17380*/  ISETP.GT.AND P4, PT, R4, 0x23, PT ;  /* 0x000000230400780c */ /* 0x000fc80003f84270 */
[----:B------:R-:W-:-:S04]  /*17390*/  SEL R6, RZ, 0x4, !P4 ;  /* 0x00000004ff067807 */ /* 0x000fc80006000000 */
        /* <DEDUP_REMOVED lines=11> */
[----:B---3--:R-:W-:-:S04]  /*17450*/  IADD3 R9, P5, PT, R9, UR14, RZ ;  /* 0x0000000e09097c10 */ /* 0x008fc8000ffbe0ff */
[----:B--2---:R-:W-:Y:S01]  /*17460*/  IADD3.X R11, PT, PT, R11, UR15, RZ, P5, !PT ;  /* 0x0000000f0b0b7c10 */ /* 0x004fe2000affe4ff */
[----:B------:R-:W-:Y:S04]  /*17470*/  STL [R1+0x78], R9 ;  /* 0x0000780901007387 */ /* 0x000fe80000100800 */
[----:B------:R1:W-:Y:S04]  /*17480*/  STL [R1+0x74], R11 ;  /* 0x0000740b01007387 */ /* 0x0003e80000100800 */
[----:B------:R-:W2:Y:S04]  /*17490*/  LDL.LU R18, [R1+0x94] ;  /* 0x0000940001127983 */ /* 0x000ea80000300800 */
[----:B------:R-:W3:Y:S01]  /*174a0*/  LDL.LU R17, [R1+0x98] ;  /* 0x0000980001117983 */ /* 0x000ee20000300800 */
[----:B------:R-:W-:-:S02]  /*174b0*/  IMAD.MOV.U32 R7, RZ, RZ, R11 ;  /* 0x000000ffff077224 */ /* 0x000fc400078e000b */
[----:B------:R-:W-:Y:S01]  /*174c0*/  IMAD.MOV.U32 R6, RZ, RZ, R9 ;  /* 0x000000ffff067224 */ /* 0x000fe200078e0009 */
[----:B-1----:R-:W2:Y:S04]  /*174d0*/  LDL.LU R11, [R1+0x9c] ;  /* 0x00009c00010b7983 */ /* 0x002ea80000300800 */
[----:B------:R-:W2:Y:S04]  /*174e0*/  LDL.LU R9, [R1+0xa0] ;  /* 0x0000a00001097983 */ /* 0x000ea80000300800 */
[----:B------:R1:W-:Y:S01]  /*174f0*/  LDGSTS.E [R5+0x8e00], desc[UR28][R6.64], P4 ;  /* 0x08e0000006057fae */ /* 0x0003e2000a1a101c */
[----:B------:R-:W-:-:S04]  /*17500*/  ISETP.GT.AND P4, PT, R4, 0x24, PT ;  /* 0x000000240400780c */ /* 0x000fc80003f84270 */
[----:B-1----:R-:W-:-:S04]  /*17510*/  SEL R6, RZ, 0x4, !P4 ;  /* 0x00000004ff067807 */ /* 0x002fc80006000000 */
[----:B------:R-:W-:-:S04]  /*17520*/  SEL R6, R6, RZ, !P3 ;  /* 0x000000ff06067207 */ /* 0x000fc80005800000 */
[----:B------:R-:W-:Y:S02]  /*17530*/  ISETP.NE.U32.AND P4, PT, R6, RZ, PT ;  /* 0x000000ff0600720c */ /* 0x000fe40003f85070 */
[----:B----4-:R-:W-:-:S04]  /*17540*/  IADD3 R15, P5, PT, R15, UR14, RZ ;  /* 0x0000000e0f0f7c10 */ /* 0x010fc8000ffbe0ff */
[----:B------:R-:W-:Y:S01]  /*17550*/  IADD3.X R16, PT, PT, R16, UR15, RZ, P5, !PT ;  /* 0x0000000f10107c10 */ /* 0x000fe2000affe4ff */
[----:B------:R-:W-:Y:S01]  /*17560*/  STL [R1+0x80], R15 ;  /* 0x0000800f01007387 */ /* 0x000fe20000100800 */
[----:B------:R-:W-:-:S03]  /*17570*/  MOV R6, R15 ;  /* 0x0000000f00067202 */ /* 0x000fc60000000f00 */
[----:B------:R1:W-:Y:S01]  /*17580*/  STL [R1+0x7c], R16 ;  /* 0x00007c1001007387 */ /* 0x0003e20000100800 */
[----:B------:R-:W-:-:S05]  /*17590*/  IMAD.MOV.U32 R7, RZ, RZ, R16 ;  /* 0x000000ffff077224 */ /* 0x000fca00078e0010 */
[----:B------:R4:W-:Y:S04]  /*175a0*/  LDGSTS.E [R5+0x9000], desc[UR28][R6.64], P4 ;  /* 0x0900000006057fae */ /* 0x0009e8000a1a101c */
[----:B-1----:R-:W2:Y:S04]  /*175b0*/  LDL.LU R16, [R1+0xa4] ;  /* 0x0000a40001107983 */ /* 0x002ea80000300800 */
[----:B------:R-:W2:Y:S01]  /*175c0*/  LDL.LU R15, [R1+0xa8] ;  /* 0x0000a800010f7983 */ /* 0x000ea20000300800 */
[----:B------:R-:W-:-:S04]  /*175d0*/  IADD3 R8, P5, PT, R8, UR14, RZ ;  /* 0x0000000e08087c10 */ /* 0x000fc8000ffbe0ff */
[----:B------:R-:W-:Y:S01]  /*175e0*/  IADD3.X R14, PT, PT, R14, UR15, RZ, P5, !PT ;  /* 0x0000000f0e0e7c10 */ /* 0x000fe2000affe4ff */
[----:B----4-:R-:W-:Y:S01]  /*175f0*/  IMAD.MOV.U32 R6, RZ, RZ, R8 ;  /* 0x000000ffff067224 */ /* 0x010fe200078e0008 */
[----:B------:R-:W-:Y:S03]  /*17600*/  STL [R1+0x88], R8 ;  /* 0x0000880801007387 */ /* 0x000fe60000100800 */
[----:B------:R-:W-:Y:S01]  /*17610*/  IMAD.MOV.U32 R7, RZ, RZ, R14 ;  /* 0x000000ffff077224 */ /* 0x000fe200078e000e */
[----:B------:R1:W-:Y:S04]  /*17620*/  STL [R1+0x84], R14 ;  /* 0x0000840e01007387 */ /* 0x0003e80000100800 */
[----:B------:R4:W-:Y:S01]  /*17630*/  LDGSTS.E [R5+0x9200], desc[UR28][R6.64], P4 ;  /* 0x0920000006057fae */ /* 0x0009e2000a1a101c */
[----:B------:R-:W-:-:S03]  /*17640*/  ISETP.GT.AND P4, PT, R4, 0x25, PT ;  /* 0x000000250400780c */ /* 0x000fc60003f84270 */
[----:B-1----:R-:W2:Y:S04]  /*17650*/  LDL.LU R14, [R1+0xac] ;  /* 0x0000ac00010e7983 */ /* 0x002ea80000300800 */
[----:B------:R-:W2:Y:S01]  /*17660*/  LDL.LU R8, [R1+0xb0] ;  /* 0x0000b00001087983 */ /* 0x000ea20000300800 */
[----:B----4-:R-:W-:-:S04]  /*17670*/  SEL R6, RZ, 0x4, !P4 ;  /* 0x00000004ff067807 */ /* 0x010fc80006000000 */
        /* <DEDUP_REMOVED lines=9> */
[----:B-1----:R-:W2:Y:S04]  /*17710*/  LDL.LU R13, [R1+0xb4] ;  /* 0x0000b400010d7983 */ /* 0x002ea80000300800 */
[----:B------:R-:W2:Y:S01]  /*17720*/  LDL.LU R12, [R1+0xb8] ;  /* 0x0000b800010c7983 */ /* 0x000ea20000300800 */
[----:B---3--:R-:W-:-:S04]  /*17730*/  IADD3 R17, P5, PT, R17, UR14, RZ ;  /* 0x0000000e11117c10 */ /* 0x008fc8000ffbe0ff */
[----:B--2---:R-:W-:Y:S01]  /*17740*/  IADD3.X R18, PT, PT, R18, UR15, RZ, P5, !PT ;  /* 0x0000000f12127c10 */ /* 0x004fe2000affe4ff */
[----:B----4-:R-:W-:-:S04]  /*17750*/  IMAD.MOV.U32 R6, RZ, RZ, R17 ;  /* 0x000000ffff067224 */ /* 0x010fc800078e0011 */
[----:B------:R-:W-:Y:S01]  /*17760*/  IMAD.MOV.U32 R7, RZ, RZ, R18 ;  /* 0x000000ffff077224 */ /* 0x000fe200078e0012 */
[----:B------:R-:W-:-:S04]  /*17770*/  IADD3 R9, P5, PT, R9, UR14, RZ ;  /* 0x0000000e09097c10 */ /* 0x000fc8000ffbe0ff */
        /* <DEDUP_REMOVED lines=12> */
[----:B-1----:R-:W2:Y:S04]  /*17840*/  LDL.LU R11, [R1+0xbc] ;  /* 0x0000bc00010b7983 */ /* 0x002ea80000300800 */
[----:B------:R-:W3:Y:S04]  /*17850*/  LDL.LU R9, [R1+0xc0] ;  /* 0x0000c00001097983 */ /* 0x000ee80000300800 */
        /* <DEDUP_REMOVED lines=11> */
[----:B----4-:R-:W-:Y:S02]  /*17910*/  SEL R6, RZ, 0x4, !P4 ;  /* 0x00000004ff067807 */ /* 0x010fe40006000000 */
[----:B------:R-:W-:Y:S02]  /*17920*/  IADD3 R8, P5, PT, R8, UR14, RZ ;  /* 0x0000000e08087c10 */ /* 0x000fe4000ffbe0ff */
[----:B------:R-:W-:Y:S02]  /*17930*/  SEL R6, R6, RZ, !P3 ;  /* 0x000000ff06067207 */ /* 0x000fe40005800000 */
[----:B------:R-:W-:Y:S01]  /*17940*/  IADD3.X R14, PT, PT, R14, UR15, RZ, P5, !PT ;  /* 0x0000000f0e0e7c10 */ /* 0x000fe2000affe4ff */
[----:B------:R-:W-:Y:S01]  /*17950*/  STL [R1+0xb0], R8 ;  /* 0x0000b00801007387 */ /* 0x000fe20000100800 */
[----:B------:R-:W-:Y:S02]  /*17960*/  ISETP.NE.U32.AND P4, PT, R6, RZ, PT ;  /* 0x000000ff0600720c */ /* 0x000fe40003f85070 */
[----:B------:R-:W-:Y:S01]  /*17970*/  MOV R6, R8 ;  /* 0x0000000800067202 */ /* 0x000fe20000000f00 */
[----:B------:R1:W-:Y:S01]  /*17980*/  STL [R1+0xac], R14 ;  /* 0x0000ac0e01007387 */ /* 0x0003e20000100800 */
[----:B------:R-:W-:-:S03]  /*17990*/  IMAD.MOV.U32 R7, RZ, RZ, R14 ;  /* 0x000000ffff077224 */ /* 0x000fc600078e000e */
[----:B-1----:R-:W4:Y:S04]  /*179a0*/  LDL.LU R14, [R1+0xcc] ;  /* 0x0000cc00010e7983 */ /* 0x002f280000300800 */
[----:B------:R-:W4:Y:S04]  /*179b0*/  LDL.LU R8, [R1+0xd0] ;  /* 0x0000d00001087983 */ /* 0x000f280000300800 */
[----:B------:R1:W-:Y:S01]  /*179c0*/  LDGSTS.E [R5+0x9c00], desc[UR28][R6.64], P4 ;  /* 0x09c0000006057fae */ /* 0x0003e2000a1a101c */
[----:B------:R-:W-:-:S04]  /*179d0*/  IADD3 R12, P5, PT, R12, UR14, RZ ;  /* 0x0000000e0c0c7c10 */ /* 0x000fc8000ffbe0ff */
[----:B------:R-:W-:Y:S01]  /*179e0*/  IADD3.X R13, PT, PT, R13, UR15, RZ, P5, !PT ;  /* 0x0000000f0d0d7c10 */ /* 0x000fe2000affe4ff */
[----:B------:R-:W-:Y:S04]  /*179f0*/  STL [R1+0xb8], R12 ;  /* 0x0000b80c01007387 */ /* 0x000fe80000100800 */
[----:B------:R1:W-:Y:S04]  /*17a00*/  STL [R1+0xb4], R13 ;  /* 0x0000b40d01007387 */ /* 0x0003e80000100800 */
[----:B------:R-:W4:Y:S04]  /*17a10*/  LDL.LU R18, [R1+0xd4] ;  /* 0x0000d40001127983 */ /* 0x000f280000300800 */
[----:B------:R-:W4:Y:S01]  /*17a20*/  LDL.LU R17, [R1+0xd8] ;  /* 0x0000d80001117983 */ /* 0x000f220000300800 */
[----:B-1----:R-:W-:-:S02]  /*17a30*/  IMAD.MOV.U32 R6, RZ, RZ, R12 ;  /* 0x000000ffff067224 */ /* 0x002fc400078e000c */
[----:B------:R-:W-:Y:S02]  /*17a40*/  IMAD.MOV.U32 R7, RZ, RZ, R13 ;  /* 0x000000ffff077224 */ /* 0x000fe400078e000d */
[----:B------:R-:W4:Y:S04]  /*17a50*/  LDL.LU R13, [R1+0xdc] ;  /* 0x0000dc00010d7983 */ /* 0x000f280000300800 */
[----:B------:R-:W4:Y:S04]  /*17a60*/  LDL.LU R12, [R1+0xe0] ;  /* 0x0000e000010c7983 */ /* 0x000f280000300800 */
[----:B------:R1:W-:Y:S01]  /*17a70*/  LDGSTS.E [R5+0x9e00], desc[UR28][R6.64], P4 ;  /* 0x09e0000006057fae */ /* 0x0003e2000a1a101c */
[----:B------:R-:W-:-:S04]  /*17a80*/  ISETP.GT.AND P4, PT, R4, 0x28, PT ;  /* 0x000000280400780c */ /* 0x000fc80003f84270 */
[----:B-1----:R-:W-:-:S04]  /*17a90*/  SEL R6, RZ, 0x4, !P4 ;  /* 0x00000004ff067807 */ /* 0x002fc80006000000 */
[----:B------:R-:W-:Y:S02]  /*17aa0*/  SEL R6, R6, RZ, !P3 ;  /* 0x000000ff06067207 */ /* 0x000fe40005800000 */
[----:B---3--:R-:W-:-:S04]  /*17ab0*/  IADD3 R9, P5, PT, R9, UR14, RZ ;  /* 0x0000000e09097c10 */ /* 0x008fc8000ffbe0ff */
        /* <DEDUP_REMOVED lines=24> */
[----:B------:R-:W-:Y:S01]  /*17c40*/  ISETP.NE.U32.AND P4, PT, R6, RZ, PT ;  /* 0x000000ff0600720c */ /* 0x000fe20003f85070 */
[----:B------:R-:W-:Y:S02]  /*17c50*/  IMAD.MOV.U32 R6, RZ, RZ, R8 ;  /* 0x000000ffff067224 */ /* 0x000fe400078e0008 */
[----:B------:R1:W-:Y:S01]  /*17c60*/  STL [R1+0xcc], R14 ;  /* 0x0000cc0e01007387 */ /* 0x0003e20000100800 */
[----:B------:R-:W-:-:S03]  /*17c70*/  IMAD.MOV.U32 R7, RZ, RZ, R14 ;  /* 0x000000ffff077224 */ /* 0x000fc600078e000e */
[----:B-1----:R-:W4:Y:S04]  /*17c80*/  LDL.LU R14, [R1+0xf4] ;  /* 0x0000f400010e7983 */ /* 0x002f280000300800 */
[----:B------:R-:W4:Y:S04]  /*17c90*/  LDL.LU R8, [R1+0xf8] ;  /* 0x0000f80001087983 */ /* 0x000f280000300800 */
[----:B------:R1:W-:Y:S01]  /*17ca0*/  LDGSTS.E [R5+0xa400], desc[UR28][R6.64], P4 ;  /* 0x0a40000006057fae */ /* 0x0003e2000a1a101c */
[----:B------:R-:W-:-:S04]  /*17cb0*/  IADD3 R17, P5, PT, R17, UR14, RZ ;  /* 0x0000000e11117c10 */ /* 0x000fc8000ffbe0ff */
[----:B------:R-:W-:Y:S01]  /*17cc0*/  IADD3.X R18, PT, PT, R18, UR15, RZ, P5, !PT ;  /* 0x0000000f12127c10 */ /* 0x000fe2000affe4ff */
[----:B-1----:R-:W-:-:S04]  /*17cd0*/  IMAD.MOV.U32 R6, RZ, RZ, R17 ;  /* 0x000000ffff067224 */ /* 0x002fc800078e0011 */
        /* <DEDUP_REMOVED lines=14> */
[----:B-1----:R-:W4:Y:S04]  /*17dc0*/  LDL.LU R13, [R1+0xfc] ;  /* 0x0000fc00010d7983 */ /* 0x002f280000300800 */
[----:B------:R-:W4:Y:S04]  /*17dd0*/  LDL.LU R12, [R1+0x100] ;  /* 0x00010000010c7983 */ /* 0x000f280000300800 */
[----:B------:R1:W-:Y:S01]  /*17de0*/  LDGSTS.E [R5+0xa800], desc[UR28][R6.64], P4 ;  /* 0x0a80000006057fae */ /* 0x0003e2000a1a101c */
[----:B---3--:R-:W-:-:S04]  /*17df0*/  IADD3 R9, P5, PT, R9, UR14, RZ ;  /* 0x0000000e09097c10 */ /* 0x008fc8000ffbe0ff */
[----:B--2---:R-:W-:Y:S01]  /*17e00*/  IADD3.X R11, PT, PT, R11, UR15, RZ, P5, !PT ;  /* 0x0000000f0b0b7c10 */ /* 0x004fe2000affe4ff */
[----:B------:R-:W-:Y:S01]  /*17e10*/  STL [R1+0xe8], R9 ;  /* 0x0000e80901007387 */ /* 0x000fe20000100800 */
[----:B-1----:R-:W-:-:S03]  /*17e20*/  IMAD.MOV.U32 R6, RZ, RZ, R9 ;  /* 0x000000ffff067224 */ /* 0x002fc600078e0009 */
[----:B------:R1:W-:Y:S01]  /*17e30*/  STL [R1+0xe4], R11 ;  /* 0x0000e40b01007387 */ /* 0x0003e20000100800 */
[----:B------:R-:W-:-:S05]  /*17e40*/  IMAD.MOV.U32 R7, RZ, RZ, R11 ;  /* 0x000000ffff077224 */ /* 0x000fca00078e000b */
[----:B------:R2:W-:Y:S04]  /*17e50*/  LDGSTS.E [R5+0xaa00], desc[UR28][R6.64], P4 ;  /* 0x0aa0000006057fae */ /* 0x0005e8000a1a101c */
[----:B-1----:R-:W3:Y:S04]  /*17e60*/  LDL.LU R11, [R1+0x104] ;  /* 0x00010400010b7983 */ /* 0x002ee80000300800 */
[----:B------:R-:W3:Y:S01]  /*17e70*/  LDL.LU R9, [R1+0x108] ;  /* 0x0001080001097983 */ /* 0x000ee20000300800 */
[----:B------:R-:W-:-:S04]  /*17e80*/  ISETP.GT.AND P4, PT, R4, 0x2b, PT ;  /* 0x0000002b0400780c */ /* 0x000fc80003f84270 */
[----:B--2---:R-:W-:-:S04]  /*17e90*/  SEL R6, RZ, 0x4, !P4 ;  /* 0x00000004ff067807 */ /* 0x004fc80006000000 */
[----:B------:R-:W-:Y:S02]  /*17ea0*/  SEL R6, R6, RZ, !P3 ;  /* 0x000000ff06067207 */ /* 0x000fe40005800000 */
[----:B------:R-:W-:-:S04]  /*17eb0*/  IADD3 R15, P5, PT, R15, UR14, RZ ;  /* 0x0000000e0f0f7c10 */ /* 0x000fc8000ffbe0ff */
[----:B------:R-:W-:Y:S01]  /*17ec0*/  IADD3.X R16, PT, PT, R16, UR15, RZ, P5, !PT ;  /* 0x0000000f10107c10 */ /* 0x000fe2000affe4ff */
[----:B------:R-:W-:Y:S01]  /*17ed0*/  STL [R1+0xf0], R15 ;  /* 0x0000f00f01007387 */ /* 0x000fe20000100800 */
[----:B------:R-:W-:Y:S01]  /*17ee0*/  ISETP.NE.U32.AND P4, PT, R6, RZ, PT ;  /* 0x000000ff0600720c */ /* 0x000fe20003f85070 */
[----:B------:R-:W-:Y:S02]  /*17ef0*/  IMAD.MOV.U32 R6, RZ, RZ, R15 ;  /* 0x000000ffff067224 */ /* 0x000fe400078e000f */
[----:B------:R1:W-:Y:S01]  /*17f00*/  STL [R1+0xec], R16 ;  /* 0x0000ec1001007387 */ /* 0x0003e20000100800 */
[----:B------:R-:W-:-:S03]  /*17f10*/  IMAD.MOV.U32 R7, RZ, RZ, R16 ;  /* 0x000000ffff077224 */ /* 0x000fc600078e0010 */
[----:B-1----:R-:W2:Y:S04]  /*17f20*/  LDL.LU R16, [R1+0x10c] ;  /* 0x00010c0001107983 */ /* 0x002ea80000300800 */
[----:B------:R-:W2:Y:S04]  /*17f30*/  LDL.LU R15, [R1+0x110] ;  /* 0x00011000010f7983 */ /* 0x000ea80000300800 */
[----:B------:R1:W-:Y:S01]  /*17f40*/  LDGSTS.E [R5+0xac00], desc[UR28][R6.64], P4 ;  /* 0x0ac0000006057fae */ /* 0x0003e2000a1a101c */
[----:B----4-:R-:W-:-:S04]  /*17f50*/  IADD3 R8, P5, PT, R8, UR14, RZ ;  /* 0x0000000e08087c10 */ /* 0x010fc8000ffbe0ff */
        /* <DEDUP_REMOVED lines=33> */
[----:B---3--:R-:W-:-:S04]  /*18170*/  SEL R6, RZ, 0x4, !P4 ;  /* 0x00000004ff067807 */ /* 0x008fc80006000000 */
[----:B------:R-:W-:Y:S02]  /*18180*/  SEL R6, R6, RZ, !P3 ;  /* 0x000000ff06067207 */ /* 0x000fe40005800000 */
[----:B--2---:R-:W-:-:S04]  /*18190*/  IADD3 R15, P5, PT, R15, UR14, RZ ;  /* 0x0000000e0f0f7c10 */ /* 0x004fc8000ffbe0ff */
[----:B------:R-:W-:Y:S01]  /*181a0*/  IADD3.X R16, PT, PT, R16, UR15, RZ, P5, !PT ;  /* 0x0000000f10107c10 */ /* 0x000fe2000affe4ff */
        /* <DEDUP_REMOVED lines=11> */
[----:B------:R-:W-:-:S05]  /*18260*/  IMAD.MOV.U32 R7, RZ, RZ, R18 ;  /* 0x000000ffff077224 */ /* 0x000fca00078e0012 */
[----:B------:R1:W-:Y:S01]  /*18270*/  LDGSTS.E [R5+0xb600], desc[UR28][R6.64], P4 ;  /* 0x0b60000006057fae */ /* 0x0003e2000a1a101c */
[----:B------:R-:W-:Y:S02]  /*18280*/  ISETP.GT.AND P4, PT, R4, 0x2e, PT ;  /* 0x0000002e0400780c */ /* 0x000fe40003f84270 */
[----:B----4-:R-:W-:Y:S01]  /*18290*/  IADD3 R8, P5, PT, R8, UR14, RZ ;  /* 0x0000000e08087c10 */ /* 0x010fe2000ffbe0ff */
[----:B------:R-:W-:Y:S03]  /*182a0*/  STL [R1+0x118], R17 ;  /* 0x0001181101007387 */ /* 0x000fe60000100800 */
[----:B------:R-:W-:Y:S02]  /*182b0*/  IADD3.X R14, PT, PT, R14, UR15, RZ, P5, !PT ;  /* 0x0000000f0e0e7c10 */ /* 0x000fe4000affe4ff */
[----:B-1----:R-:W-:Y:S01]  /*182c0*/  SEL R6, RZ, 0x4, !P4 ;  /* 0x00000004ff067807 */ /* 0x002fe20006000000 */
[----:B------:R-:W-:Y:S03]  /*182d0*/  STL [R1+0x114], R18 ;  /* 0x0001141201007387 */ /* 0x000fe60000100800 */
[----:B------:R-:W-:Y:S01]  /*182e0*/  SEL R6, R6, RZ, !P3 ;  /* 0x000000ff06067207 */ /* 0x000fe20005800000 */
[----:B------:R-:W-:Y:S01]  /*182f0*/  STL [R1+0x120], R8 ;  /* 0x0001200801007387 */ /* 0x000fe20000100800 */
[----:B------:R-:W-:-:S02]  /*18300*/  IMAD.MOV.U32 R7, RZ, RZ, R14 ;  /* 0x000000ffff077224 */ /* 0x000fc400078e000e */
[----:B------:R-:W-:Y:S01]  /*18310*/  ISETP.NE.U32.AND P4, PT, R6, RZ, PT ;  /* 0x000000ff0600720c */ /* 0x000fe20003f85070 */
        /* <DEDUP_REMOVED lines=15> */
[----:B------:R-:W-:Y:S02]  /*18410*/  SEL R6, RZ, 0x4, !P4 ;  /* 0x00000004ff067807 */ /* 0x000fe40006000000 */
        /* <DEDUP_REMOVED lines=11> */
[----:B---3--:R-:W-:-:S04]  /*184d0*/  IADD3 R15, P5, PT, R15, UR14, RZ ;  /* 0x0000000e0f0f7c10 */ /* 0x008fc8000ffbe0ff */
[----:B--2---:R-:W-:Y:S01]  /*184e0*/  IADD3.X R16, PT, PT, R16, UR15, RZ, P5, !PT ;  /* 0x0000000f10107c10 */ /* 0x004fe2000affe4ff */
[----:B------:R-:W-:Y:S04]  /*184f0*/  STL [R1+0x138], R15 ;  /* 0x0001380f01007387 */ /* 0x000fe80000100800 */
[----:B------:R2:W-:Y:S04]  /*18500*/  STL [R1+0x134], R16 ;  /* 0x0001341001007387 */ /* 0x0005e80000100800 */
[----:B------:R-:W3:Y:S04]  /*18510*/  LDL.LU R18, [R1+0x154] ;  /* 0x0001540001127983 */ /* 0x000ee80000300800 */
[----:B------:R-:W3:Y:S01]  /*18520*/  LDL.LU R17, [R1+0x158] ;  /* 0x0001580001117983 */ /* 0x000ee20000300800 */
[----:B-1----:R-:W-:-:S02]  /*18530*/  IMAD.MOV.U32 R6, RZ, RZ, R15 ;  /* 0x000000ffff067224 */ /* 0x002fc400078e000f */
[----:B------:R-:W-:Y:S02]  /*18540*/  IMAD.MOV.U32 R7, RZ, RZ, R16 ;  /* 0x000000ffff077224 */ /* 0x000fe400078e0010 */
[----:B--2---:R-:W2:Y:S04]  /*18550*/  LDL.LU R16, [R1+0x15c] ;  /* 0x00015c0001107983 */ /* 0x004ea80000300800 */
[----:B------:R-:W2:Y:S04]  /*18560*/  LDL.LU R15, [R1+0x160] ;  /* 0x00016000010f7983 */ /* 0x000ea80000300800 */
[----:B------:R1:W-:Y:S01]  /*18570*/  LDGSTS.E [R5+0xbe00], desc[UR28][R6.64], P4 ;  /* 0x0be0000006057fae */ /* 0x0003e2000a1a101c */
[----:B------:R-:W-:-:S04]  /*18580*/  ISETP.GT.AND P4, PT, R4, 0x30, PT ;  /* 0x000000300400780c */ /* 0x000fc80003f84270 */
[----:B-1----:R-:W-:-:S04]  /*18590*/  SEL R6, RZ, 0x4, !P4 ;  /* 0x00000004ff067807 */ /* 0x002fc80006000000 */
[----:B------:R-:W-:Y:S02]  /*185a0*/  SEL R6, R6, RZ, !P3 ;  /* 0x000000ff06067207 */ /* 0x000fe40005800000 */
[----:B----4-:R-:W-:-:S04]  /*185b0*/  IADD3 R8, P5, PT, R8, UR14, RZ ;  /* 0x0000000e08087c10 */ /* 0x010fc8000ffbe0ff */
        /* <DEDUP_REMOVED lines=11> */
[----:B-1----:R-:W-:Y:S01]  /*18670*/  IMAD.MOV.U32 R6, RZ, RZ, R12 ;  /* 0x000000ffff067224 */ /* 0x002fe200078e000c */
[----:B------:R-:W-:Y:S03]  /*18680*/  STL [R1+0x148], R12 ;  /* 0x0001480c01007387 */ /* 0x000fe60000100800 */
[----:B------:R-:W-:Y:S01]  /*18690*/  IMAD.MOV.U32 R7, RZ, RZ, R13 ;  /* 0x000000ffff077224 */ /* 0x000fe200078e000d */
[----:B------:R1:W-:Y:S04]  /*186a0*/  STL [R1+0x144], R13 ;  /* 0x0001440d01007387 */ /* 0x0003e80000100800 */
[----:B------:R1:W-:Y:S01]  /*186b0*/  LDGSTS.E [R5+0xc200], desc[UR28][R6.64], P4 ;  /* 0x0c20000006057fae */ /* 0x0003e2000a1a101c */
[----:B------:R-:W-:-:S03]  /*186c0*/  ISETP.GT.AND P4, PT, R4, 0x31, PT ;  /* 0x000000310400780c */ /* 0x000fc60003f84270 */
[----:B-1----:R-:W4:Y:S04]  /*186d0*/  LDL.LU R13, [R1+0x16c] ;  /* 0x00016c00010d7983 */ /* 0x002f280000300800 */
[----:B------:R-:W4:Y:S01]  /*186e0*/  LDL.LU R12, [R1+0x170] ;  /* 0x00017000010c7983 */ /* 0x000f220000300800 */
[----:B------:R-:W-:Y:S02]  /*186f0*/  SEL R6, RZ, 0x4, !P4 ;  /* 0x00000004ff067807 */ /* 0x000fe40006000000 */
[----:B------:R-:W-:Y:S02]  /*18700*/  IADD3 R9, P5, PT, R9, UR14, RZ ;  /* 0x0000000e09097c10 */ /* 0x000fe4000ffbe0ff */
[----:B------:R-:W-:Y:S02]  /*18710*/  SEL R6, R6, RZ, !P3 ;  /* 0x000000ff06067207 */ /* 0x000fe40005800000 */
[----:B------:R-:W-:Y:S01]  /*18720*/  IADD3.X R11, PT, PT, R11, UR15, RZ, P5, !PT ;  /* 0x0000000f0b0b7c10 */ /* 0x000fe2000affe4ff */
[----:B------:R-:W-:Y:S01]  /*18730*/  STL [R1+0x150], R9 ;  /* 0x0001500901007387 */ /* 0x000fe20000100800 */
[----:B------:R-:W-:Y:S01]  /*18740*/  ISETP.NE.U32.AND P4, PT, R6, RZ, PT ;  /* 0x000000ff0600720c */ /* 0x000fe20003f85070 */
[----:B------:R-:W-:-:S02]  /*18750*/  IMAD.MOV.U32 R6, RZ, RZ, R9 ;  /* 0x000000ffff067224 */ /* 0x000fc400078e0009 */
[----:B------:R1:W-:Y:S01]  /*18760*/  STL [R1+0x14c], R11 ;  /* 0x00014c0b01007387 */ /* 0x0003e20000100800 */
[----:B------:R-:W-:-:S03]  /*18770*/  IMAD.MOV.U32 R7, RZ, RZ, R11 ;  /* 0x000000ffff077224 */ /* 0x000fc600078e000b */
[----:B-1----:R-:W4:Y:S04]  /*18780*/  LDL.LU R11, [R1+0x174] ;  /* 0x00017400010b7983 */ /* 0x002f280000300800 */
[----:B------:R-:W4:Y:S04]  /*18790*/  LDL.LU R9, [R1+0x178] ;  /* 0x0001780001097983 */ /* 0x000f280000300800 */
[----:B------:R1:W-:Y:S01]  /*187a0*/  LDGSTS.E [R5+0xc400], desc[UR28][R6.64], P4 ;  /* 0x0c40000006057fae */ /* 0x0003e2000a1a101c */
[----:B---3--:R-:W-:-:S04]  /*187b0*/  IADD3 R17, P5, PT, R17, UR14, RZ ;  /* 0x0000000e11117c10 */ /* 0x008fc8000ffbe0ff */
[----:B------:R-:W-:Y:S01]  /*187c0*/  IADD3.X R18, PT, PT, R18, UR15, RZ, P5, !PT ;  /* 0x0000000f12127c10 */ /* 0x000fe2000affe4ff */
[----:B-1----:R-:W-:-:S04]  /*187d0*/  IMAD.MOV.U32 R6, RZ, RZ, R17 ;  /* 0x000000ffff067224 */ /* 0x002fc800078e0011 */
[----:B------:R-:W-:Y:S01]  /*187e0*/  IMAD.MOV.U32 R7, RZ, RZ, R18 ;  /* 0x000000ffff077224 */ /* 0x000fe200078e0012 */
[----:B--2---:R-:W-:-:S04]  /*187f0*/  IADD3 R15, P5, PT, R15, UR14, RZ ;  /* 0x0000000e0f0f7c10 */ /* 0x004fc8000ffbe0ff */
        /* <DEDUP_REMOVED lines=15> */
[----:B----4-:R-:W-:-:S04]  /*188f0*/  IADD3 R8, P5, PT, R8, UR14, RZ ;  /* 0x0000000e08087c10 */ /* 0x010fc8000ffbe0ff */
        /* <DEDUP_REMOVED lines=9> */
[----:B----4-:R-:W-:-:S04]  /*18990*/  SEL R6, RZ, 0x4, !P4 ;  /* 0x00000004ff067807 */ /* 0x010fc80006000000 */
[----:B------:R-:W-:-:S04]  /*189a0*/  SEL R6, R6, RZ, !P3 ;  /* 0x000000ff06067207 */ /* 0x000fc80005800000 */
[----:B------:R-:W-:Y:S02]  /*189b0*/  ISETP.NE.U32.AND P4, PT, R6, RZ, PT ;  /* 0x000000ff0600720c */ /* 0x000fe40003f85070 */
[----:B------:R-:W-:-:S04]  /*189c0*/  IADD3 R12, P5, PT, R12, UR14, RZ ;  /* 0x0000000e0c0c7c10 */ /* 0x000fc8000ffbe0ff */
        /* <DEDUP_REMOVED lines=10> */
[----:B------:R-:W-:Y:S04]  /*18a70*/  STL [R1+0x178], R9 ;  /* 0x0001780901007387 */ /* 0x000fe80000100800 */
[----:B------:R1:W-:Y:S04]  /*18a80*/  STL [R1+0x174], R11 ;  /* 0x0001740b01007387 */ /* 0x0003e80000100800 */
[----:B------:R-:W2:Y:S04]  /*18a90*/  LDL.LU R18, [R1+0x194] ;  /* 0x0001940001127983 */ /* 0x000ea80000300800 */
[----:B------:R-:W2:Y:S01]  /*18aa0*/  LDL.LU R17, [R1+0x198] ;  /* 0x0001980001117983 */ /* 0x000ea20000300800 */
[----:B----4-:R-:W-:-:S02]  /*18ab0*/  IMAD.MOV.U32 R7, RZ, RZ, R11 ;  /* 0x000000ffff077224 */ /* 0x010fc400078e000b */
[----:B------:R-:W-:Y:S01]  /*18ac0*/  IMAD.MOV.U32 R6, RZ, RZ, R9 ;  /* 0x000000ffff067224 */ /* 0x000fe200078e0009 */
[----:B-1----:R-:W4:Y:S04]  /*18ad0*/  LDL.LU R11, [R1+0x19c] ;  /* 0x00019c00010b7983 */ /* 0x002f280000300800 */
[----:B------:R-:W4:Y:S04]  /*18ae0*/  LDL.LU R9, [R1+0x1a0] ;  /* 0x0001a00001097983 */ /* 0x000f280000300800 */
[----:B------:R1:W-:Y:S01]  /*18af0*/  LDGSTS.E [R5+0xce00], desc[UR28][R6.64], P4 ;  /* 0x0ce0000006057fae */ /* 0x0003e2000a1a101c */
[----:B------:R-:W-:-:S04]  /*18b00*/  ISETP.GT.AND P4, PT, R4, 0x34, PT ;  /* 0x000000340400780c */ /* 0x000fc80003f84270 */
[----:B-1----:R-:W-:-:S04]  /*18b10*/  SEL R6, RZ, 0x4, !P4 ;  /* 0x00000004ff067807 */ /* 0x002fc80006000000 */
[----:B------:R-:W-:-:S04]  /*18b20*/  SEL R6, R6, RZ, !P3 ;  /* 0x000000ff06067207 */ /* 0x000fc80005800000 */
[----:B------:R-:W-:Y:S02]  /*18b30*/  ISETP.NE.U32.AND P4, PT, R6, RZ, PT ;  /* 0x000000ff0600720c */ /* 0x000fe40003f85070 */
[----:B---3--:R-:W-:-:S04]  /*18b40*/  IADD3 R15, P5, PT, R15, UR14, RZ ;  /* 0x0000000e0f0f7c10 */ /* 0x008fc8000ffbe0ff */
[----:B--2---:R-:W-:Y:S01]  /*18b50*/  IADD3.X R16, PT, PT, R16, UR15, RZ, P5, !PT ;  /* 0x0000000f10107c10 */ /* 0x004fe2000affe4ff */
[----:B------:R-:W-:Y:S01]  /*18b60*/  STL [R1+0x180], R15 ;  /* 0x0001800f01007387 */ /* 0x000fe20000100800 */
[----:B------:R-:W-:-:S03]  /*18b70*/  IMAD.MOV.U32 R6, RZ, RZ, R15 ;  /* 0x000000ffff067224 */ /* 0x000fc600078e000f */
[----:B------:R1:W-:Y:S01]  /*18b80*/  STL [R1+0x17c], R16 ;  /* 0x00017c1001007387 */ /* 0x0003e20000100800 */
[----:B------:R-:W-:-:S05]  /*18b90*/  IMAD.MOV.U32 R7, RZ, RZ, R16 ;  /* 0x000000ffff077224 */ /* 0x000fca00078e0010 */
[----:B------:R2:W-:Y:S04]  /*18ba0*/  LDGSTS.E [R5+0xd000], desc[UR28][R6.64], P4 ;  /* 0x0d00000006057fae */ /* 0x0005e8000a1a101c */
[----:B-1----:R-:W3:Y:S04]  /*18bb0*/  LDL.LU R16, [R1+0x1a4] ;  /* 0x0001a40001107983 */ /* 0x002ee80000300800 */
[----:B------:R-:W3:Y:S01]  /*18bc0*/  LDL.LU R15, [R1+0x1a8] ;  /* 0x0001a800010f7983 */ /* 0x000ee20000300800 */
[----:B------:R-:W-:-:S04]  /*18bd0*/  IADD3 R8, P5, PT, R8, UR14, RZ ;  /* 0x0000000e08087c10 */ /* 0x000fc8000ffbe0ff */
[----:B------:R-:W-:Y:S01]  /*18be0*/  IADD3.X R14, PT, PT, R14, UR15, RZ, P5, !PT ;  /* 0x0000000f0e0e7c10 */ /* 0x000fe2000affe4ff */
[----:B------:R-:W-:Y:S01]  /*18bf0*/  STL [R1+0x188], R8 ;  /* 0x0001880801007387 */ /* 0x000fe20000100800 */
[----:B--2---:R-:W-:-:S03]  /*18c00*/  IMAD.MOV.U32 R6, RZ, RZ, R8 ;  /* 0x000000ffff067224 */ /* 0x004fc600078e0008 */
[----:B------:R1:W-:Y:S01]  /*18c10*/  STL [R1+0x184], R14 ;  /* 0x0001840e01007387 */ /* 0x0003e20000100800 */
[----:B------:R-:W-:-:S05]  /*18c20*/  IMAD.MOV.U32 R7, RZ, RZ, R14 ;  /* 0x000000ffff077224 */ /* 0x000fca00078e000e */
[----:B------:R2:W-:Y:S04]  /*18c30*/  LDGSTS.E [R5+0xd200], desc[UR28][R6.64], P4 ;  /* 0x0d20000006057fae */ /* 0x0005e8000a1a101c */
[----:B-1----:R-:W3:Y:S04]  /*18c40*/  LDL.LU R14, [R1+0x1ac] ;  /* 0x0001ac00010e7983 */ /* 0x002ee80000300800 */
[----:B------:R-:W3:Y:S01]  /*18c50*/  LDL.LU R8, [R1+0x1b0] ;  /* 0x0001b00001087983 */ /* 0x000ee20000300800 */
[----:B------:R-:W-:-:S04]  /*18c60*/  ISETP.GT.AND P4, PT, R4, 0x35, PT ;  /* 0x000000350400780c */ /* 0x000fc80003f84270 */
[----:B--2---:R-:W-:-:S04]  /*18c70*/  SEL R6, RZ, 0x4, !P4 ;  /* 0x00000004ff067807 */ /* 0x004fc80006000000 */
        /* <DEDUP_REMOVED lines=13> */
[----:B--2---:R-:W-:-:S04]  /*18d50*/  IMAD.MOV.U32 R6, RZ, RZ, R17 ;  /* 0x000000ffff067224 */ /* 0x004fc800078e0011 */
        /* <DEDUP_REMOVED lines=15> */
[----:B------:R-:W4:Y:S04]  /*18e50*/  LDL.LU R9, [R1+0x1c0] ;  /* 0x0001c00001097983 */ /* 0x000f280000300800 */
        /* <DEDUP_REMOVED lines=11> */
[----:B---3--:R-:W-:-:S04]  /*18f10*/  SEL R6, RZ, 0x4, !P4 ;  /* 0x00000004ff067807 */ /* 0x008fc80006000000 */
        /* <DEDUP_REMOVED lines=8> */
[----:B-1----:R-:W3:Y:S04]  /*18fa0*/  LDL.LU R14, [R1+0x1cc] ;  /* 0x0001cc00010e7983 */ /* 0x002ee80000300800 */
[----:B------:R-:W3:Y:S04]  /*18fb0*/  LDL.LU R8, [R1+0x1d0] ;  /* 0x0001d00001087983 */ /* 0x000ee80000300800 */
[----:B------:R1:W-:Y:S01]  /*18fc0*/  LDGSTS.E [R5+0xdc00], desc[UR28][R6.64], P4 ;  /* 0x0dc0000006057fae */ /* 0x0003e2000a1a101c */
[----:B------:R-:W-:-:S04]  /*18fd0*/  IADD3 R12, P5, PT, R12, UR14, RZ ;  /* 0x0000000e0c0c7c10 */ /* 0x000fc8000ffbe0ff */
[----:B------:R-:W-:Y:S01]  /*18fe0*/  IADD3.X R13, PT, PT, R13, UR15, RZ, P5, !PT ;  /* 0x0000000f0d0d7c10 */ /* 0x000fe2000affe4ff */
[----:B------:R-:W-:Y:S04]  /*18ff0*/  STL [R1+0x1b8], R12 ;  /* 0x0001b80c01007387 */ /* 0x000fe80000100800 */
[----:B------:R1:W-:Y:S04]  /*19000*/  STL [R1+0x1b4], R13 ;  /* 0x0001b40d01007387 */ /* 0x0003e80000100800 */
[----:B------:R-:W3:Y:S04]  /*19010*/  LDL.LU R18, [R1+0x1d4] ;  /* 0x0001d40001127983 */ /* 0x000ee80000300800 */
[----:B------:R-:W3:Y:S01]  /*19020*/  LDL.LU R17, [R1+0x1d8] ;  /* 0x0001d80001117983 */ /* 0x000ee20000300800 */
[----:B-1----:R-:W-:-:S02]  /*19030*/  IMAD.MOV.U32 R6, RZ, RZ, R12 ;  /* 0x000000ffff067224 */ /* 0x002fc400078e000c */
[----:B------:R-:W-:Y:S02]  /*19040*/  IMAD.MOV.U32 R7, RZ, RZ, R13 ;  /* 0x000000ffff077224 */ /* 0x000fe400078e000d */
[----:B------:R-:W3:Y:S04]  /*19050*/  LDL.LU R13, [R1+0x1dc] ;  /* 0x0001dc00010d7983 */ /* 0x000ee80000300800 */
[----:B------:R1:W-:Y:S01]  /*19060*/  LDGSTS.E [R5+0xde00], desc[UR28][R6.64], P4 ;  /* 0x0de0000006057fae */ /* 0x0003e2000a1a101c */
[----:B------:R-:W-:-:S03]  /*19070*/  ISETP.GT.AND P4, PT, R4, 0x38, PT ;  /* 0x000000380400780c */ /* 0x000fc60003f84270 */
[----:B------:R-:W3:Y:S01]  /*19080*/  LDL.LU R12, [R1+0x1e0] ;  /* 0x0001e000010c7983 */ /* 0x000ee20000300800 */
[----:B-1----:R-:W-:-:S04]  /*19090*/  SEL R6, RZ, 0x4, !P4 ;  /* 0x00000004ff067807 */ /* 0x002fc80006000000 */
[----:B------:R-:W-:Y:S02]  /*190a0*/  SEL R6, R6, RZ, !P3 ;  /* 0x000000ff06067207 */ /* 0x000fe40005800000 */
[----:B----4-:R-:W-:-:S04]  /*190b0*/  IADD3 R9, P5, PT, R9, UR14, RZ ;  /* 0x0000000e09097c10 */ /* 0x010fc8000ffbe0ff */
[----:B--2---:R-:W-:Y:S01]  /*190c0*/  IADD3.X R11, PT, PT, R11, UR15, RZ, P5, !PT ;  /* 0x0000000f0b0b7c10 */ /* 0x004fe2000affe4ff */
[----:B------:R-:W-:Y:S01]  /*190d0*/  STL [R1+0x1c0], R9 ;  /* 0x0001c00901007387 */ /* 0x000fe20000100800 */
[----:B------:R-:W-:Y:S01]  /*190e0*/  ISETP.NE.U32.AND P4, PT, R6, RZ, PT ;  /* 0x000000ff0600720c */ /* 0x000fe20003f85070 */
[----:B------:R-:W-:Y:S02]  /*190f0*/  IMAD.MOV.U32 R6, RZ, RZ, R9 ;  /* 0x000000ffff067224 */ /* 0x000fe400078e0009 */
[----:B------:R1:W-:Y:S01]  /*19100*/  STL [R1+0x1bc], R11 ;  /* 0x0001bc0b01007387 */ /* 0x0003e20000100800 */
[----:B------:R-:W-:-:S03]  /*19110*/  IMAD.MOV.U32 R7, RZ, RZ, R11 ;  /* 0x000000ffff077224 */ /* 0x000fc600078e000b */
[----:B-1----:R-:W2:Y:S04]  /*19120*/  LDL.LU R11, [R1+0x1e4] ;  /* 0x0001e400010b7983 */ /* 0x002ea80000300800 */
[----:B------:R-:W4:Y:S04]  /*19130*/  LDL.LU R9, [R1+0x1e8] ;  /* 0x0001e80001097983 */ /* 0x000f280000300800 */
[----:B------:R1:W-:Y:S01]  /*19140*/  LDGSTS.E [R5+0xe000], desc[UR28][R6.64], P4 ;  /* 0x0e00000006057fae */ /* 0x0003e2000a1a101c */
[----:B------:R-:W-:-:S04]  /*19150*/  IADD3 R15, P5, PT, R15, UR14, RZ ;  /* 0x0000000e0f0f7c10 */ /* 0x000fc8000ffbe0ff */
[----:B------:R-:W-:Y:S01]  /*19160*/  IADD3.X R16, PT, PT, R16, UR15, RZ, P5, !PT ;  /* 0x0000000f10107c10 */ /* 0x000fe2000affe4ff */
[----:B-1----:R-:W-:-:S04]  /*19170*/  IMAD.MOV.U32 R6, RZ, RZ, R15 ;  /* 0x000000ffff067224 */ /* 0x002fc800078e000f */
[----:B------:R-:W-:-:S05]  /*19180*/  IMAD.MOV.U32 R7, RZ, RZ, R16 ;  /* 0x000000ffff077224 */ /* 0x000fca00078e0010 */
[----:B------:R1:W-:Y:S01]  /*19190*/  LDGSTS.E [R5+0xe200], desc[UR28][R6.64], P4 ;  /* 0x0e20000006057fae */ /* 0x0003e2000a1a101c */
[----:B------:R-:W-:-:S03]  /*191a0*/  ISETP.GT.AND P4, PT, R4, 0x39, PT ;  /* 0x000000390400780c */ /* 0x000fc60003f84270 */
[----:B------:R-:W-:Y:S04]  /*191b0*/  STL [R1+0x1c8], R15 ;  /* 0x0001c80f01007387 */ /* 0x000fe80000100800 */
[----:B------:R3:W-:Y:S01]  /*191c0*/  STL [R1+0x1c4], R16 ;  /* 0x0001c41001007387 */ /* 0x0007e20000100800 */
[----:B-1----:R-:W-:-:S04]  /*191d0*/  SEL R6, RZ, 0x4, !P4 ;  /* 0x00000004ff067807 */ /* 0x002fc80006000000 */
[----:B------:R-:W-:Y:S01]  /*191e0*/  SEL R6, R6, RZ, !P3 ;  /* 0x000000ff06067207 */ /* 0x000fe20005800000 */
[----:B---3--:R-:W3:Y:S04]  /*191f0*/  LDL.LU R16, [R1+0x1ec] ;  /* 0x0001ec0001107983 */ /* 0x008ee80000300800 */
[----:B------:R-:W3:Y:S01]  /*19200*/  LDL.LU R15, [R1+0x1f0] ;  /* 0x0001f000010f7983 */ /* 0x000ee20000300800 */
[----:B------:R-:W-:-:S04]  /*19210*/  IADD3 R8, P5, PT, R8, UR14, RZ ;  /* 0x0000000e08087c10 */ /* 0x000fc8000ffbe0ff */
[----:B------:R-:W-:Y:S01]  /*19220*/  IADD3.X R14, PT, PT, R14, UR15, RZ, P5, !PT ;  /* 0x0000000f0e0e7c10 */ /* 0x000fe2000affe4ff */
[----:B------:R-:W-:Y:S01]  /*19230*/  STL [R1+0x1d0], R8 ;  /* 0x0001d00801007387 */ /* 0x000fe20000100800 */
[----:B------:R-:W-:Y:S02]  /*19240*/  ISETP.NE.U32.AND P4, PT, R6, RZ, PT ;  /* 0x000000ff0600720c */ /* 0x000fe40003f85070 */
[----:B------:R-:W-:Y:S01]  /*19250*/  MOV R6, R8 ;  /* 0x0000000800067202 */ /* 0x000fe20000000f00 */
[----:B------:R1:W-:Y:S01]  /*19260*/  STL [R1+0x1cc], R14 ;  /* 0x0001cc0e01007387 */ /* 0x0003e20000100800 */
[----:B------:R-:W-:-:S03]  /*19270*/  IMAD.MOV.U32 R7, RZ, RZ, R14 ;  /* 0x000000ffff077224 */ /* 0x000fc600078e000e */
[----:B-1----:R-:W3:Y:S04]  /*19280*/  LDL.LU R14, [R1+0x1f4] ;  /* 0x0001f400010e7983 */ /* 0x002ee80000300800 */
        /* <DEDUP_REMOVED lines=8> */
[----:B------:R-:W-:Y:S01]  /*19310*/  IADD3 R12, P5, PT, R12, UR14, RZ ;  /* 0x0000000e0c0c7c10 */ /* 0x000fe2000ffbe0ff */
        /* <DEDUP_REMOVED lines=10> */
[----:B-1----:R-:W3:Y:S04]  /*193c0*/  LDL.LU R13, [R1+0x1fc] ;  /* 0x0001fc00010d7983 */ /* 0x002ee80000300800 */
[----:B------:R-:W3:Y:S04]  /*193d0*/  LDL.LU R12, [R1+0x200] ;  /* 0x00020000010c7983 */ /* 0x000ee80000300800 */
[----:B------:R1:W-:Y:S01]  /*193e0*/  LDGSTS.E [R5+0xe800], desc[UR28][R6.64], P4 ;  /* 0x0e80000006057fae */ /* 0x0003e2000a1a101c */
[----:B----4-:R-:W-:-:S04]  /*193f0*/  IADD3 R9, P5, PT, R9, UR14, RZ ;  /* 0x0000000e09097c10 */ /* 0x010fc8000ffbe0ff */
[----:B--2---:R-:W-:Y:S01]  /*19400*/  IADD3.X R11, PT, PT, R11, UR15, RZ, P5, !PT ;  /* 0x0000000f0b0b7c10 */ /* 0x004fe2000affe4ff */
[----:B------:R-:W-:Y:S04]  /*19410*/  STL [R1+0x1e8], R9 ;  /* 0x0001e80901007387 */ /* 0x000fe80000100800 */
[----:B------:R2:W-:Y:S01]  /*19420*/  STL [R1+0x1e4], R11 ;  /* 0x0001e40b01007387 */ /* 0x0005e20000100800 */
[----:B-1----:R-:W-:Y:S02]  /*19430*/  IMAD.MOV.U32 R7, RZ, RZ, R11 ;  /* 0x000000ffff077224 */ /* 0x002fe400078e000b */
[----:B------:R-:W-:-:S05]  /*19440*/  IMAD.MOV.U32 R6, RZ, RZ, R9 ;  /* 0x000000ffff067224 */ /* 0x000fca00078e0009 */
[----:B------:R1:W-:Y:S04]  /*19450*/  LDGSTS.E [R5+0xea00], desc[UR28][R6.64], P4 ;  /* 0x0ea0000006057fae */ /* 0x0003e8000a1a101c */
[----:B--2---:R-:W2:Y:S04]  /*19460*/  LDL.LU R11, [R1+0x204] ;  /* 0x00020400010b7983 */ /* 0x004ea80000300800 */
[----:B------:R-:W4:Y:S01]  /*19470*/  LDL.LU R9, [R1+0x208] ;  /* 0x0002080001097983 */ /* 0x000f220000300800 */
[----:B------:R-:W-:-:S04]  /*19480*/  ISETP.GT.AND P4, PT, R4, 0x3b, PT ;  /* 0x0000003b0400780c */ /* 0x000fc80003f84270 */
[----:B-1----:R-:W-:Y:S02]  /*19490*/  SEL R6, RZ, 0x4, !P4 ;  /* 0x00000004ff067807 */ /* 0x002fe40006000000 */
[----:B---3--:R-:W-:-:S04]  /*194a0*/  IADD3 R15, P5, PT, R15, UR14, RZ ;  /* 0x0000000e0f0f7c10 */ /* 0x008fc8000ffbe0ff */
[----:B------:R-:W-:Y:S01]  /*194b0*/  IADD3.X R16, PT, PT, R16, UR15, RZ, P5, !PT ;  /* 0x0000000f10107c10 */ /* 0x000fe2000affe4ff */
[----:B------:R-:W-:Y:S04]  /*194c0*/  STL [R1+0x1f0], R15 ;  /* 0x0001f00f01007387 */ /* 0x000fe80000100800 */
[----:B------:R1:W-:Y:S04]  /*194d0*/  STL [R1+0x1ec], R16 ;  /* 0x0001ec1001007387 */ /* 0x0003e80000100800 */
[----:B------:R-:W3:Y:S04]  /*194e0*/  LDL.LU R20, [R1+0x20c] ;  /* 0x00020c0001147983 */ /* 0x000ee80000300800 */
[----:B------:R-:W3:Y:S01]  /*194f0*/  LDL.LU R19, [R1+0x210] ;  /* 0x0002100001137983 */ /* 0x000ee20000300800 */
[----:B------:R-:W-:-:S04]  /*19500*/  IADD3 R8, P5, PT, R8, UR14, RZ ;  /* 0x0000000e08087c10 */ /* 0x000fc8000ffbe0ff */
[----:B------:R-:W-:Y:S01]  /*19510*/  IADD3.X R14, PT, PT, R14, UR15, RZ, P5, !PT ;  /* 0x0000000f0e0e7c10 */ /* 0x000fe2000affe4ff */
[----:B------:R-:W-:Y:S04]  /*19520*/  STL [R1+0x1f8], R8 ;  /* 0x0001f80801007387 */ /* 0x000fe80000100800 */
[----:B------:R1:W-:Y:S04]  /*19530*/  STL [R1+0x1f4], R14 ;  /* 0x0001f40e01007387 */ /* 0x0003e80000100800 */
[----:B------:R-:W3:Y:S04]  /*19540*/  LDL.LU R18, [R1+0x214] ;  /* 0x0002140001127983 */ /* 0x000ee80000300800 */
[----:B------:R-:W3:Y:S01]  /*19550*/  LDL.LU R17, [R1+0x218] ;  /* 0x0002180001117983 */ /* 0x000ee20000300800 */
[----:B------:R-:W-:-:S04]  /*19560*/  SEL R6, R6, RZ, !P3 ;  /* 0x000000ff06067207 */ /* 0x000fc80005800000 */
[----:B------:R-:W-:Y:S01]  /*19570*/  ISETP.NE.U32.AND P4, PT, R6, RZ, PT ;  /* 0x000000ff0600720c */ /* 0x000fe20003f85070 */
[----:B------:R-:W-:Y:S02]  /*19580*/  IMAD.MOV.U32 R6, RZ, RZ, R15 ;  /* 0x000000ffff067224 */ /* 0x000fe400078e000f */
[----:B------:R-:W-:Y:S02]  /*19590*/  IMAD.MOV.U32 R7, RZ, RZ, R16 ;  /* 0x000000ffff077224 */ /* 0x000fe400078e0010 */
[----:B-1----:R-:W3:Y:S08]  /*195a0*/  LDL.LU R16, [R1+0x21c] ;  /* 0x00021c0001107983 */ /* 0x002ef00000300800 */
[----:B------:R1:W-:Y:S02]  /*195b0*/  LDGSTS.E [R5+0xec00], desc[UR28][R6.64], P4 ;  /* 0x0ec0000006057fae */ /* 0x0003e4000a1a101c */
[----:B-1----:R-:W-:-:S02]  /*195c0*/  IMAD.MOV.U32 R6, RZ, RZ, R8 ;  /* 0x000000ffff067224 */ /* 0x002fc400078e0008 */
[----:B------:R-:W-:Y:S02]  /*195d0*/  IMAD.MOV.U32 R7, RZ, RZ, R14 ;  /* 0x000000ffff077224 */ /* 0x000fe400078e000e */
[----:B------:R-:W3:Y:S04]  /*195e0*/  LDL.LU R14, [R1+0x220] ;  /* 0x00022000010e7983 */ /* 0x000ee80000300800 */
[----:B------:R1:W-:Y:S01]  /*195f0*/  LDGSTS.E [R5+0xee00], desc[UR28][R6.64], P4 ;  /* 0x0ee0000006057fae */ /* 0x0003e2000a1a101c */
[----:B------:R-:W-:-:S03]  /*19600*/  ISETP.GT.AND P4, PT, R4, 0x3c, PT ;  /* 0x0000003c0400780c */ /* 0x000fc60003f84270 */
[----:B------:R-:W3:Y:S01]  /*19610*/  LDL.LU R8, [R1+0x228] ;  /* 0x0002280001087983 */ /* 0x000ee20000300800 */
[----:B-1----:R-:W-:-:S04]  /*19620*/  SEL R6, RZ, 0x4, !P4 ;  /* 0x00000004ff067807 */ /* 0x002fc80006000000 */
[----:B------:R-:W-:-:S04]  /*19630*/  SEL R6, R6, RZ, !P3 ;  /* 0x000000ff06067207 */ /* 0x000fc80005800000 */
[----:B------:R-:W-:Y:S02]  /*19640*/  ISETP.NE.U32.AND P4, PT, R6, RZ, PT ;  /* 0x000000ff0600720c */ /* 0x000fe40003f85070 */
[----:B------:R-:W-:-:S04]  /*19650*/  IADD3 R12, P5, PT, R12, UR14, RZ ;  /* 0x0000000e0c0c7c10 */ /* 0x000fc8000ffbe0ff */
[----:B------:R-:W-:Y:S01]  /*19660*/  IADD3.X R13, PT, PT, R13, UR15, RZ, P5, !PT ;  /* 0x0000000f0d0d7c10 */ /* 0x000fe2000affe4ff */
[----:B------:R-:W-:Y:S04]  /*19670*/  STL [R1+0x200], R12 ;  /* 0x0002000c01007387 */ /* 0x000fe80000100800 */
[----:B------:R1:W-:Y:S01]  /*19680*/  STL [R1+0x1fc], R13 ;  /* 0x0001fc0d01007387 */ /* 0x0003e20000100800 */
[----:B------:R-:W-:-:S03]  /*19690*/  IMAD.MOV.U32 R7, RZ, RZ, R13 ;  /* 0x000000ffff077224 */ /* 0x000fc600078e000d */
[----:B-1----:R-:W3:Y:S01]  /*196a0*/  LDL.LU R13, [R1+0x224] ;  /* 0x00022400010d7983 */ /* 0x002ee20000300800 */
[----:B------:R-:W-:-:S05]  /*196b0*/  MOV R6, R12 ;  /* 0x0000000c00067202 */ /* 0x000fca0000000f00 */
[----:B------:R1:W-:Y:S01]  /*196c0*/  LDGSTS.E [R5+0xf000], desc[UR28][R6.64], P4 ;  /* 0x0f00000006057fae */ /* 0x0003e2000a1a101c */
[----:B----4-:R-:W-:-:S04]  /*196d0*/  IADD3 R9, P5, PT, R9, UR14, RZ ;  /* 0x0000000e09097c10 */ /* 0x010fc8000ffbe0ff */
[----:B--2---:R-:W-:Y:S01]  /*196e0*/  IADD3.X R11, PT, PT, R11, UR15, RZ, P5, !PT ;  /* 0x0000000f0b0b7c10 */ /* 0x004fe2000affe4ff */
[----:B------:R-:W-:Y:S04]  /*196f0*/  STL [R1+0x208], R9 ;  /* 0x0002080901007387 */ /* 0x000fe80000100800 */
[----:B------:R2:W-:Y:S04]  /*19700*/  STL [R1+0x204], R11 ;  /* 0x0002040b01007387 */ /* 0x0005e80000100800 */
[----:B------:R-:W4:Y:S04]  /*19710*/  LDL.LU R15, [R1+0x22c] ;  /* 0x00022c00010f7983 */ /* 0x000f280000300800 */
[----:B------:R-:W4:Y:S01]  /*19720*/  LDL.LU R12, [R1+0x230] ;  /* 0x00023000010c7983 */ /* 0x000f220000300800 */
[----:B-1----:R-:W-:-:S02]  /*19730*/  IMAD.MOV.U32 R7, RZ, RZ, R11 ;  /* 0x000000ffff077224 */ /* 0x002fc400078e000b */
[----:B------:R-:W-:Y:S01]  /*19740*/  IMAD.MOV.U32 R6, RZ, RZ, R9 ;  /* 0x000000ffff067224 */ /* 0x000fe200078e0009 */
[----:B--2---:R-:W2:Y:S04]  /*19750*/  LDL.LU R11, [R1+0x234] ;  /* 0x00023400010b7983 */ /* 0x004ea80000300800 */
[----:B------:R-:W2:Y:S04]  /*19760*/  LDL.LU R9, [R1+0x238] ;  /* 0x0002380001097983 */ /* 0x000ea80000300800 */
[----:B------:R1:W-:Y:S01]  /*19770*/  LDGSTS.E [R5+0xf200], desc[UR28][R6.64], P4 ;  /* 0x0f20000006057fae */ /* 0x0003e2000a1a101c */
[----:B------:R-:W-:-:S04]  /*19780*/  ISETP.GT.AND P4, PT, R4, 0x3d, PT ;  /* 0x0000003d0400780c */ /* 0x000fc80003f84270 */
[----:B-1----:R-:W-:-:S04]  /*19790*/  SEL R6, RZ, 0x4, !P4 ;  /* 0x00000004ff067807 */ /* 0x002fc80006000000 */
[----:B------:R-:W-:Y:S02]  /*197a0*/  SEL R6, R6, RZ, !P3 ;  /* 0x000000ff06067207 */ /* 0x000fe40005800000 */
[----:B---3--:R-:W-:Y:S02]  /*197b0*/  IADD3 R19, P5, PT, R19, UR14, RZ ;  /* 0x0000000e13137c10 */ /* 0x008fe4000ffbe0ff */
[----:B------:R-:W-:Y:S02]  /*197c0*/  ISETP.NE.U32.AND P4, PT, R6, RZ, PT ;  /* 0x000000ff0600720c */ /* 0x000fe40003f85070 */
[----:B------:R-:W-:Y:S01]  /*197d0*/  IADD3.X R20, PT, PT, R20, UR15, RZ, P5, !PT ;  /* 0x0000000f14147c10 */ /* 0x000fe2000affe4ff */
[----:B------:R-:W-:-:S04]  /*197e0*/  IMAD.MOV.U32 R6, RZ, RZ, R19 ;  /* 0x000000ffff067224 */ /* 0x000fc800078e0013 */
[----:B------:R-:W-:-:S06]  /*197f0*/  IMAD.MOV.U32 R7, RZ, RZ, R20 ;  /* 0x000000ffff077224 */ /* 0x000fcc00078e0014 */
[----:B------:R1:W-:Y:S01]  /*19800*/  LDGSTS.E [R5+0xf400], desc[UR28][R6.64], P4 ;  /* 0x0f40000006057fae */ /* 0x0003e2000a1a101c */
[----:B------:R-:W-:-:S04]  /*19810*/  IADD3 R17, P5, PT, R17, UR14, RZ ;  /* 0x0000000e11117c10 */ /* 0x000fc8000ffbe0ff */
[----:B------:R-:W-:Y:S01]  /*19820*/  IADD3.X R18, PT, PT, R18, UR15, RZ, P5, !PT ;  /* 0x0000000f12127c10 */ /* 0x000fe2000affe4ff */
[----:B-1----:R-:W-:-:S04]  /*19830*/  IMAD.MOV.U32 R6, RZ, RZ, R17 ;  /* 0x000000ffff067224 */ /* 0x002fc800078e0011 */
[----:B------:R-:W-:-:S05]  /*19840*/  IMAD.MOV.U32 R7, RZ, RZ, R18 ;  /* 0x000000ffff077224 */ /* 0x000fca00078e0012 */
[----:B------:R1:W-:Y:S01]  /*19850*/  LDGSTS.E [R5+0xf600], desc[UR28][R6.64], P4 ;  /* 0x0f60000006057fae */ /* 0x0003e2000a1a101c */
[----:B------:R-:W-:-:S04]  /*19860*/  ISETP.GT.AND P4, PT, R4, 0x3e, PT ;  /* 0x0000003e0400780c */ /* 0x000fc80003f84270 */
[----:B-1----:R-:W-:-:S04]  /*19870*/  SEL R6, RZ, 0x4, !P4 ;  /* 0x00000004ff067807 */ /* 0x002fc80006000000 */
[----:B------:R-:W-:Y:S02]  /*19880*/  SEL R6, R6, RZ, !P3 ;  /* 0x000000ff06067207 */ /* 0x000fe40005800000 */
[----:B------:R-:W-:Y:S02]  /*19890*/  IADD3 R14, P6, PT, R14, UR14, RZ ;  /* 0x0000000e0e0e7c10 */ /* 0x000fe4000ffde0ff */
[----:B------:R-:W-:Y:S02]  /*198a0*/  ISETP.NE.U32.AND P4, PT, R6, RZ, PT ;  /* 0x000000ff0600720c */ /* 0x000fe40003f85070 */
[----:B------:R-:W-:Y:S01]  /*198b0*/  IADD3.X R16, PT, PT, R16, UR15, RZ, P6, !PT ;  /* 0x0000000f10107c10 */ /* 0x000fe2000b7fe4ff */
[----:B------:R-:W-:Y:S01]  /*198c0*/  STL [R1+0x210], R19 ;  /* 0x0002101301007387 */ /* 0x000fe20000100800 */
[----:B------:R-:W-:-:S03]  /*198d0*/  IADD3 R8, P5, PT, R8, UR14, RZ ;  /* 0x0000000e08087c10 */ /* 0x000fc6000ffbe0ff */
[----:B------:R-:W-:Y:S01]  /*198e0*/  STL [R1+0x20c], R20 ;  /* 0x00020c1401007387 */ /* 0x000fe20000100800 */
[----:B------:R-:W-:Y:S02]  /*198f0*/  IMAD.MOV.U32 R6, RZ, RZ, R14 ;  /* 0x000000ffff067224 */ /* 0x000fe400078e000e */
[----:B------:R-:W-:Y:S01]  /*19900*/  IMAD.MOV.U32 R7, RZ, RZ, R16 ;  /* 0x000000ffff077224 */ /* 0x000fe200078e0010 */
[----:B------:R-:W-:Y:S01]  /*19910*/  STL [R1+0x218], R17 ;  /* 0x0002181101007387 */ /* 0x000fe20000100800 */
[----:B------:R-:W-:-:S03]  /*19920*/  ISETP.GT.AND P6, PT, R4, 0x3f, PT ;  /* 0x0000003f0400780c */ /* 0x000fc60003fc4270 */
[----:B------:R-:W-:Y:S04]  /*19930*/  STL [R1+0x214], R18 ;  /* 0x0002141201007387 */ /* 0x000fe80000100800 */
[----:B------:R-:W-:Y:S04]  /*19940*/  STL [R1+0x220], R14 ;  /* 0x0002200e01007387 */ /* 0x000fe80000100800 */
[----:B------:R-:W-:Y:S01]  /*19950*/  STL [R1+0x21c], R16 ;  /* 0x00021c1001007387 */ /* 0x000fe20000100800 */
[----:B------:R-:W-:-:S03]  /*19960*/  SEL R4, RZ, 0x4, !P6 ;  /* 0x00000004ff047807 */ /* 0x000fc60007000000 */
[----:B------:R-:W-:Y:S04]  /*19970*/  STL [R1+0x228], R8 ;  /* 0x0002280801007387 */ /* 0x000fe80000100800 */
[----:B------:R1:W-:Y:S01]  /*19980*/  LDGSTS.E [R5+0xf800], desc[UR28][R6.64], P4 ;  /* 0x0f80000006057fae */ /* 0x0003e2000a1a101c */
[----:B------:R-:W-:Y:S01]  /*19990*/  SEL R4, R4, RZ, !P3 ;  /* 0x000000ff04047207 */ /* 0x000fe20005800000 */
[----:B-1----:R-:W-:Y:S01]  /*199a0*/  IMAD.MOV.U32 R6, RZ, RZ, R8 ;  /* 0x000000ffff067224 */ /* 0x002fe200078e0008 */
[----:B------:R-:W-:-:S05]  /*199b0*/  IADD3.X R13, PT, PT, R13, UR15, RZ, P5, !PT ;  /* 0x0000000f0d0d7c10 */ /* 0x000fca000affe4ff */
[----:B------:R1:W-:Y:S01]  /*199c0*/  STL [R1+0x224], R13 ;  /* 0x0002240d01007387 */ /* 0x0003e20000100800 */
[----:B------:R-:W-:-:S05]  /*199d0*/  IMAD.MOV.U32 R7, RZ, RZ, R13 ;  /* 0x000000ffff077224 */ /* 0x000fca00078e000d */
[----:B------:R3:W-:Y:S04]  /*199e0*/  LDGSTS.E [R5+0xfa00], desc[UR28][R6.64], P4 ;  /* 0x0fa0000006057fae */ /* 0x0007e8000a1a101c */
[----:B-1----:R-:W3:Y:S04]  /*199f0*/  LDL.LU R13, [R1+0x23c] ;  /* 0x00023c00010d7983 */ /* 0x002ee80000300800 */
[----:B------:R-:W3:Y:S04]  /*19a00*/  LDL.LU R8, [R1+0x240] ;  /* 0x0002400001087983 */ /* 0x000ee80000300800 */
[----:B------:R-:W3:Y:S04]  /*19a10*/  LDL.LU R16, [R1+0x25c] ;  /* 0x00025c0001107983 */ /* 0x000ee80000300800 */
[----:B------:R-:W3:Y:S01]  /*19a20*/  LDL.LU R14, [R1+0x260] ;  /* 0x00026000010e7983 */ /* 0x000ee20000300800 */
[----:B------:R-:W-:-:S02]  /*19a30*/  ISETP.NE.U32.AND P4, PT, R4, RZ, PT ;  /* 0x000000ff0400720c */ /* 0x000fc40003f85070 */
[----:B----4-:R-:W-:-:S04]  /*19a40*/  IADD3 R12, P5, PT, R12, UR14, RZ ;  /* 0x0000000e0c0c7c10 */ /* 0x010fc8000ffbe0ff */
[----:B------:R-:W-:Y:S02]  /*19a50*/  IADD3.X R15, PT, PT, R15, UR15, RZ, P5, !PT ;  /* 0x0000000f0f0f7c10 */ /* 0x000fe4000affe4ff */
[----:B--2---:R-:W-:-:S03]  /*19a60*/  IADD3 R9, P6, PT, R9, UR14, RZ ;  /* 0x0000000e09097c10 */ /* 0x004fc6000ffde0ff */
[----:B---3--:R-:W-:Y:S01]  /*19a70*/  IMAD.MOV.U32 R7, RZ, RZ, R15 ;  /* 0x000000ffff077224 */ /* 0x008fe200078e000f */
[----:B------:R-:W-:Y:S02]  /*19a80*/  MOV R6, R12 ;  /* 0x0000000c00067202 */ /* 0x000fe40000000f00 */
[----:B------:R-:W-:Y:S01]  /*19a90*/  IADD3.X R11, PT, PT, R11, UR15, RZ, P6, !PT ;  /* 0x0000000f0b0b7c10 */ /* 0x000fe2000b7fe4ff */
[----:B------:R-:W-:Y:S04]  /*19aa0*/  STL [R1+0x230], R12 ;  /* 0x0002300c01007387 */ /* 0x000fe80000100800 */
[----:B------:R-:W-:Y:S04]  /*19ab0*/  STL [R1+0x22c], R15 ;  /* 0x00022c0f01007387 */ /* 0x000fe80000100800 */
[----:B------:R1:W-:Y:S04]  /*19ac0*/  LDGSTS.E [R5+0xfc00], desc[UR28][R6.64], P4 ;  /* 0x0fc0000006057fae */ /* 0x0003e8000a1a101c */
[----:B------:R-:W-:Y:S04]  /*19ad0*/  STL [R1+0x238], R9 ;  /* 0x0002380901007387 */ /* 0x000fe80000100800 */
[----:B------:R2:W-:Y:S01]  /*19ae0*/  STL [R1+0x234], R11 ;  /* 0x0002340b01007387 */ /* 0x0005e20000100800 */
[----:B-1----:R-:W-:-:S03]  /*19af0*/  IMAD.MOV.U32 R6, RZ, RZ, R9 ;  /* 0x000000ffff067224 */ /* 0x002fc600078e0009 */
[----:B------:R-:W3:Y:S01]  /*19b00*/  LDL.LU R17, [R1+0x280] ;  /* 0x0002800001117983 */ /* 0x000ee20000300800 */
[----:B------:R-:W-:-:S03]  /*19b10*/  IMAD.MOV.U32 R7, RZ, RZ, R11 ;  /* 0x000000ffff077224 */ /* 0x000fc600078e000b */
[----:B--2---:R-:W2:Y:S04]  /*19b20*/  LDL.LU R11, [R1+0x2a0] ;  /* 0x0002a000010b7983 */ /* 0x004ea80000300800 */
[----:B------:R1:W-:Y:S01]  /*19b30*/  LDGSTS.E [R5+0xfe00], desc[UR28][R6.64], P4 ;  /* 0x0fe0000006057fae */ /* 0x0003e2000a1a101c */
[----:B------:R-:W1:Y:S01]  /*19b40*/  S2R R9, SR_TID.X ;  /* 0x0000000000097919 */ /* 0x000e620000002100 */
[----:B------:R-:W-:Y:S01]  /*19b50*/  IMAD R4, R166, -0x40, R10 ;  /* 0xffffffc0a6047824 */ /* 0x000fe200078e020a */
[----:B------:R-:W-:Y:S01]  /*19b60*/  UIADD3 UR18, UPT, UPT, UR18, 0x1, URZ ;  /* 0x0000000112127890 */ /* 0x000fe2000fffe0ff */
[----:B------:R-:W0:Y:S04]  /*19b70*/  LDGDEPBAR ;  /* 0x00000000000079af */ /* 0x000e280000000000 */
[----:B------:R-:W4:Y:S04]  /*19b80*/  LDL.LU R7, [R1+0x27c] ;  /* 0x00027c0001077983 */ /* 0x000f280000300800 */
[----:B------:R-:W4:Y:S01]  /*19b90*/  LDL.LU R18, [R1+0x29c] ;  /* 0x00029c0001127983 */ /* 0x000f220000300800 */
[----:B------:R-:W-:-:S03]  /*19ba0*/  UISETP.GT.AND UP1, UPT, UR18, 0x2, UPT ;  /* 0x000000021200788c */ /* 0x000fc6000bf24270 */
[----:B------:R-:W4:Y:S04]  /*19bb0*/  LDL.LU R15, [R1+0x2bc] ;  /* 0x0002bc00010f7983 */ /* 0x000f280000300800 */
[----:B------:R-:W4:Y:S01]  /*19bc0*/  LDL.LU R10, [R1+0x2c0] ;  /* 0x0002c000010a7983 */ /* 0x000f220000300800 */
[----:B-1----:R-:W-:-:S03]  /*19bd0*/  LOP3.LUT R5, R9, 0x3f, RZ, 0xc0, !PT ;  /* 0x0000003f09057812 */ /* 0x002fc600078ec0ff */
[----:B------:R-:W4:Y:S01]  /*19be0*/  LDL.LU R12, [R1+0x2dc] ;  /* 0x0002dc00010c7983 */ /* 0x000f220000300800 */
[----:B------:R-:W-:-:S03]  /*19bf0*/  ISETP.GE.AND P4, PT, R5, R4, PT ;  /* 0x000000040500720c */ /* 0x000fc60003f86270 */
[----:B------:R-:W4:Y:S01]  /*19c00*/  LDL.LU R9, [R1+0x2e0] ;  /* 0x0002e00001097983 */ /* 0x000f220000300800 */
[----:B------:R-:W-:Y:S01]  /*19c10*/  SEL R4, RZ, 0x4, P4 ;  /* 0x00000004ff047807 */ /* 0x000fe20002000000 */
[----:B------:R-:W-:-:S03]  /*19c20*/  USEL UR18, UR18, URZ, !UP1 ;  /* 0x000000ff12127287 */ /* 0x000fc6000c800000 */
[----:B------:R-:W-:Y:S01]  /*19c30*/  SEL R4, R4, RZ, !P3 ;  /* 0x000000ff04047207 */ /* 0x000fe20005800000 */
[----:B------:R-:W-:-:S03]  /*19c40*/  ULEA UR5, UR18, UR9, 0xf ;  /* 0x0000000912057291 */ /* 0x000fc6000f8e78ff */
[----:B------:R-:W-:-:S03]  /*19c50*/  ISETP.NE.U32.AND P3, PT, R4, RZ, PT ;  /* 0x000000ff0400720c */ /* 0x000fc60003f65070 */
[----:B------:R-:W-:Y:S01]  /*19c60*/  VIADD R6, R2, UR5 ;  /* 0x0000000502067c36 */ /* 0x000fe20008000000 */
[----:B------:R-:W-:-:S04]  /*19c70*/  IADD3 R8, P4, PT, R8, UR12, RZ ;  /* 0x0000000c08087c10 */ /* 0x000fc8000ff9e0ff */
[----:B------:R-:W-:Y:S02]  /*19c80*/  IADD3.X R13, PT, PT, R13, UR13, RZ, P4, !PT ;  /* 0x0000000d0d0d7c10 */ /* 0x000fe4000a7fe4ff */
[----:B------:R-:W-:Y:S01]  /*19c90*/  IADD3 R14, P5, PT, R14, UR12, RZ ;  /* 0x0000000c0e0e7c10 */ /* 0x000fe2000ffbe0ff */
[----:B------:R-:W-:Y:S03]  /*19ca0*/  STL [R1+0x240], R8 ;  /* 0x0002400801007387 */ /* 0x000fe60000100800 */
[----:B------:R-:W-:Y:S01]  /*19cb0*/  IADD3.X R16, PT, PT, R16, UR13, RZ, P5, !PT ;  /* 0x0000000d10107c10 */ /* 0x000fe2000affe4ff */
[----:B------:R1:W-:Y:S01]  /*19cc0*/  STL [R1+0x23c], R13 ;  /* 0x00023c0d01007387 */ /* 0x0003e20000100800 */
[----:B------:R-:W-:Y:S02]  /*19cd0*/  IMAD.MOV.U32 R4, RZ, RZ, R8 ;  /* 0x000000ffff047224 */ /* 0x000fe400078e0008 */
[----:B------:R-:W-:Y:S01]  /*19ce0*/  IMAD.MOV.U32 R5, RZ, RZ, R13 ;  /* 0x000000ffff057224 */ /* 0x000fe200078e000d */
[----:B------:R-:W-:Y:S04]  /*19cf0*/  STL [R1+0x260], R14 ;  /* 0x0002600e01007387 */ /* 0x000fe80000100800 */
[----:B------:R1:W-:Y:S04]  /*19d00*/  STL [R1+0x25c], R16 ;  /* 0x00025c1001007387 */ /* 0x0003e80000100800 */
[----:B-1----:R-:W4:Y:S04]  /*19d10*/  LDL.LU R13, [R1+0x300] ;  /* 0x00030000010d7983 */ /* 0x002f280000300800 */
[----:B------:R1:W-:Y:S04]  /*19d20*/  LDGSTS.E [R6+0x20000], desc[UR28][R4.64], P3 ;  /* 0x2000000004067fae */ /* 0x0003e800099a101c */
[----:B------:R-:W4:Y:S01]  /*19d30*/  LDL.LU R8, [R1+0x320] ;  /* 0x0003200001087983 */ /* 0x000f220000300800 */
[----:B-1----:R-:W-:-:S03]  /*19d40*/  IMAD.MOV.U32 R5, RZ, RZ, R16 ;  /* 0x000000ffff057224 */ /* 0x002fc600078e0010 */
[----:B------:R-:W4:Y:S01]  /*19d50*/  LDL.LU R16, [R1+0x2fc] ;  /* 0x0002fc0001107983 */ /* 0x000f220000300800 */
[----:B------:R-:W-:Y:S01]  /*19d60*/  IMAD.MOV.U32 R4, RZ, RZ, R14 ;  /* 0x000000ffff047224 */ /* 0x000fe200078e000e */
[----:B---3--:R-:W-:Y:S02]  /*19d70*/  IADD3 R17, P4, PT, R17, UR12, RZ ;  /* 0x0000000c11117c10 */ /* 0x008fe4000ff9e0ff */
[----:B------:R-:W3:Y:S01]  /*19d80*/  LDL.LU R14, [R1+0x31c] ;  /* 0x00031c00010e7983 */ /* 0x000ee20000300800 */
[----:B--2---:R-:W-:-:S03]  /*19d90*/  IADD3 R11, P5, PT, R11, UR12, RZ ;  /* 0x0000000c0b0b7c10 */ /* 0x004fc6000ffbe0ff */
[----:B------:R1:W-:Y:S04]  /*19da0*/  LDGSTS.E [R6+0x20400], desc[UR28][R4.64], P3 ;  /* 0x2040000004067fae */ /* 0x0003e800099a101c */
[----:B------:R2:W-:Y:S01]  /*19db0*/  STL [R1+0x280], R17 ;  /* 0x0002801101007387 */ /* 0x0005e20000100800 */
[----:B----4-:R-:W-:Y:S01]  /*19dc0*/  IADD3.X R7, PT, PT, R7, UR13, RZ, P4, !PT ;  /* 0x0000000d07077c10 */ /* 0x010fe2000a7fe4ff */
[----:B-1----:R-:W-:Y:S01]  /*19dd0*/  IMAD.MOV.U32 R4, RZ, RZ, R17 ;  /* 0x000000ffff047224 */ /* 0x002fe200078e0011 */
[----:B------:R-:W-:-:S03]  /*19de0*/  IADD3.X R18, PT, PT, R18, UR13, RZ, P5, !PT ;  /* 0x0000000d12127c10 */ /* 0x000fc6000affe4ff */
[----:B------:R-:W-:Y:S01]  /*19df0*/  IMAD.MOV.U32 R5, RZ, RZ, R7 ;  /* 0x000000ffff057224 */ /* 0x000fe200078e0007 */
[----:B------:R1:W-:Y:S04]  /*19e00*/  STL [R1+0x27c], R7 ;  /* 0x00027c0701007387 */ /* 0x0003e80000100800 */
[----:B------:R-:W-:Y:S04]  /*19e10*/  STL [R1+0x2a0], R11 ;  /* 0x0002a00b01007387 */ /* 0x000fe80000100800 */
[----:B--2---:R-:W2:Y:S04]  /*19e20*/  LDL.LU R17, [R1+0x340] ;  /* 0x0003400001117983 */ /* 0x004ea80000300800 */
[----:B------:R4:W-:Y:S04]  /*19e30*/  STL [R1+0x29c], R18 ;  /* 0x00029c1201007387 */ /* 0x0009e80000100800 */
[----:B------:R4:W-:Y:S04]  /*19e40*/  LDGSTS.E [R6+0x20800], desc[UR28][R4.64], P3 ;  /* 0x2080000004067fae */ /* 0x0009e800099a101c */
[----:B-1----:R-:W2:Y:S01]  /*19e50*/  LDL.LU R7, [R1+0x360] ;  /* 0x0003600001077983 */ /* 0x002ea20000300800 */
[----:B----4-:R-:W-:-:S03]  /*19e60*/  MOV R5, R18 ;  /* 0x0000001200057202 */ /* 0x010fc60000000f00 */
[----:B------:R-:W4:Y:S01]  /*19e70*/  LDL.LU R18, [R1+0x33c] ;  /* 0x00033c0001127983 */ /* 0x000f220000300800 */
[----:B------:R-:W-:-:S03]  /*19e80*/  IMAD.MOV.U32 R4, RZ, RZ, R11 ;  /* 0x000000ffff047224 */ /* 0x000fc600078e000b */
[----:B------:R-:W4:Y:S01]  /*19e90*/  LDL.LU R11, [R1+0x35c] ;  /* 0x00035c00010b7983 */ /* 0x000f220000300800 */
[----:B------:R-:W-:Y:S02]  /*19ea0*/  IADD3 R10, P4, PT, R10, UR12, RZ ;  /* 0x0000000c0a0a7c10 */ /* 0x000fe4000ff9e0ff */
[----:B------:R-:W-:Y:S01]  /*19eb0*/  IADD3 R9, P5, PT, R9, UR12, RZ ;  /* 0x0000000c09097c10 */ /* 0x000fe2000ffbe0ff */
[----:B------:R1:W-:Y:S01]  /*19ec0*/  LDGSTS.E [R6+0x20c00], desc[UR28][R4.64], P3 ;  /* 0x20c0000004067fae */ /* 0x0003e200099a101c */
[----:B------:R-:W-:Y:S02]  /*19ed0*/  IADD3.X R15, PT, PT, R15, UR13, RZ, P4, !PT ;  /* 0x0000000d0f0f7c10 */ /* 0x000fe4000a7fe4ff */
[----:B------:R-:W-:Y:S01]  /*19ee0*/  IADD3.X R12, PT, PT, R12, UR13, RZ, P5, !PT ;  /* 0x0000000d0c0c7c10 */ /* 0x000fe2000affe4ff */
[----:B------:R1:W-:Y:S04]  /*19ef0*/  STL [R1+0x2c0], R10 ;  /* 0x0002c00a01007387 */ /* 0x0003e80000100800 */
[----:B------:R1:W-:Y:S04]  /*19f00*/  STL [R1+0x2bc], R15 ;  /* 0x0002bc0f01007387 */ /* 0x0003e80000100800 */
[----:B------:R1:W-:Y:S02]  /*19f10*/  STL [R1+0x2e0], R9 ;  /* 0x0002e00901007387 */ /* 0x0003e40000100800 */
[----:B-1----:R-:W-:-:S02]  /*19f20*/  IMAD.MOV.U32 R4, RZ, RZ, R10 ;  /* 0x000000ffff047224 */ /* 0x002fc400078e000a */
[----:B------:R-:W4:Y:S04]  /*19f30*/  LDL.LU R19, [R1+0x380] ;  /* 0x0003800001137983 */ /* 0x000f280000300800 */
[----:B------:R1:W-:Y:S01]  /*19f40*/  STL [R1+0x2dc], R12 ;  /* 0x0002dc0c01007387 */ /* 0x0003e20000100800 */
[----:B------:R-:W-:-:S03]  /*19f50*/  IMAD.MOV.U32 R5, RZ, RZ, R15 ;  /* 0x000000ffff057224 */ /* 0x000fc600078e000f */
[----:B------:R-:W4:Y:S04]  /*19f60*/  LDL.LU R10, [R1+0x3a0] ;  /* 0x0003a000010a7983 */ /* 0x000f280000300800 */
[----:B------:R-:W4:Y:S04]  /*19f70*/  LDL.LU R20, [R1+0x37c] ;  /* 0x00037c0001147983 */ /* 0x000f280000300800 */
[----:B------:R-:W4:Y:S04]  /*19f80*/  LDL.LU R15, [R1+0x39c] ;  /* 0x00039c00010f7983 */ /* 0x000f280000300800 */
[----:B------:R1:W-:Y:S02]  /*19f90*/  LDGSTS.E [R6+0x21000], desc[UR28][R4.64], P3 ;  /* 0x2100000004067fae */ /* 0x0003e400099a101c */
[----:B-1----:R-:W-:-:S02]  /*19fa0*/  IMAD.MOV.U32 R4, RZ, RZ, R9 ;  /* 0x000000ffff047224 */ /* 0x002fc400078e0009 */
[----:B------:R-:W-:Y:S01]  /*19fb0*/  IMAD.MOV.U32 R5, RZ, RZ, R12 ;  /* 0x000000ffff057224 */ /* 0x000fe200078e000c */
[----:B------:R-:W4:Y:S04]  /*19fc0*/  LDL.LU R9, [R1+0x3c0] ;  /* 0x0003c00001097983 */ /* 0x000f280000300800 */
[----:B------:R-:W4:Y:S04]  /*19fd0*/  LDL.LU R12, [R1+0x3e0] ;  /* 0x0003e000010c7983 */ /* 0x000f280000300800 */
[----:B------:R1:W-:Y:S01]  /*19fe0*/  LDGSTS.E [R6+0x21400], desc[UR28][R4.64], P3 ;  /* 0x2140000004067fae */ /* 0x0003e200099a101c */
[----:B------:R-:W-:-:S05]  /*19ff0*/  IADD3 R13, P4, PT, R13, UR12, RZ ;  /* 0x0000000c0d0d7c10 */ /* 0x000fca000ff9e0ff */
[----:B------:R3:W-:Y:S01]  /*1a000*/  STL [R1+0x300], R13 ;  /* 0x0003000d01007387 */ /* 0x0007e20000100800 */
[----:B------:R-:W-:Y:S01]  /*1a010*/  IADD3 R8, P5, PT, R8, UR12, RZ ;  /* 0x0000000c08087c10 */ /* 0x000fe2000ffbe0ff */
[----:B-1----:R-:W-:Y:S01]  /*1a020*/  IMAD.MOV.U32 R4, RZ, RZ, R13 ;  /* 0x000000ffff047224 */ /* 0x002fe200078e000d */
[----:B------:R-:W-:Y:S02]  /*1a030*/  IADD3.X R16, PT, PT, R16, UR13, RZ, P4, !PT ;  /* 0x0000000d10107c10 */ /* 0x000fe4000a7fe4ff */
[----:B---3--:R-:W-:-:S03]  /*1a040*/  IADD3.X R14, PT, PT, R14, UR13, RZ, P5, !PT ;  /* 0x0000000d0e0e7c10 */ /* 0x008fc6000affe4ff */
[----:B------:R1:W-:Y:S04]  /*1a050*/  STL [R1+0x2fc], R16 ;  /* 0x0002fc1001007387 */ /* 0x0003e80000100800 */
[----:B------:R3:W-:Y:S04]  /*1a060*/  STL [R1+0x320], R8 ;  /* 0x0003200801007387 */ /* 0x0007e80000100800 */
[----:B------:R-:W4:Y:S01]  /*1a070*/  LDL.LU R13, [R1+0x3bc] ;  /* 0x0003bc00010d7983 */ /* 0x000f220000300800 */
[----:B------:R-:W-:-:S03]  /*1a080*/  IMAD.MOV.U32 R5, RZ, RZ, R16 ;  /* 0x000000ffff057224 */ /* 0x000fc600078e0010 */
[----:B------:R2:W-:Y:S04]  /*1a090*/  STL [R1+0x31c], R14 ;  /* 0x00031c0e01007387 */ /* 0x0005e80000100800 */
[----:B-1----:R-:W4:Y:S04]  /*1a0a0*/  LDL.LU R16, [R1+0x3dc] ;  /* 0x0003dc0001107983 */ /* 0x002f280000300800 */
[----:B------:R1:W-:Y:S01]  /*1a0b0*/  LDGSTS.E [R6+0x21800], desc[UR28][R4.64], P3 ;  /* 0x2180000004067fae */ /* 0x0003e200099a101c */
[----:B--2---:R-:W-:Y:S01]  /*1a0c0*/  IADD3 R17, P4, PT, R17, UR12, RZ ;  /* 0x0000000c11117c10 */ /* 0x004fe2000ff9e0ff */
[----:B-1----:R-:W-:-:S02]  /*1a0d0*/  IMAD.MOV.U32 R4, RZ, RZ, R8 ;  /* 0x000000ffff047224 */ /* 0x002fc400078e0008 */
[----:B------:R-:W-:Y:S01]  /*1a0e0*/  IMAD.MOV.U32 R5, RZ, RZ, R14 ;  /* 0x000000ffff057224 */ /* 0x000fe200078e000e */
[----:B---3--:R-:W2:Y:S04]  /*1a0f0*/  LDL.LU R8, [R1+0x400] ;  /* 0x0004000001087983 */ /* 0x008ea80000300800 */
[----:B------:R-:W3:Y:S01]  /*1a100*/  LDL.LU R14, [R1+0x420] ;  /* 0x00042000010e7983 */ /* 0x000ee20000300800 */
[----:B------:R-:W-:-:S03]  /*1a110*/  IADD3 R7, P5, PT, R7, UR12, RZ ;  /* 0x0000000c07077c10 */ /* 0x000fc6000ffbe0ff */
[----:B------:R1:W-:Y:S04]  /*1a120*/  STL [R1+0x340], R17 ;  /* 0x0003401101007387 */ /* 0x0003e80000100800 */
[----:B------:R1:W-:Y:S01]  /*1a130*/  LDGSTS.E [R6+0x21c00], desc[UR28][R4.64], P3 ;  /* 0x21c0000004067fae */ /* 0x0003e200099a101c */
[----:B----4-:R-:W-:Y:S02]  /*1a140*/  IADD3.X R18, PT, PT, R18, UR13, RZ, P4, !PT ;  /* 0x0000000d12127c10 */ /* 0x010fe4000a7fe4ff */
[----:B------:R-:W-:-:S03]  /*1a150*/  IADD3.X R11, PT, PT, R11, UR13, RZ, P5, !PT ;  /* 0x0000000d0b0b7c10 */ /* 0x000fc6000affe4ff */
[----:B------:R4:W-:Y:S01]  /*1a160*/  STL [R1+0x33c], R18 ;  /* 0x00033c1201007387 */ /* 0x0009e20000100800 */
[----:B-1----:R-:W-:-:S03]  /*1a170*/  IMAD.MOV.U32 R4, RZ, RZ, R17 ;  /* 0x000000ffff047224 */ /* 0x002fc600078e0011 */
[----:B------:R1:W-:Y:S04]  /*1a180*/  STL [R1+0x360], R7 ;  /* 0x0003600701007387 */ /* 0x0003e80000100800 */
[----:B------:R-:W3:Y:S01]  /*1a190*/  LDL.LU R17, [R1+0x3fc] ;  /* 0x0003fc0001117983 */ /* 0x000ee20000300800 */
[----:B------:R-:W-:-:S03]  /*1a1a0*/  IMAD.MOV.U32 R5, RZ, RZ, R18 ;  /* 0x000000ffff057224 */ /* 0x000fc600078e0012 */
[----:B------:R1:W-:Y:S04]  /*1a1b0*/  STL [R1+0x35c], R11 ;  /* 0x00035c0b01007387 */ /* 0x0003e80000100800 */
[----:B----4-:R-:W4:Y:S01]  /*1a1c0*/  LDL.LU R18, [R1+0x41c] ;  /* 0x00041c0001127983 */ /* 0x010f220000300800 */
[----:B------:R-:W-:-:S03]  /*1a1d0*/  IADD3 R19, P4, PT, R19, UR12, RZ ;  /* 0x0000000c13137c10 */ /* 0x000fc6000ff9e0ff */
[----:B------:R1:W-:Y:S01]  /*1a1e0*/  LDGSTS.E [R6+0x22000], desc[UR28][R4.64], P3 ;  /* 0x2200000004067fae */ /* 0x0003e200099a101c */
[----:B------:R-:W-:Y:S02]  /*1a1f0*/  IADD3 R10, P5, PT, R10, UR12, RZ ;  /* 0x0000000c0a0a7c10 */ /* 0x000fe4000ffbe0ff */
[----:B------:R-:W-:Y:S01]  /*1a200*/  IADD3.X R20, PT, PT, R20, UR13, RZ, P4, !PT ;  /* 0x0000000d14147c10 */ /* 0x000fe2000a7fe4ff */
[----:B-1----:R-:W-:Y:S01]  /*1a210*/  IMAD.MOV.U32 R4, RZ, RZ, R7 ;  /* 0x000000ffff047224 */ /* 0x002fe200078e0007 */
[----:B------:R-:W-:Y:S01]  /*1a220*/  MOV R5, R11 ;  /* 0x0000000b00057202 */ /* 0x000fe20000000f00 */
[----:B------:R-:W4:Y:S01]  /*1a230*/  LDL.LU R7, [R1+0x248] ;  /* 0x0002480001077983 */ /* 0x000f220000300800 */
[----:B------:R-:W-:-:S03]  /*1a240*/  IADD3.X R15, PT, PT, R15, UR13, RZ, P5, !PT ;  /* 0x0000000d0f0f7c10 */ /* 0x000fc6000affe4ff */
[----:B------:R1:W-:Y:S04]  /*1a250*/  LDGSTS.E [R6+0x22400], desc[UR28][R4.64], P3 ;  /* 0x2240000004067fae */ /* 0x0003e800099a101c */
[----:B------:R-:W4:Y:S04]  /*1a260*/  LDL.LU R11, [R1+0x268] ;  /* 0x00026800010b7983 */ /* 0x000f280000300800 */
[----:B------:R-:W-:Y:S01]  /*1a270*/  STL [R1+0x380], R19 ;  /* 0x0003801301007387 */ /* 0x000fe20000100800 */
[----:B-1----:R-:W-:Y:S02]  /*1a280*/  IMAD.MOV.U32 R4, RZ, RZ, R19 ;  /* 0x000000ffff047224 */ /* 0x002fe400078e0013 */
[----:B------:R-:W-:Y:S01]  /*1a290*/  IMAD.MOV.U32 R5, RZ, RZ, R20 ;  /* 0x000000ffff057224 */ /* 0x000fe200078e0014 */
[----:B------:R-:W-:Y:S01]  /*1a2a0*/  STL [R1+0x37c], R20 ;  /* 0x00037c1401007387 */ /* 0x000fe20000100800 */
[----:B------:R-:W-:-:S03]  /*1a2b0*/  IADD3 R9, P4, PT, R9, UR12, RZ ;  /* 0x0000000c09097c10 */ /* 0x000fc6000ff9e0ff */
[----:B------:R1:W-:Y:S04]  /*1a2c0*/  STL [R1+0x3a0], R10 ;  /* 0x0003a00a01007387 */ /* 0x0003e80000100800 */
[----:B------:R1:W-:Y:S04]  /*1a2d0*/  LDGSTS.E [R6+0x22800], desc[UR28][R4.64], P3 ;  /* 0x2280000004067fae */ /* 0x0003e800099a101c */
[----:B------:R1:W-:Y:S01]  /*1a2e0*/  STL [R1+0x39c], R15 ;  /* 0x00039c0f01007387 */ /* 0x0003e20000100800 */
[----:B------:R-:W-:Y:S01]  /*1a2f0*/  IADD3 R12, P5, PT, R12, UR12, RZ ;  /* 0x0000000c0c0c7c10 */ /* 0x000fe2000ffbe0ff */
[----:B-1----:R-:W-:-:S02]  /*1a300*/  IMAD.MOV.U32 R4, RZ, RZ, R10 ;  /* 0x000000ffff047224 */ /* 0x002fc400078e000a */
[----:B------:R-:W4:Y:S01]  /*1a310*/  LDL.LU R10, [R1+0x244] ;  /* 0x00024400010a7983 */ /* 0x000f220000300800 */
[----:B------:R-:W-:-:S03]  /*1a320*/  IMAD.MOV.U32 R5, RZ, RZ, R15 ;  /* 0x000000ffff057224 */ /* 0x000fc600078e000f */
[----:B------:R-:W4:Y:S04]  /*1a330*/  LDL.LU R15, [R1+0x264] ;  /* 0x00026400010f7983 */ /* 0x000f280000300800 */
[----:B------:R1:W-:Y:S04]  /*1a340*/  LDGSTS.E [R6+0x22c00], desc[UR28][R4.64], P3 ;  /* 0x22c0000004067fae */ /* 0x0003e800099a101c */
[----:B------:R1:W-:Y:S02]  /*1a350*/  STL [R1+0x3c0], R9 ;  /* 0x0003c00901007387 */ /* 0x0003e40000100800 */
[----:B-1----:R-:W-:Y:S01]  /*1a360*/  IMAD.MOV.U32 R4, RZ, RZ, R9 ;  /* 0x000000ffff047224 */ /* 0x002fe200078e0009 */
[----:B------:R-:W-:-:S05]  /*1a370*/  IADD3.X R13, PT, PT, R13, UR13, RZ, P4, !PT ;  /* 0x0000000d0d0d7c10 */ /* 0x000fca000a7fe4ff */
[----:B------:R-:W-:Y:S01]  /*1a380*/  IMAD.MOV.U32 R5, RZ, RZ, R13 ;  /* 0x000000ffff057224 */ /* 0x000fe200078e000d */
[----:B------:R1:W-:Y:S01]  /*1a390*/  STL [R1+0x3bc], R13 ;  /* 0x0003bc0d01007387 */ /* 0x0003e20000100800 */
[----:B------:R-:W-:-:S03]  /*1a3a0*/  IADD3.X R16, PT, PT, R16, UR13, RZ, P5, !PT ;  /* 0x0000000d10107c10 */ /* 0x000fc6000affe4ff */
[----:B------:R1:W-:Y:S04]  /*1a3b0*/  STL [R1+0x3e0], R12 ;  /* 0x0003e00c01007387 */ /* 0x0003e80000100800 */
[----:B------:R-:W4:Y:S04]  /*1a3c0*/  LDL.LU R9, [R1+0x288] ;  /* 0x0002880001097983 */ /* 0x000f280000300800 */
[----:B------:R2:W-:Y:S04]  /*1a3d0*/  STL [R1+0x3dc], R16 ;  /* 0x0003dc1001007387 */ /* 0x0005e80000100800 */
[----:B------:R2:W-:Y:S04]  /*1a3e0*/  LDGSTS.E [R6+0x23000], desc[UR28][R4.64], P3 ;  /* 0x2300000004067fae */ /* 0x0005e800099a101c */
[----:B-1----:R-:W4:Y:S01]  /*1a3f0*/  LDL.LU R13, [R1+0x2a8] ;  /* 0x0002a800010d7983 */ /* 0x002f220000300800 */
[----:B--2---:R-:W-:-:S03]  /*1a400*/  IMAD.MOV.U32 R4, RZ, RZ, R12 ;  /* 0x000000ffff047224 */ /* 0x004fc600078e000c */
[----:B------:R-:W2:Y:S01]  /*1a410*/  LDL.LU R12, [R1+0x284] ;  /* 0x00028400010c7983 */ /* 0x000ea20000300800 */
[----:B------:R-:W-:-:S03]  /*1a420*/  IMAD.MOV.U32 R5, RZ, RZ, R16 ;  /* 0x000000ffff057224 */ /* 0x000fc600078e0010 */
[----:B------:R-:W2:Y:S01]  /*1a430*/  LDL.LU R16, [R1+0x2a4] ;  /* 0x0002a40001107983 */ /* 0x000ea20000300800 */
[----:B------:R-:W-:Y:S02]  /*1a440*/  IADD3 R8, P4, PT, R8, UR12, RZ ;  /* 0x0000000c08087c10 */ /* 0x000fe4000ff9e0ff */
[----:B---3--:R-:W-:Y:S01]  /*1a450*/  IADD3 R14, P5, PT, R14, UR12, RZ ;  /* 0x0000000c0e0e7c10 */ /* 0x008fe2000ffbe0ff */
[----:B------:R1:W-:Y:S04]  /*1a460*/  LDGSTS.E [R6+0x23400], desc[UR28][R4.64], P3 ;  /* 0x2340000004067fae */ /* 0x0003e800099a101c */
[----:B------:R-:W-:Y:S01]  /*1a470*/  STL [R1+0x400], R8 ;  /* 0x0004000801007387 */ /* 0x000fe20000100800 */
[----:B------:R-:W-:Y:S01]  /*1a480*/  IADD3.X R17, PT, PT, R17, UR13, RZ, P4, !PT ;  /* 0x0000000d11117c10 */ /* 0x000fe2000a7fe4ff */
[----:B-1----:R-:W-:-:S04]  /*1a490*/  IMAD.MOV.U32 R4, RZ, RZ, R8 ;  /* 0x000000ffff047224 */ /* 0x002fc800078e0008 */
[----:B------:R-:W-:Y:S01]  /*1a4a0*/  IMAD.MOV.U32 R5, RZ, RZ, R17 ;  /* 0x000000ffff057224 */ /* 0x000fe200078e0011 */
[----:B------:R1:W-:Y:S01]  /*1a4b0*/  STL [R1+0x3fc], R17 ;  /* 0x0003fc1101007387 */ /* 0x0003e20000100800 */
[----:B----4-:R-:W-:-:S03]  /*1a4c0*/  IADD3.X R18, PT, PT, R18, UR13, RZ, P5, !PT ;  /* 0x0000000d12127c10 */ /* 0x010fc6000affe4ff */
[----:B------:R-:W-:Y:S04]  /*1a4d0*/  STL [R1+0x420], R14 ;  /* 0x0004200e01007387 */ /* 0x000fe80000100800 */
[----:B------:R3:W-:Y:S04]  /*1a4e0*/  LDGSTS.E [R6+0x23800], desc[UR28][R4.64], P3 ;  /* 0x2380000004067fae */ /* 0x0007e800099a101c */
[----:B-1----:R-:W4:Y:S04]  /*1a4f0*/  LDL.LU R17, [R1+0x2c8] ;  /* 0x0002c80001117983 */ /* 0x002f280000300800 */
[----:B------:R1:W-:Y:S04]  /*1a500*/  STL [R1+0x41c], R18 ;  /* 0x00041c1201007387 */ /* 0x0003e80000100800 */
[----:B------:R-:W4:Y:S01]  /*1a510*/  LDL.LU R8, [R1+0x2e8] ;  /* 0x0002e80001087983 */ /* 0x000f220000300800 */
[----:B---3--:R-:W-:Y:S01]  /*1a520*/  MOV R5, R18 ;  /* 0x0000001200057202 */ /* 0x008fe20000000f00 */
[----:B------:R-:W-:-:S02]  /*1a530*/  IMAD.MOV.U32 R4, RZ, RZ, R14 ;  /* 0x000000ffff047224 */ /* 0x000fc400078e000e */
[----:B-1----:R-:W3:Y:S04]  /*1a540*/  LDL.LU R18, [R1+0x2c4] ;  /* 0x0002c40001127983 */ /* 0x002ee80000300800 */
[----:B------:R-:W3:Y:S01]  /*1a550*/  LDL.LU R14, [R1+0x2e4] ;  /* 0x0002e400010e7983 */ /* 0x000ee20000300800 */
[----:B------:R-:W-:-:S03]  /*1a560*/  IADD3 R7, P4, PT, R7, UR12, RZ ;  /* 0x0000000c07077c10 */ /* 0x000fc6000ff9e0ff */
[----:B------:R1:W-:Y:S01]  /*1a570*/  LDGSTS.E [R6+0x23c00], desc[UR28][R4.64], P3 ;  /* 0x23c0000004067fae */ /* 0x0003e200099a101c */
[----:B------:R-:W-:-:S03]  /*1a580*/  IADD3 R11, P5, PT, R11, UR12, RZ ;  /* 0x0000000c0b0b7c10 */ /* 0x000fc6000ffbe0ff */
[----:B------:R-:W-:Y:S01]  /*1a590*/  STL [R1+0x248], R7 ;  /* 0x0002480701007387 */ /* 0x000fe20000100800 */
[----:B-1----:R-:W-:Y:S01]  /*1a5a0*/  LOP3.LUT R6, R2, 0x20, RZ, 0x3c, !PT ;  /* 0x0000002002067812 */ /* 0x002fe200078e3cff */
[----:B------:R-:W-:Y:S02]  /*1a5b0*/  IMAD.MOV.U32 R4, RZ, RZ, R7 ;  /* 0x000000ffff047224 */ /* 0x000fe400078e0007 */
[----:B------:R-:W-:Y:S02]  /*1a5c0*/  STL [R1+0x268], R11 ;  /* 0x0002680b01007387 */ /* 0x000fe40000100800 */
[----:B------:R-:W-:Y:S01]  /*1a5d0*/  VIADD R6, R6, UR5 ;  /* 0x0000000506067c36 */ /* 0x000fe20008000000 */
[----:B------:R-:W-:Y:S02]  /*1a5e0*/  IADD3.X R10, PT, PT, R10, UR13, RZ, P4, !PT ;  /* 0x0000000d0a0a7c10 */ /* 0x000fe4000a7fe4ff */
[----:B------:R-:W-:-:S03]  /*1a5f0*/  IADD3.X R15, PT, PT, R15, UR13, RZ, P5, !PT ;  /* 0x0000000d0f0f7c10 */ /* 0x000fc6000affe4ff */
[----:B------:R-:W-:Y:S01]  /*1a600*/  IMAD.MOV.U32 R5, RZ, RZ, R10 ;  /* 0x000000ffff057224 */ /* 0x000fe200078e000a */
[----:B------:R1:W-:Y:S04]  /*1a610*/  STL [R1+0x244], R10 ;  /* 0x0002440a01007387 */ /* 0x0003e80000100800 */
[----:B------:R1:W-:Y:S04]  /*1a620*/  LDGSTS.E [R6+0x20100], desc[UR28][R4.64], P3 ;  /* 0x2010000004067fae */ /* 0x0003e800099a101c */
[----:B-1----:R-:W3:Y:S04]  /*1a630*/  LDL.LU R10, [R1+0x308] ;  /* 0x00030800010a7983 */ /* 0x002ee80000300800 */
[----:B------:R-:W3:Y:S01]  /*1a640*/  LDL.LU R7, [R1+0x328] ;  /* 0x0003280001077983 */ /* 0x000ee20000300800 */
[----:B------:R-:W-:-:S03]  /*1a650*/  IMAD.MOV.U32 R5, RZ, RZ, R15 ;  /* 0x000000ffff057224 */ /* 0x000fc600078e000f */
[----:B------:R1:W-:Y:S01]  /*1a660*/  STL [R1+0x264], R15 ;  /* 0x0002640f01007387 */ /* 0x0003e20000100800 */
[----:B------:R-:W-:-:S05]  /*1a670*/  IMAD.MOV.U32 R4, RZ, RZ, R11 ;  /* 0x000000ffff047224 */ /* 0x000fca00078e000b */
[----:B------:R1:W-:Y:S04]  /*1a680*/  LDGSTS.E [R6+0x20500], desc[UR28][R4.64], P3 ;  /* 0x2050000004067fae */ /* 0x0003e800099a101c */
[----:B-1----:R-:W3:Y:S04]  /*1a690*/  LDL.LU R15, [R1+0x304] ;  /* 0x00030400010f7983 */ /* 0x002ee80000300800 */
[----:B------:R-:W3:Y:S01]  /*1a6a0*/  LDL.LU R11, [R1+0x324] ;  /* 0x00032400010b7983 */ /* 0x000ee20000300800 */
[----:B------:R-:W-:-:S05]  /*1a6b0*/  IADD3 R9, P4, PT, R9, UR12, RZ ;  /* 0x0000000c09097c10 */ /* 0x000fca000ff9e0ff */
[----:B------:R1:W-:Y:S01]  /*1a6c0*/  STL [R1+0x288], R9 ;  /* 0x0002880901007387 */ /* 0x0003e20000100800 */
[----:B------:R-:W-:Y:S01]  /*1a6d0*/  IMAD.MOV.U32 R4, RZ, RZ, R9 ;  /* 0x000000ffff047224 */ /* 0x000fe200078e0009 */
[----:B------:R-:W-:Y:S02]  /*1a6e0*/  IADD3 R13, P5, PT, R13, UR12, RZ ;  /* 0x0000000c0d0d7c10 */ /* 0x000fe4000ffbe0ff */
[----:B--2---:R-:W-:Y:S02]  /*1a6f0*/  IADD3.X R12, PT, PT, R12, UR13, RZ, P4, !PT ;  /* 0x0000000d0c0c7c10 */ /* 0x004fe4000a7fe4ff */
[----:B------:R-:W-:-:S03]  /*1a700*/  IADD3.X R16, PT, PT, R16, UR13, RZ, P5, !PT ;  /* 0x0000000d10107c10 */ /* 0x000fc6000affe4ff */
[----:B------:R-:W-:Y:S01]  /*1a710*/  IMAD.MOV.U32 R5, RZ, RZ, R12 ;  /* 0x000000ffff057224 */ /* 0x000fe200078e000c */
[----:B------:R2:W-:Y:S04]  /*1a720*/  STL [R1+0x284], R12 ;  /* 0x0002840c01007387 */ /* 0x0005e80000100800 */
[----:B------:R-:W-:Y:S04]  /*1a730*/  STL [R1+0x2a8], R13 ;  /* 0x0002a80d01007387 */ /* 0x000fe80000100800 */
[----:B-1----:R-:W3:Y:S04]  /*1a740*/  LDL.LU R9, [R1+0x348] ;  /* 0x0003480001097983 */ /* 0x002ee80000300800 */
[----:B------:R1:W-:Y:S04]  /*1a750*/  STL [R1+0x2a4], R16 ;  /* 0x0002a41001007387 */ /* 0x0003e80000100800 */
[----:B------:R1:W-:Y:S04]  /*1a760*/  LDGSTS.E [R6+0x20900], desc[UR28][R4.64], P3 ;  /* 0x2090000004067fae */ /* 0x0003e800099a101c */
[----:B--2---:R-:W2:Y:S01]  /*1a770*/  LDL.LU R12, [R1+0x368] ;  /* 0x00036800010c7983 */ /* 0x004ea20000300800 */
[----:B-1----:R-:W-:-:S03]  /*1a780*/  IMAD.MOV.U32 R5, RZ, RZ, R16 ;  /* 0x000000ffff057224 */ /* 0x002fc600078e0010 */
[----:B------:R-:W2:Y:S01]  /*1a790*/  LDL.LU R16, [R1+0x344] ;  /* 0x0003440001107983 */ /* 0x000ea20000300800 */
[----:B------:R-:W-:-:S03]  /*1a7a0*/  IMAD.MOV.U32 R4, RZ, RZ, R13 ;  /* 0x000000ffff047224 */ /* 0x000fc600078e000d */
[----:B------:R-:W2:Y:S01]  /*1a7b0*/  LDL.LU R13, [R1+0x364] ;  /* 0x00036400010d7983 */ /* 0x000ea20000300800 */
[----:B----4-:R-:W-:-:S03]  /*1a7c0*/  IADD3 R17, P4, PT, R17, UR12, RZ ;  /* 0x0000000c11117c10 */ /* 0x010fc6000ff9e0ff */
[----:B------:R1:W-:Y:S01]  /*1a7d0*/  LDGSTS.E [R6+0x20d00], desc[UR28][R4.64], P3 ;  /* 0x20d0000004067fae */ /* 0x0003e200099a101c */
[----:B------:R-:W-:-:S03]  /*1a7e0*/  IADD3 R8, P5, PT, R8, UR12, RZ ;  /* 0x0000000c08087c10 */ /* 0x000fc6000ffbe0ff */
[----:B------:R4:W-:Y:S01]  /*1a7f0*/  STL [R1+0x2c8], R17 ;  /* 0x0002c81101007387 */ /* 0x0009e20000100800 */
[----:B---3--:R-:W-:Y:S02]  /*1a800*/  IADD3.X R18, PT, PT, R18, UR13, RZ, P4, !PT ;  /* 0x0000000d12127c10 */ /* 0x008fe4000a7fe4ff */
[----:B------:R-:W-:-:S03]  /*1a810*/  IADD3.X R14, PT, PT, R14, UR13, RZ, P5, !PT ;  /* 0x0000000d0e0e7c10 */ /* 0x000fc6000affe4ff */
[----:B------:R3:W-:Y:S01]  /*1a820*/  STL [R1+0x2c4], R18 ;  /* 0x0002c41201007387 */ /* 0x0007e20000100800 */
[----:B-1----:R-:W-:-:S03]  /*1a830*/  IMAD.MOV.U32 R4, RZ, RZ, R17 ;  /* 0x000000ffff047224 */ /* 0x002fc600078e0011 */
[----:B------:R1:W-:Y:S04]  /*1a840*/  STL [R1+0x2e8], R8 ;  /* 0x0002e80801007387 */ /* 0x0003e80000100800 */
[----:B------:R-:W2:Y:S04]  /*1a850*/  LDL.LU R19, [R1+0x388] ;  /* 0x0003880001137983 */ /* 0x000ea80000300800 */
[----:B------:R1:W-:Y:S04]  /*1a860*/  STL [R1+0x2e4], R14 ;  /* 0x0002e40e01007387 */ /* 0x0003e80000100800 */
[----:B----4-:R-:W4:Y:S04]  /*1a870*/  LDL.LU R17, [R1+0x3a8] ;  /* 0x0003a80001117983 */ /* 0x010f280000300800 */
[----:B------:R-:W4:Y:S01]  /*1a880*/  LDL.LU R20, [R1+0x384] ;  /* 0x0003840001147983 */ /* 0x000f220000300800 */
[----:B------:R-:W-:-:S03]  /*1a890*/  IMAD.MOV.U32 R5, RZ, RZ, R18 ;  /* 0x000000ffff057224 */ /* 0x000fc600078e0012 */
[----:B---3--:R-:W3:Y:S04]  /*1a8a0*/  LDL.LU R18, [R1+0x3a4] ;  /* 0x0003a40001127983 */ /* 0x008ee80000300800 */
[----:B------:R1:W-:Y:S02]  /*1a8b0*/  LDGSTS.E [R6+0x21100], desc[UR28][R4.64], P3 ;  /* 0x2110000004067fae */ /* 0x0003e400099a101c */
[----:B-1----:R-:W-:Y:S01]  /*1a8c0*/  MOV R4, R8 ;  /* 0x0000000800047202 */ /* 0x002fe20000000f00 */
[----:B------:R-:W-:Y:S01]  /*1a8d0*/  IMAD.MOV.U32 R5, RZ, RZ, R14 ;  /* 0x000000ffff057224 */ /* 0x000fe200078e000e */
[----:B------:R-:W3:Y:S01]  /*1a8e0*/  LDL.LU R8, [R1+0x3c8] ;  /* 0x0003c80001087983 */ /* 0x000ee20000300800 */
[----:B------:R-:W-:-:S03]  /*1a8f0*/  IADD3 R10, P4, PT, R10, UR12, RZ ;  /* 0x0000000c0a0a7c10 */ /* 0x000fc6000ff9e0ff */
[----:B------:R-:W3:Y:S01]  /*1a900*/  LDL.LU R14, [R1+0x3e8] ;  /* 0x0003e800010e7983 */ /* 0x000ee20000300800 */
[----:B------:R-:W-:-:S03]  /*1a910*/  IADD3 R7, P5, PT, R7, UR12, RZ ;  /* 0x0000000c07077c10 */ /* 0x000fc6000ffbe0ff */
[----:B------:R1:W-:Y:S04]  /*1a920*/  STL [R1+0x308], R10 ;  /* 0x0003080a01007387 */ /* 0x0003e80000100800 */
[----:B------:R1:W-:Y:S01]  /*1a930*/  LDGSTS.E [R6+0x21500], desc[UR28][R4.64], P3 ;  /* 0x2150000004067fae */ /* 0x0003e200099a101c */
[----:B------:R-:W-:Y:S01]  /*1a940*/  IADD3.X R15, PT, PT, R15, UR13, RZ, P4, !PT ;  /* 0x0000000d0f0f7c10 */ /* 0x000fe2000a7fe4ff */
[----:B-1----:R-:W-:Y:S01]  /*1a950*/  IMAD.MOV.U32 R4, RZ, RZ, R10 ;  /* 0x000000ffff047224 */ /* 0x002fe200078e000a */
[----:B------:R-:W-:-:S03]  /*1a960*/  IADD3.X R11, PT, PT, R11, UR13, RZ, P5, !PT ;  /* 0x0000000d0b0b7c10 */ /* 0x000fc6000affe4ff */
[----:B------:R1:W-:Y:S01]  /*1a970*/  STL [R1+0x304], R15 ;  /* 0x0003040f01007387 */ /* 0x0003e20000100800 */
[----:B------:R-:W-:-:S03]  /*1a980*/  IMAD.MOV.U32 R5, RZ, RZ, R15 ;  /* 0x000000ffff057224 */ /* 0x000fc600078e000f */
[----:B------:R1:W-:Y:S04]  /*1a990*/  STL [R1+0x328], R7 ;  /* 0x0003280701007387 */ /* 0x0003e80000100800 */
[----:B------:R-:W3:Y:S04]  /*1a9a0*/  LDL.LU R10, [R1+0x3c4] ;  /* 0x0003c400010a7983 */ /* 0x000ee80000300800 */
[----:B------:R1:W-:Y:S04]  /*1a9b0*/  STL [R1+0x324], R11 ;  /* 0x0003240b01007387 */ /* 0x0003e80000100800 */
[----:B-1----:R-:W3:Y:S04]  /*1a9c0*/  LDL.LU R15, [R1+0x3e4] ;  /* 0x0003e400010f7983 */ /* 0x002ee80000300800 */
[----:B------:R1:W-:Y:S02]  /*1a9d0*/  LDGSTS.E [R6+0x21900], desc[UR28][R4.64], P3 ;  /* 0x2190000004067fae */ /* 0x0003e400099a101c */
[----:B-1----:R-:W-:-:S02]  /*1a9e0*/  IMAD.MOV.U32 R4, RZ, RZ, R7 ;  /* 0x000000ffff047224 */ /* 0x002fc400078e0007 */
[----:B------:R-:W-:Y:S01]  /*1a9f0*/  IMAD.MOV.U32 R5, RZ, RZ, R11 ;  /* 0x000000ffff057224 */ /* 0x000fe200078e000b */
[----:B------:R-:W3:Y:S04]  /*1aa00*/  LDL.LU R7, [R1+0x408] ;  /* 0x0004080001077983 */ /* 0x000ee80000300800 */
[----:B------:R-:W3:Y:S04]  /*1aa10*/  LDL.LU R11, [R1+0x428] ;  /* 0x00042800010b7983 */ /* 0x000ee80000300800 */
[----:B------:R1:W-:Y:S01]  /*1aa20*/  LDGSTS.E [R6+0x21d00], desc[UR28][R4.64], P3 ;  /* 0x21d0000004067fae */ /* 0x0003e200099a101c */
[----:B------:R-:W-:-:S05]  /*1aa30*/  IADD3 R9, P4, PT, R9, UR12, RZ ;  /* 0x0000000c09097c10 */ /* 0x000fca000ff9e0ff */
[----:B------:R2:W-:Y:S01]  /*1aa40*/  STL [R1+0x348], R9 ;  /* 0x0003480901007387 */ /* 0x0005e20000100800 */
[----:B-1----:R-:W-:Y:S01]  /*1aa50*/  IMAD.MOV.U32 R4, RZ, RZ, R9 ;  /* 0x000000ffff047224 */ /* 0x002fe200078e0009 */
[----:B--2---:R-:W-:Y:S02]  /*1aa60*/  IADD3 R12, P5, PT, R12, UR12, RZ ;  /* 0x0000000c0c0c7c10 */ /* 0x004fe4000ffbe0ff */
[----:B------:R-:W-:Y:S02]  /*1aa70*/  IADD3.X R16, PT, PT, R16, UR13, RZ, P4, !PT ;  /* 0x0000000d10107c10 */ /* 0x000fe4000a7fe4ff */
[----:B------:R-:W-:-:S03]  /*1aa80*/  IADD3.X R13, PT, PT, R13, UR13, RZ, P5, !PT ;  /* 0x0000000d0d0d7c10 */ /* 0x000fc6000affe4ff */
[----:B------:R1:W-:Y:S04]  /*1aa90*/  STL [R1+0x344], R16 ;  /* 0x0003441001007387 */ /* 0x0003e80000100800 */
[----:B------:R2:W-:Y:S04]  /*1aaa0*/  STL [R1+0x368], R12 ;  /* 0x0003680c01007387 */ /* 0x0005e80000100800 */
[----:B------:R-:W3:Y:S01]  /*1aab0*/  LDL.LU R9, [R1+0x404] ;  /* 0x0004040001097983 */ /* 0x000ee20000300800 */
[----:B------:R-:W-:-:S03]  /*1aac0*/  IMAD.MOV.U32 R5, RZ, RZ, R16 ;  /* 0x000000ffff057224 */ /* 0x000fc600078e0010 */
[----:B------:R2:W-:Y:S04]  /*1aad0*/  STL [R1+0x364], R13 ;  /* 0x0003640d01007387 */ /* 0x0005e80000100800 */
[----:B-1----:R-:W3:Y:S04]  /*1aae0*/  LDL.LU R16, [R1+0x424] ;  /* 0x0004240001107983 */ /* 0x002ee80000300800 */
[----:B------:R1:W-:Y:S01]  /*1aaf0*/  LDGSTS.E [R6+0x22100], desc[UR28][R4.64], P3 ;  /* 0x2210000004067fae */ /* 0x0003e200099a101c */
[----:B------:R-:W-:Y:S01]  /*1ab00*/  IADD3 R19, P4, PT, R19, UR12, RZ ;  /* 0x0000000c13137c10 */ /* 0x000fe2000ff9e0ff */
[----:B-1----:R-:W-:-:S02]  /*1ab10*/  IMAD.MOV.U32 R4, RZ, RZ, R12 ;  /* 0x000000ffff047224 */ /* 0x002fc400078e000c */
[----:B------:R-:W-:Y:S01]  /*1ab20*/  IMAD.MOV.U32 R5, RZ, RZ, R13 ;  /* 0x000000ffff057224 */ /* 0x000fe200078e000d */
[----:B----4-:R-:W-:Y:S01]  /*1ab30*/  IADD3 R17, P5, PT, R17, UR12, RZ ;  /* 0x0000000c11117c10 */ /* 0x010fe2000ffbe0ff */
[----:B--2---:R-:W2:Y:S01]  /*1ab40*/  LDL.LU R12, [R1+0x250] ;  /* 0x00025000010c7983 */ /* 0x004ea20000300800 */
[----:B------:R-:W-:-:S03]  /*1ab50*/  IADD3.X R20, PT, PT, R20, UR13, RZ, P4, !PT ;  /* 0x0000000d14147c10 */ /* 0x000fc6000a7fe4ff */
[----:B------:R1:W-:Y:S01]  /*1ab60*/  LDGSTS.E [R6+0x22500], desc[UR28][R4.64], P3 ;  /* 0x2250000004067fae */ /* 0x0003e200099a101c */
[----:B---3--:R-:W-:-:S03]  /*1ab70*/  IADD3.X R18, PT, PT, R18, UR13, RZ, P5, !PT ;  /* 0x0000000d12127c10 */ /* 0x008fc6000affe4ff */
[----:B------:R-:W3:Y:S04]  /*1ab80*/  LDL.LU R13, [R1+0x270] ;  /* 0x00027000010d7983 */ /* 0x000ee80000300800 */
[----:B------:R-:W-:Y:S01]  /*1ab90*/  STL [R1+0x388], R19 ;  /* 0x0003881301007387 */ /* 0x000fe20000100800 */
[----:B-1----:R-:W-:Y:S02]  /*1aba0*/  IMAD.MOV.U32 R4, RZ, RZ, R19 ;  /* 0x000000ffff047224 */ /* 0x002fe400078e0013 */
[----:B------:R-:W-:Y:S01]  /*1abb0*/  IMAD.MOV.U32 R5, RZ, RZ, R20 ;  /* 0x000000ffff057224 */ /* 0x000fe200078e0014 */
[----:B------:R-:W-:Y:S04]  /*1abc0*/  STL [R1+0x384], R20 ;  /* 0x0003841401007387 */ /* 0x000fe80000100800 */
[----:B------:R1:W-:Y:S04]  /*1abd0*/  STL [R1+0x3a8], R17 ;  /* 0x0003a81101007387 */ /* 0x0003e80000100800 */
[----:B------:R4:W-:Y:S04]  /*1abe0*/  LDGSTS.E [R6+0x22900], desc[UR28][R4.64], P3 ;  /* 0x2290000004067fae */ /* 0x0009e800099a101c */
[----:B------:R1:W-:Y:S01]  /*1abf0*/  STL [R1+0x3a4], R18 ;  /* 0x0003a41201007387 */ /* 0x0003e20000100800 */
[----:B----4-:R-:W-:-:S03]  /*1ac00*/  MOV R4, R17 ;  /* 0x0000001100047202 */ /* 0x010fc60000000f00 */
[----:B-1----:R-:W4:Y:S01]  /*1ac10*/  LDL.LU R17, [R1+0x24c] ;  /* 0x00024c0001117983 */ /* 0x002f220000300800 */
[----:B------:R-:W-:-:S03]  /*1ac20*/  IMAD.MOV.U32 R5, RZ, RZ, R18 ;  /* 0x000000ffff057224 */ /* 0x000fc600078e0012 */
[----:B------:R-:W4:Y:S01]  /*1ac30*/  LDL.LU R18, [R1+0x26c] ;  /* 0x00026c0001127983 */ /* 0x000f220000300800 */
[----:B------:R-:W-:Y:S02]  /*1ac40*/  IADD3 R8, P4, PT, R8, UR12, RZ ;  /* 0x0000000c08087c10 */ /* 0x000fe4000ff9e0ff */
[----:B------:R-:W-:Y:S01]  /*1ac50*/  IADD3 R14, P5, PT, R14, UR12, RZ ;  /* 0x0000000c0e0e7c10 */ /* 0x000fe2000ffbe0ff */
[----:B------:R1:W-:Y:S04]  /*1ac60*/  LDGSTS.E [R6+0x22d00], desc[UR28][R4.64], P3 ;  /* 0x22d0000004067fae */ /* 0x0003e800099a101c */
[----:B------:R1:W-:Y:S01]  /*1ac70*/  STL [R1+0x3c8], R8 ;  /* 0x0003c80801007387 */ /* 0x0003e20000100800 */
[----:B------:R-:W-:Y:S01]  /*1ac80*/  IADD3.X R10, PT, PT, R10, UR13, RZ, P4, !PT ;  /* 0x0000000d0a0a7c10 */ /* 0x000fe2000a7fe4ff */
[----:B-1----:R-:W-:-:S04]  /*1ac90*/  IMAD.MOV.U32 R4, RZ, RZ, R8 ;  /* 0x000000ffff047224 */ /* 0x002fc800078e0008 */
        /* <DEDUP_REMOVED lines=8> */
[----:B------:R-:W-:Y:S01]  /*1ad20*/  IADD3 R7, P4, PT, R7, UR12, RZ ;  /* 0x0000000c07077c10 */ /* 0x000fe2000ff9e0ff */
[----:B------:R-:W-:-:S02]  /*1ad30*/  IMAD.MOV.U32 R4, RZ, RZ, R14 ;  /* 0x000000ffff047224 */ /* 0x000fc400078e000e */
[----:B------:R-:W4:Y:S01]  /*1ad40*/  LDL.LU R14, [R1+0x28c] ;  /* 0x00028c00010e7983 */ /* 0x000f220000300800 */
[----:B------:R-:W-:Y:S01]  /*1ad50*/  IMAD.MOV.U32 R5, RZ, RZ, R15 ;  /* 0x000000ffff057224 */ /* 0x000fe200078e000f */
[----:B------:R-:W-:Y:S02]  /*1ad60*/  IADD3 R11, P5, PT, R11, UR12, RZ ;  /* 0x0000000c0b0b7c10 */ /* 0x000fe4000ffbe0ff */
[----:B------:R-:W4:Y:S04]  /*1ad70*/  LDL.LU R15, [R1+0x2ac] ;  /* 0x0002ac00010f7983 */ /* 0x000f280000300800 */
[----:B------:R1:W-:Y:S04]  /*1ad80*/  LDGSTS.E [R6+0x23500], desc[UR28][R4.64], P3 ;  /* 0x2350000004067fae */ /* 0x0003e800099a101c */
[----:B------:R-:W-:Y:S01]  /*1ad90*/  STL [R1+0x408], R7 ;  /* 0x0004080701007387 */ /* 0x000fe20000100800 */
[----:B-1----:R-:W-:Y:S01]  /*1ada0*/  IMAD.MOV.U32 R4, RZ, RZ, R7 ;  /* 0x000000ffff047224 */ /* 0x002fe200078e0007 */
[----:B------:R-:W-:-:S05]  /*1adb0*/  IADD3.X R9, PT, PT, R9, UR13, RZ, P4, !PT ;  /* 0x0000000d09097c10 */ /* 0x000fca000a7fe4ff */
[----:B------:R-:W-:Y:S01]  /*1adc0*/  IMAD.MOV.U32 R5, RZ, RZ, R9 ;  /* 0x000000ffff057224 */ /* 0x000fe200078e0009 */
[----:B------:R1:W-:Y:S01]  /*1add0*/  STL [R1+0x404], R9 ;  /* 0x0004040901007387 */ /* 0x0003e20000100800 */
[----:B------:R-:W-:-:S03]  /*1ade0*/  IADD3.X R16, PT, PT, R16, UR13, RZ, P5, !PT ;  /* 0x0000000d10107c10 */ /* 0x000fc6000affe4ff */
[----:B------:R-:W-:Y:S04]  /*1adf0*/  STL [R1+0x428], R11 ;  /* 0x0004280b01007387 */ /* 0x000fe80000100800 */
[----:B------:R2:W-:Y:S04]  /*1ae00*/  LDGSTS.E [R6+0x23900], desc[UR28][R4.64], P3 ;  /* 0x2390000004067fae */ /* 0x0005e800099a101c */
[----:B-1----:R-:W4:Y:S04]  /*1ae10*/  LDL.LU R9, [R1+0x2d0] ;  /* 0x0002d00001097983 */ /* 0x002f280000300800 */
[----:B------:R1:W-:Y:S04]  /*1ae20*/  STL [R1+0x424], R16 ;  /* 0x0004241001007387 */ /* 0x0003e80000100800 */
[----:B------:R-:W4:Y:S01]  /*1ae30*/  LDL.LU R7, [R1+0x2f0] ;  /* 0x0002f00001077983 */ /* 0x000f220000300800 */
[----:B--2---:R-:W-:-:S02]  /*1ae40*/  IMAD.MOV.U32 R5, RZ, RZ, R16 ;  /* 0x000000ffff057224 */ /* 0x004fc400078e0010 */
[----:B------:R-:W-:Y:S01]  /*1ae50*/  IMAD.MOV.U32 R4, RZ, RZ, R11 ;  /* 0x000000ffff047224 */ /* 0x000fe200078e000b */
[----:B-1----:R-:W2:Y:S04]  /*1ae60*/  LDL.LU R16, [R1+0x2cc] ;  /* 0x0002cc0001107983 */ /* 0x002ea80000300800 */
[----:B------:R-:W2:Y:S01]  /*1ae70*/  LDL.LU R11, [R1+0x2ec] ;  /* 0x0002ec00010b7983 */ /* 0x000ea20000300800 */
[----:B------:R-:W-:-:S03]  /*1ae80*/  IADD3 R12, P4, PT, R12, UR12, RZ ;  /* 0x0000000c0c0c7c10 */ /* 0x000fc6000ff9e0ff */
[----:B------:R1:W-:Y:S01]  /*1ae90*/  LDGSTS.E [R6+0x23d00], desc[UR28][R4.64], P3 ;  /* 0x23d0000004067fae */ /* 0x0003e200099a101c */
[----:B---3--:R-:W-:-:S03]  /*1aea0*/  IADD3 R13, P5, PT, R13, UR12, RZ ;  /* 0x0000000c0d0d7c10 */ /* 0x008fc6000ffbe0ff */
[----:B------:R-:W-:Y:S01]  /*1aeb0*/  STL [R1+0x250], R12 ;  /* 0x0002500c01007387 */ /* 0x000fe20000100800 */
[----:B-1----:R-:W-:Y:S01]  /*1aec0*/  LOP3.LUT R6, R2, 0x40, RZ, 0x3c, !PT ;  /* 0x0000004002067812 */ /* 0x002fe200078e3cff */
[----:B------:R-:W-:Y:S02]  /*1aed0*/  IMAD.MOV.U32 R4, RZ, RZ, R12 ;  /* 0x000000ffff047224 */ /* 0x000fe400078e000c */
[----:B------:R-:W-:Y:S02]  /*1aee0*/  STL [R1+0x270], R13 ;  /* 0x0002700d01007387 */ /* 0x000fe40000100800 */
[----:B------:R-:W-:Y:S01]  /*1aef0*/  VIADD R6, R6, UR5 ;  /* 0x0000000506067c36 */ /* 0x000fe20008000000 */
[----:B----4-:R-:W-:-:S04]  /*1af00*/  IADD3.X R17, PT, PT, R17, UR13, RZ, P4, !PT ;  /* 0x0000000d11117c10 */ /* 0x010fc8000a7fe4ff */
[----:B------:R-:W-:Y:S01]  /*1af10*/  MOV R5, R17 ;  /* 0x0000001100057202 */ /* 0x000fe20000000f00 */
[----:B------:R1:W-:Y:S01]  /*1af20*/  STL [R1+0x24c], R17 ;  /* 0x00024c1101007387 */ /* 0x0003e20000100800 */
[----:B------:R-:W-:-:S03]  /*1af30*/  IADD3.X R18, PT, PT, R18, UR13, RZ, P5, !PT ;  /* 0x0000000d12127c10 */ /* 0x000fc6000affe4ff */
[----:B------:R3:W-:Y:S04]  /*1af40*/  LDGSTS.E [R6+0x20200], desc[UR28][R4.64], P3 ;  /* 0x2020000004067fae */ /* 0x0007e800099a101c */
[----:B-1----:R-:W4:Y:S04]  /*1af50*/  LDL.LU R17, [R1+0x310] ;  /* 0x0003100001117983 */ /* 0x002f280000300800 */
[----:B------:R-:W4:Y:S01]  /*1af60*/  LDL.LU R12, [R1+0x330] ;  /* 0x00033000010c7983 */ /* 0x000f220000300800 */
[----:B---3--:R-:W-:-:S03]  /*1af70*/  IMAD.MOV.U32 R5, RZ, RZ, R18 ;  /* 0x000000ffff057224 */ /* 0x008fc600078e0012 */
[----:B------:R1:W-:Y:S01]  /*1af80*/  STL [R1+0x26c], R18 ;  /* 0x00026c1201007387 */ /* 0x0003e20000100800 */
[----:B------:R-:W-:-:S05]  /*1af90*/  IMAD.MOV.U32 R4, RZ, RZ, R13 ;  /* 0x000000ffff047224 */ /* 0x000fca00078e000d */
[----:B------:R3:W-:Y:S04]  /*1afa0*/  LDGSTS.E [R6+0x20600], desc[UR28][R4.64], P3 ;  /* 0x2060000004067fae */ /* 0x0007e800099a101c */
[----:B-1----:R-:W4:Y:S04]  /*1afb0*/  LDL.LU R18, [R1+0x30c] ;  /* 0x00030c0001127983 */ /* 0x002f280000300800 */
[----:B------:R-:W4:Y:S01]  /*1afc0*/  LDL.LU R13, [R1+0x32c] ;  /* 0x00032c00010d7983 */ /* 0x000f220000300800 */
[----:B------:R-:W-:Y:S02]  /*1afd0*/  IADD3 R8, P4, PT, R8, UR12, RZ ;  /* 0x0000000c08087c10 */ /* 0x000fe4000ff9e0ff */
[----:B------:R-:W-:-:S03]  /*1afe0*/  IADD3 R10, P5, PT, R10, UR12, RZ ;  /* 0x0000000c0a0a7c10 */ /* 0x000fc6000ffbe0ff */
[----:B------:R-:W-:Y:S01]  /*1aff0*/  STL [R1+0x290], R8 ;  /* 0x0002900801007387 */ /* 0x000fe20000100800 */
[----:B---3--:R-:W-:Y:S01]  /*1b000*/  IMAD.MOV.U32 R4, RZ, RZ, R8 ;  /* 0x000000ffff047224 */ /* 0x008fe200078e0008 */
[----:B------:R-:W-:Y:S02]  /*1b010*/  IADD3.X R14, PT, PT, R14, UR13, RZ, P4, !PT ;  /* 0x0000000d0e0e7c10 */ /* 0x000fe4000a7fe4ff */
[----:B------:R-:W-:-:S03]  /*1b020*/  IADD3.X R15, PT, PT, R15, UR13, RZ, P5, !PT ;  /* 0x0000000d0f0f7c10 */ /* 0x000fc6000affe4ff */
[----:B------:R-:W-:Y:S01]  /*1b030*/  IMAD.MOV.U32 R5, RZ, RZ, R14 ;  /* 0x000000ffff057224 */ /* 0x000fe200078e000e */
[----:B------:R1:W-:Y:S04]  /*1b040*/  STL [R1+0x28c], R14 ;  /* 0x00028c0e01007387 */ /* 0x0003e80000100800 */
[----:B------:R-:W-:Y:S04]  /*1b050*/  STL [R1+0x2b0], R10 ;  /* 0x0002b00a01007387 */ /* 0x000fe80000100800 */
[----:B------:R3:W-:Y:S04]  /*1b060*/  LDGSTS.E [R6+0x20a00], desc[UR28][R4.64], P3 ;  /* 0x20a0000004067fae */ /* 0x0007e800099a101c */
[----:B-1----:R-:W4:Y:S04]  /*1b070*/  LDL.LU R14, [R1+0x350] ;  /* 0x00035000010e7983 */ /* 0x002f280000300800 */
[----:B------:R1:W-:Y:S04]  /*1b080*/  STL [R1+0x2ac], R15 ;  /* 0x0002ac0f01007387 */ /* 0x0003e80000100800 */
[----:B------:R-:W4:Y:S01]  /*1b090*/  LDL.LU R8, [R1+0x370] ;  /* 0x0003700001087983 */ /* 0x000f220000300800 */
[----:B---3--:R-:W-:-:S03]  /*1b0a0*/  IMAD.MOV.U32 R5, RZ, RZ, R15 ;  /* 0x000000ffff057224 */ /* 0x008fc600078e000f */
[----:B-1----:R-:W3:Y:S01]  /*1b0b0*/  LDL.LU R15, [R1+0x34c] ;  /* 0x00034c00010f7983 */ /* 0x002ee20000300800 */
[----:B------:R-:W-:-:S03]  /*1b0c0*/  IMAD.MOV.U32 R4, RZ, RZ, R10 ;  /* 0x000000ffff047224 */ /* 0x000fc600078e000a */
[----:B------:R-:W3:Y:S04]  /*1b0d0*/  LDL.LU R10, [R1+0x36c] ;  /* 0x00036c00010a7983 */ /* 0x000ee80000300800 */
[----:B------:R1:W-:Y:S01]  /*1b0e0*/  LDGSTS.E [R6+0x20e00], desc[UR28][R4.64], P3 ;  /* 0x20e0000004067fae */ /* 0x0003e200099a101c */
[----:B------:R-:W-:Y:S02]  /*1b0f0*/  IADD3 R9, P4, PT, R9, UR12, RZ ;  /* 0x0000000c09097c10 */ /* 0x000fe4000ff9e0ff */
[----:B------:R-:W-:-:S03]  /*1b100*/  IADD3 R7, P5, PT, R7, UR12, RZ ;  /* 0x0000000c07077c10 */ /* 0x000fc6000ffbe0ff */
[----:B------:R1:W-:Y:S01]  /*1b110*/  STL [R1+0x2d0], R9 ;  /* 0x0002d00901007387 */ /* 0x0003e20000100800 */
[----:B--2---:R-:W-:Y:S02]  /*1b120*/  IADD3.X R16, PT, PT, R16, UR13, RZ, P4, !PT ;  /* 0x0000000d10107c10 */ /* 0x004fe4000a7fe4ff */
[----:B------:R-:W-:-:S03]  /*1b130*/  IADD3.X R11, PT, PT, R11, UR13, RZ, P5, !PT ;  /* 0x0000000d0b0b7c10 */ /* 0x000fc6000affe4ff */
[----:B------:R-:W-:Y:S01]  /*1b140*/  STL [R1+0x2cc], R16 ;  /* 0x0002cc1001007387 */ /* 0x000fe20000100800 */
[----:B-1----:R-:W-:-:S03]  /*1b150*/  IMAD.MOV.U32 R4, RZ, RZ, R9 ;  /* 0x000000ffff047224 */ /* 0x002fc600078e0009 */
[----:B------:R-:W-:Y:S01]  /*1b160*/  STL [R1+0x2f0], R7 ;  /* 0x0002f00701007387 */ /* 0x000fe20000100800 */
[----:B------:R-:W-:-:S03]  /*1b170*/  IMAD.MOV.U32 R5, RZ, RZ, R16 ;  /* 0x000000ffff057224 */ /* 0x000fc600078e0010 */
[----:B------:R-:W2:Y:S04]  /*1b180*/  LDL.LU R19, [R1+0x390] ;  /* 0x0003900001137983 */ /* 0x000ea80000300800 */
[----:B------:R1:W-:Y:S04]  /*1b190*/  STL [R1+0x2ec], R11 ;  /* 0x0002ec0b01007387 */ /* 0x0003e80000100800 */
[----:B------:R-:W2:Y:S04]  /*1b1a0*/  LDL.LU R9, [R1+0x3b0] ;  /* 0x0003b00001097983 */ /* 0x000ea80000300800 */
[----:B------:R-:W2:Y:S04]  /*1b1b0*/  LDL.LU R20, [R1+0x38c] ;  /* 0x00038c0001147983 */ /* 0x000ea80000300800 */
[----:B------:R1:W-:Y:S02]  /*1b1c0*/  LDGSTS.E [R6+0x21200], desc[UR28][R4.64], P3 ;  /* 0x2120000004067fae */ /* 0x0003e400099a101c */
[----:B-1----:R-:W-:-:S02]  /*1b1d0*/  IMAD.MOV.U32 R5, RZ, RZ, R11 ;  /* 0x000000ffff057224 */ /* 0x002fc400078e000b */
[----:B------:R-:W2:Y:S01]  /*1b1e0*/  LDL.LU R11, [R1+0x3ac] ;  /* 0x0003ac00010b7983 */ /* 0x000ea20000300800 */
[----:B------:R-:W-:-:S03]  /*1b1f0*/  IMAD.MOV.U32 R4, RZ, RZ, R7 ;  /* 0x000000ffff047224 */ /* 0x000fc600078e0007 */
[----:B------:R-:W2:Y:S04]  /*1b200*/  LDL.LU R7, [R1+0x3d0] ;  /* 0x0003d00001077983 */ /* 0x000ea80000300800 */
[----:B------:R-:W2:Y:S01]  /*1b210*/  LDL.LU R16, [R1+0x3f0] ;  /* 0x0003f00001107983 */ /* 0x000ea20000300800 */
[----:B----4-:R-:W-:-:S03]  /*1b220*/  IADD3 R17, P4, PT, R17, UR12, RZ ;  /* 0x0000000c11117c10 */ /* 0x010fc6000ff9e0ff */
[----:B------:R1:W-:Y:S01]  /*1b230*/  LDGSTS.E [R6+0x21600], desc[UR28][R4.64], P3 ;  /* 0x2160000004067fae */ /* 0x0003e200099a101c */
[----:B------:R-:W-:-:S03]  /*1b240*/  IADD3 R12, P5, PT, R12, UR12, RZ ;  /* 0x0000000c0c0c7c10 */ /* 0x000fc6000ffbe0ff */
[----:B------:R4:W-:Y:S01]  /*1b250*/  STL [R1+0x310], R17 ;  /* 0x0003101101007387 */ /* 0x0009e20000100800 */
[----:B------:R-:W-:Y:S01]  /*1b260*/  IADD3.X R18, PT, PT, R18, UR13, RZ, P4, !PT ;  /* 0x0000000d12127c10 */ /* 0x000fe2000a7fe4ff */
[----:B-1----:R-:W-:Y:S01]  /*1b270*/  IMAD.MOV.U32 R4, RZ, RZ, R17 ;  /* 0x000000ffff047224 */ /* 0x002fe200078e0011 */
[----:B------:R-:W-:-:S03]  /*1b280*/  IADD3.X R13, PT, PT, R13, UR13, RZ, P5, !PT ;  /* 0x0000000d0d0d7c10 */ /* 0x000fc6000affe4ff */
[----:B------:R1:W-:Y:S04]  /*1b290*/  STL [R1+0x30c], R18 ;  /* 0x00030c1201007387 */ /* 0x0003e80000100800 */
[----:B------:R1:W-:Y:S01]  /*1b2a0*/  STL [R1+0x330], R12 ;  /* 0x0003300c01007387 */ /* 0x0003e20000100800 */
[----:B------:R-:W-:-:S03]  /*1b2b0*/  MOV R5, R18 ;  /* 0x0000001200057202 */ /* 0x000fc60000000f00 */
[----:B----4-:R-:W4:Y:S04]  /*1b2c0*/  LDL.LU R17, [R1+0x3cc] ;  /* 0x0003cc0001117983 */ /* 0x010f280000300800 */
[----:B------:R3:W-:Y:S04]  /*1b2d0*/  STL [R1+0x32c], R13 ;  /* 0x00032c0d01007387 */ /* 0x0007e80000100800 */
[----:B-1----:R-:W4:Y:S04]  /*1b2e0*/  LDL.LU R18, [R1+0x3ec] ;  /* 0x0003ec0001127983 */ /* 0x002f280000300800 */
[----:B------:R1:W-:Y:S01]  /*1b2f0*/  LDGSTS.E [R6+0x21a00], desc[UR28][R4.64], P3 ;  /* 0x21a0000004067fae */ /* 0x0003e200099a101c */
[----:B------:R-:W-:Y:S01]  /*1b300*/  IADD3 R14, P4, PT, R14, UR12, RZ ;  /* 0x0000000c0e0e7c10 */ /* 0x000fe2000ff9e0ff */
[----:B-1----:R-:W-:-:S02]  /*1b310*/  IMAD.MOV.U32 R4, RZ, RZ, R12 ;  /* 0x000000ffff047224 */ /* 0x002fc400078e000c */
[----:B------:R-:W-:Y:S01]  /*1b320*/  IMAD.MOV.U32 R5, RZ, RZ, R13 ;  /* 0x000000ffff057224 */ /* 0x000fe200078e000d */
[----:B------:R-:W4:Y:S01]  /*1b330*/  LDL.LU R12, [R1+0x410] ;  /* 0x00041000010c7983 */ /* 0x000f220000300800 */
[----:B------:R-:W-:-:S03]  /*1b340*/  IADD3 R8, P5, PT, R8, UR12, RZ ;  /* 0x0000000c08087c10 */ /* 0x000fc6000ffbe0ff */
[----:B---3--:R-:W3:Y:S01]  /*1b350*/  LDL.LU R13, [R1+0x430] ;  /* 0x00043000010d7983 */ /* 0x008ee20000300800 */
[----:B------:R-:W-:-:S03]  /*1b360*/  IADD3.X R15, PT, PT, R15, UR13, RZ, P4, !PT ;  /* 0x0000000d0f0f7c10 */ /* 0x000fc6000a7fe4ff */
[----:B------:R1:W-:Y:S01]  /*1b370*/  STL [R1+0x350], R14 ;  /* 0x0003500e01007387 */ /* 0x0003e20000100800 */
[----:B------:R-:W-:-:S03]  /*1b380*/  IADD3.X R10, PT, PT, R10, UR13, RZ, P5, !PT ;  /* 0x0000000d0a0a7c10 */ /* 0x000fc6000affe4ff */
[----:B------:R1:W-:Y:S04]  /*1b390*/  LDGSTS.E [R6+0x21e00], desc[UR28][R4.64], P3 ;  /* 0x21e0000004067fae */ /* 0x0003e800099a101c */
[----:B------:R1:W-:Y:S04]  /*1b3a0*/  STL [R1+0x34c], R15 ;  /* 0x00034c0f01007387 */ /* 0x0003e80000100800 */
[----:B------:R-:W-:Y:S01]  /*1b3b0*/  STL [R1+0x370], R8 ;  /* 0x0003700801007387 */ /* 0x000fe20000100800 */
[----:B-1----:R-:W-:Y:S02]  /*1b3c0*/  IMAD.MOV.U32 R4, RZ, RZ, R14 ;  /* 0x000000ffff047224 */ /* 0x002fe400078e000e */
[----:B------:R-:W-:Y:S01]  /*1b3d0*/  IMAD.MOV.U32 R5, RZ, RZ, R15 ;  /* 0x000000ffff057224 */ /* 0x000fe200078e000f */
[----:B------:R-:W3:Y:S04]  /*1b3e0*/  LDL.LU R14, [R1+0x40c] ;  /* 0x00040c00010e7983 */ /* 0x000ee80000300800 */
[----:B------:R1:W-:Y:S04]  /*1b3f0*/  STL [R1+0x36c], R10 ;  /* 0x00036c0a01007387 */ /* 0x0003e80000100800 */
[----:B------:R-:W3:Y:S04]  /*1b400*/  LDL.LU R15, [R1+0x42c] ;  /* 0x00042c00010f7983 */ /* 0x000ee80000300800 */
[----:B------:R1:W-:Y:S02]  /*1b410*/  LDGSTS.E [R6+0x22200], desc[UR28][R4.64], P3 ;  /* 0x2220000004067fae */ /* 0x0003e400099a101c */
[----:B-1----:R-:W-:-:S02]  /*1b420*/  IMAD.MOV.U32 R4, RZ, RZ, R8 ;  /* 0x000000ffff047224 */ /* 0x002fc400078e0008 */
[----:B------:R-:W-:Y:S02]  /*1b430*/  IMAD.MOV.U32 R5, RZ, RZ, R10 ;  /* 0x000000ffff057224 */ /* 0x000fe400078e000a */
[----:B------:R-:W3:Y:S04]  /*1b440*/  LDL.LU R10, [R1+0x258] ;  /* 0x00025800010a7983 */ /* 0x000ee80000300800 */
[----:B------:R1:W-:Y:S04]  /*1b450*/  LDGSTS.E [R6+0x22600], desc[UR28][R4.64], P3 ;  /* 0x2260000004067fae */ /* 0x0003e800099a101c */
[----:B------:R-:W3:Y:S01]  /*1b460*/  LDL.LU R8, [R1+0x278] ;  /* 0x0002780001087983 */ /* 0x000ee20000300800 */
[----:B--2---:R-:W-:-:S05]  /*1b470*/  IADD3 R19, P4, PT, R19, UR12, RZ ;  /* 0x0000000c13137c10 */ /* 0x004fca000ff9e0ff */
[----:B-1----:R-:W-:Y:S01]  /*1b480*/  IMAD.MOV.U32 R4, RZ, RZ, R19 ;  /* 0x000000ffff047224 */ /* 0x002fe200078e0013 */
[----:B------:R-:W-:Y:S02]  /*1b490*/  IADD3 R9, P5, PT, R9, UR12, RZ ;  /* 0x0000000c09097c10 */ /* 0x000fe4000ffbe0ff */
[----:B------:R-:W-:Y:S01]  /*1b4a0*/  IADD3.X R20, PT, PT, R20, UR13, RZ, P4, !PT ;  /* 0x0000000d14147c10 */ /* 0x000fe2000a7fe4ff */
[----:B------:R-:W-:Y:S04]  /*1b4b0*/  STL [R1+0x390], R19 ;  /* 0x0003901301007387 */ /* 0x000fe80000100800 */
[----:B------:R-:W-:Y:S01]  /*1b4c0*/  IMAD.MOV.U32 R5, RZ, RZ, R20 ;  /* 0x000000ffff057224 */ /* 0x000fe200078e0014 */
[----:B------:R-:W-:Y:S04]  /*1b4d0*/  STL [R1+0x38c], R20 ;  /* 0x00038c1401007387 */ /* 0x000fe80000100800 */
[----:B------:R-:W-:Y:S04]  /*1b4e0*/  STL [R1+0x3b0], R9 ;  /* 0x0003b00901007387 */ /* 0x000fe80000100800 */
[----:B------:R1:W-:Y:S01]  /*1b4f0*/  LDGSTS.E [R6+0x22a00], desc[UR28][R4.64], P3 ;  /* 0x22a0000004067fae */ /* 0x0003e200099a101c */
[----:B------:R-:W-:-:S05]  /*1b500*/  IADD3.X R11, PT, PT, R11, UR13, RZ, P5, !PT ;  /* 0x0000000d0b0b7c10 */ /* 0x000fca000affe4ff */
[----:B------:R2:W-:Y:S01]  /*1b510*/  STL [R1+0x3ac], R11 ;  /* 0x0003ac0b01007387 */ /* 0x0005e20000100800 */
[----:B-1----:R-:W-:Y:S02]  /*1b520*/  IMAD.MOV.U32 R5, RZ, RZ, R11 ;  /* 0x000000ffff057224 */ /* 0x002fe400078e000b */
[----:B------:R-:W-:Y:S01]  /*1b530*/  IMAD.MOV.U32 R4, RZ, RZ, R9 ;  /* 0x000000ffff047224 */ /* 0x000fe200078e0009 */
[----:B--2---:R-:W2:Y:S01]  /*1b540*/  LDL.LU R11, [R1+0x254] ;  /* 0x00025400010b7983 */ /* 0x004ea20000300800 */
[----:B------:R-:W-:-:S03]  /*1b550*/  IADD3 R7, P4, PT, R7, UR12, RZ ;  /* 0x0000000c07077c10 */ /* 0x000fc6000ff9e0ff */
[----:B------:R-:W2:Y:S01]  /*1b560*/  LDL.LU R9, [R1+0x274] ;  /* 0x0002740001097983 */ /* 0x000ea20000300800 */
[----:B------:R-:W-:-:S03]  /*1b570*/  IADD3 R16, P5, PT, R16, UR12, RZ ;  /* 0x0000000c10107c10 */ /* 0x000fc6000ffbe0ff */
[----:B------:R1:W-:Y:S04]  /*1b580*/  LDGSTS.E [R6+0x22e00], desc[UR28][R4.64], P3 ;  /* 0x22e0000004067fae */ /* 0x0003e800099a101c */
[----:B------:R-:W-:Y:S01]  /*1b590*/  STL [R1+0x3d0], R7 ;  /* 0x0003d00701007387 */ /* 0x000fe20000100800 */
[----:B-1----:R-:W-:Y:S01]  /*1b5a0*/  IMAD.MOV.U32 R4, RZ, RZ, R7 ;  /* 0x000000ffff047224 */ /* 0x002fe200078e0007 */
[----:B----4-:R-:W-:-:S04]  /*1b5b0*/  IADD3.X R17, PT, PT, R17, UR13, RZ, P4, !PT ;  /* 0x0000000d11117c10 */ /* 0x010fc8000a7fe4ff */
[----:B------:R-:W-:Y:S01]  /*1b5c0*/  MOV R5, R17 ;  /* 0x0000001100057202 */ /* 0x000fe20000000f00 */
[----:B------:R1:W-:Y:S01]  /*1b5d0*/  STL [R1+0x3cc], R17 ;  /* 0x0003cc1101007387 */ /* 0x0003e20000100800 */
[----:B------:R-:W-:-:S03]  /*1b5e0*/  IADD3.X R18, PT, PT, R18, UR13, RZ, P5, !PT ;  /* 0x0000000d12127c10 */ /* 0x000fc6000affe4ff */
[----:B------:R-:W-:Y:S04]  /*1b5f0*/  STL [R1+0x3f0], R16 ;  /* 0x0003f01001007387 */ /* 0x000fe80000100800 */
[----:B------:R4:W-:Y:S04]  /*1b600*/  LDGSTS.E [R6+0x23200], desc[UR28][R4.64], P3 ;  /* 0x2320000004067fae */ /* 0x0009e800099a101c */
[----:B-1----:R-:W2:Y:S04]  /*1b610*/  LDL.LU R17, [R1+0x298] ;  /* 0x0002980001117983 */ /* 0x002ea80000300800 */
[----:B------:R1:W-:Y:S04]  /*1b620*/  STL [R1+0x3ec], R18 ;  /* 0x0003ec1201007387 */ /* 0x0003e80000100800 */
[----:B------:R-:W2:Y:S01]  /*1b630*/  LDL.LU R7, [R1+0x2b8] ;  /* 0x0002b80001077983 */ /* 0x000ea20000300800 */
[----:B----4-:R-:W-:-:S03]  /*1b640*/  IMAD.MOV.U32 R5, RZ, RZ, R18 ;  /* 0x000000ffff057224 */ /* 0x010fc600078e0012 */
[----:B-1----:R-:W4:Y:S01]  /*1b650*/  LDL.LU R18, [R1+0x294] ;  /* 0x0002940001127983 */ /* 0x002f220000300800 */
[----:B------:R-:W-:-:S03]  /*1b660*/  IMAD.MOV.U32 R4, RZ, RZ, R16 ;  /* 0x000000ffff047224 */ /* 0x000fc600078e0010 */
[----:B------:R-:W4:Y:S01]  /*1b670*/  LDL.LU R16, [R1+0x2b4] ;  /* 0x0002b40001107983 */ /* 0x000f220000300800 */
[----:B------:R-:W-:Y:S02]  /*1b680*/  IADD3 R12, P4, PT, R12, UR12, RZ ;  /* 0x0000000c0c0c7c10 */ /* 0x000fe4000ff9e0ff */
[----:B---3--:R-:W-:Y:S01]  /*1b690*/  IADD3 R13, P5, PT, R13, UR12, RZ ;  /* 0x0000000c0d0d7c10 */ /* 0x008fe2000ffbe0ff */
        /* <DEDUP_REMOVED lines=12> */
[----:B---3--:R-:W-:-:S02]  /*1b760*/  IMAD.MOV.U32 R5, RZ, RZ, R15 ;  /* 0x000000ffff057224 */ /* 0x008fc400078e000f */
[----:B------:R-:W-:Y:S01]  /*1b770*/  IMAD.MOV.U32 R4, RZ, RZ, R13 ;  /* 0x000000ffff047224 */ /* 0x000fe200078e000d */
[----:B-1----:R-:W3:Y:S01]  /*1b780*/  LDL.LU R15, [R1+0x2d4] ;  /* 0x0002d400010f7983 */ /* 0x002ee20000300800 */
[----:B------:R-:W-:-:S03]  /*1b790*/  IADD3 R10, P4, PT, R10, UR12, RZ ;  /* 0x0000000c0a0a7c10 */ /* 0x000fc6000ff9e0ff */
[----:B------:R-:W3:Y:S01]  /*1b7a0*/  LDL.LU R13, [R1+0x2f4] ;  /* 0x0002f400010d7983 */ /* 0x000ee20000300800 */
[----:B------:R-:W-:-:S03]  /*1b7b0*/  IADD3 R8, P5, PT, R8, UR12, RZ ;  /* 0x0000000c08087c10 */ /* 0x000fc6000ffbe0ff */
[----:B------:R1:W-:Y:S04]  /*1b7c0*/  LDGSTS.E [R6+0x23e00], desc[UR28][R4.64], P3 ;  /* 0x23e0000004067fae */ /* 0x0003e800099a101c */
[----:B------:R2:W-:Y:S01]  /*1b7d0*/  STL [R1+0x258], R10 ;  /* 0x0002580a01007387 */ /* 0x0005e20000100800 */
[----:B-1----:R-:W-:Y:S01]  /*1b7e0*/  LOP3.LUT R6, R2, 0x60, RZ, 0x3c, !PT ;  /* 0x0000006002067812 */ /* 0x002fe200078e3cff */
[----:B------:R-:W-:Y:S02]  /*1b7f0*/  IMAD.MOV.U32 R4, RZ, RZ, R10 ;  /* 0x000000ffff047224 */ /* 0x000fe400078e000a */
[----:B------:R1:W-:Y:S02]  /*1b800*/  STL [R1+0x278], R8 ;  /* 0x0002780801007387 */ /* 0x0003e40000100800 */
[----:B------:R-:W-:Y:S01]  /*1b810*/  VIADD R6, R6, UR5 ;  /* 0x0000000506067c36 */ /* 0x000fe20008000000 */
[----:B--2---:R-:W-:-:S02]  /*1b820*/  IADD3.X R11, PT, PT, R11, UR13, RZ, P4, !PT ;  /* 0x0000000d0b0b7c10 */ /* 0x004fc4000a7fe4ff */
[----:B------:R-:W-:-:S03]  /*1b830*/  IADD3.X R9, PT, PT, R9, UR13, RZ, P5, !PT ;  /* 0x0000000d09097c10 */ /* 0x000fc6000affe4ff */
[----:B------:R-:W-:Y:S01]  /*1b840*/  IMAD.MOV.U32 R5, RZ, RZ, R11 ;  /* 0x000000ffff057224 */ /* 0x000fe200078e000b */
[----:B------:R2:W-:Y:S04]  /*1b850*/  STL [R1+0x254], R11 ;  /* 0x0002540b01007387 */ /* 0x0005e80000100800 */
[----:B------:R1:W-:Y:S04]  /*1b860*/  LDGSTS.E [R6+0x20300], desc[UR28][R4.64], P3 ;  /* 0x2030000004067fae */ /* 0x0003e800099a101c */
[----:B------:R2:W-:Y:S04]  /*1b870*/  STL [R1+0x274], R9 ;  /* 0x0002740901007387 */ /* 0x0005e80000100800 */
[----:B------:R-:W3:Y:S01]  /*1b880*/  LDL.LU R10, [R1+0x314] ;  /* 0x00031400010a7983 */ /* 0x000ee20000300800 */
[----:B-1----:R-:W-:-:S03]  /*1b890*/  IMAD.MOV.U32 R4, RZ, RZ, R8 ;  /* 0x000000ffff047224 */ /* 0x002fc600078e0008 */
[----:B------:R-:W3:Y:S01]  /*1b8a0*/  LDL.LU R8, [R1+0x318] ;  /* 0x0003180001087983 */ /* 0x000ee20000300800 */
[----:B------:R-:W-:-:S03]  /*1b8b0*/  IMAD.MOV.U32 R5, RZ, RZ, R9 ;  /* 0x000000ffff057224 */ /* 0x000fc600078e0009 */
[----:B--2---:R-:W2:Y:S04]  /*1b8c0*/  LDL.LU R11, [R1+0x334] ;  /* 0x00033400010b7983 */ /* 0x004ea80000300800 */
[----:B------:R-:W2:Y:S04]  /*1b8d0*/  LDL.LU R9, [R1+0x338] ;  /* 0x0003380001097983 */ /* 0x000ea80000300800 */
[----:B------:R1:W-:Y:S01]  /*1b8e0*/  LDGSTS.E [R6+0x20700], desc[UR28][R4.64], P3 ;  /* 0x2070000004067fae */ /* 0x0003e200099a101c */
[----:B------:R-:W-:Y:S02]  /*1b8f0*/  IADD3 R17, P4, PT, R17, UR12, RZ ;  /* 0x0000000c11117c10 */ /* 0x000fe4000ff9e0ff */
[----:B------:R-:W-:-:S02]  /*1b900*/  IADD3 R7, P5, PT, R7, UR12, RZ ;  /* 0x0000000c07077c10 */ /* 0x000fc4000ffbe0ff */
[----:B----4-:R-:W-:Y:S02]  /*1b910*/  IADD3.X R18, PT, PT, R18, UR13, RZ, P4, !PT ;  /* 0x0000000d12127c10 */ /* 0x010fe4000a7fe4ff */
[----:B-1----:R-:W-:Y:S02]  /*1b920*/  MOV R4, R17 ;  /* 0x0000001100047202 */ /* 0x002fe40000000f00 */
[----:B------:R-:W-:Y:S01]  /*1b930*/  IADD3.X R16, PT, PT, R16, UR13, RZ, P5, !PT ;  /* 0x0000000d10107c10 */ /* 0x000fe2000affe4ff */
[----:B------:R-:W-:Y:S01]  /*1b940*/  IMAD.MOV.U32 R5, RZ, RZ, R18 ;  /* 0x000000ffff057224 */ /* 0x000fe200078e0012 */
[----:B------:R-:W-:Y:S04]  /*1b950*/  STL [R1+0x298], R17 ;  /* 0x0002981101007387 */ /* 0x000fe80000100800 */
[----:B------:R-:W-:Y:S04]  /*1b960*/  STL [R1+0x294], R18 ;  /* 0x0002941201007387 */ /* 0x000fe80000100800 */
[----:B------:R1:W-:Y:S04]  /*1b970*/  STL [R1+0x2b8], R7 ;  /* 0x0002b80701007387 */ /* 0x0003e80000100800 */
[----:B------:R4:W-:Y:S04]  /*1b980*/  LDGSTS.E [R6+0x20b00], desc[UR28][R4.64], P3 ;  /* 0x20b0000004067fae */ /* 0x0009e800099a101c */
[----:B------:R1:W-:Y:S04]  /*1b990*/  STL [R1+0x2b4], R16 ;  /* 0x0002b41001007387 */ /* 0x0003e80000100800 */
[----:B------:R-:W2:Y:S01]  /*1b9a0*/  LDL.LU R22, [R1+0x354] ;  /* 0x0003540001167983 */ /* 0x000ea20000300800 */
[----:B----4-:R-:W-:-:S03]  /*1b9b0*/  IMAD.MOV.U32 R4, RZ, RZ, R7 ;  /* 0x000000ffff047224 */ /* 0x010fc600078e0007 */
[----:B-1----:R-:W4:Y:S04]  /*1b9c0*/  LDL.LU R7, [R1+0x358] ;  /* 0x0003580001077983 */ /* 0x002f280000300800 */
[----:B------:R-:W4:Y:S04]  /*1b9d0*/  LDL.LU R21, [R1+0x374] ;  /* 0x0003740001157983 */ /* 0x000f280000300800 */
[----:B------:R-:W4:Y:S01]  /*1b9e0*/  LDL.LU R20, [R1+0x378] ;  /* 0x0003780001147983 */ /* 0x000f220000300800 */
[----:B------:R-:W-:Y:S02]  /*1b9f0*/  IADD3 R14, P4, PT, R14, UR12, RZ ;  /* 0x0000000c0e0e7c10 */ /* 0x000fe4000ff9e0ff */
[----:B------:R-:W-:-:S03]  /*1ba00*/  IADD3 R12, P5, PT, R12, UR12, RZ ;  /* 0x0000000c0c0c7c10 */ /* 0x000fc6000ffbe0ff */
[----:B------:R-:W-:Y:S01]  /*1ba10*/  STL [R1+0x2d8], R14 ;  /* 0x0002d80e01007387 */ /* 0x000fe20000100800 */
[----:B---3--:R-:W-:Y:S02]  /*1ba20*/  IADD3.X R15, PT, PT, R15, UR13, RZ, P4, !PT ;  /* 0x0000000d0f0f7c10 */ /* 0x008fe4000a7fe4ff */
[----:B------:R-:W-:-:S03]  /*1ba30*/  IADD3.X R13, PT, PT, R13, UR13, RZ, P5, !PT ;  /* 0x0000000d0d0d7c10 */ /* 0x000fc6000affe4ff */
[----:B------:R1:W-:Y:S01]  /*1ba40*/  STL [R1+0x2d4], R15 ;  /* 0x0002d40f01007387 */ /* 0x0003e20000100800 */
[----:B------:R-:W-:-:S03]  /*1ba50*/  IMAD.MOV.U32 R5, RZ, RZ, R16 ;  /* 0x000000ffff057224 */ /* 0x000fc600078e0010 */
[----:B------:R-:W-:Y:S04]  /*1ba60*/  STL [R1+0x2f8], R12 ;  /* 0x0002f80c01007387 */ /* 0x000fe80000100800 */
[----:B------:R-:W3:Y:S04]  /*1ba70*/  LDL.LU R18, [R1+0x398] ;  /* 0x0003980001127983 */ /* 0x000ee80000300800 */
[----:B------:R1:W-:Y:S04]  /*1ba80*/  STL [R1+0x2f4], R13 ;  /* 0x0002f40d01007387 */ /* 0x0003e80000100800 */
[----:B------:R-:W3:Y:S04]  /*1ba90*/  LDL.LU R16, [R1+0x3b8] ;  /* 0x0003b80001107983 */ /* 0x000ee80000300800 */
[----:B------:R-:W3:Y:S04]  /*1baa0*/  LDL.LU R19, [R1+0x394] ;  /* 0x0003940001137983 */ /* 0x000ee80000300800 */
[----:B------:R1:W-:Y:S04]  /*1bab0*/  LDGSTS.E [R6+0x20f00], desc[UR28][R4.64], P3 ;  /* 0x20f0000004067fae */ /* 0x0003e800099a101c */
[----:B------:R-:W3:Y:S01]  /*1bac0*/  LDL.LU R17, [R1+0x3b4] ;  /* 0x0003b40001117983 */ /* 0x000ee20000300800 */
[----:B-1----:R-:W-:-:S02]  /*1bad0*/  IMAD.MOV.U32 R4, RZ, RZ, R14 ;  /* 0x000000ffff047224 */ /* 0x002fc400078e000e */
[----:B------:R-:W-:Y:S02]  /*1bae0*/  IMAD.MOV.U32 R5, RZ, RZ, R15 ;  /* 0x000000ffff057224 */ /* 0x000fe400078e000f */
[----:B------:R-:W3:Y:S04]  /*1baf0*/  LDL.LU R15, [R1+0x3d4] ;  /* 0x0003d400010f7983 */ /* 0x000ee80000300800 */
[----:B------:R-:W3:Y:S04]  /*1bb00*/  LDL.LU R14, [R1+0x3d8] ;  /* 0x0003d800010e7983 */ /* 0x000ee80000300800 */
[----:B------:R1:W-:Y:S02]  /*1bb10*/  LDGSTS.E [R6+0x21300], desc[UR28][R4.64], P3 ;  /* 0x2130000004067fae */ /* 0x0003e400099a101c */
[----:B-1----:R-:W-:-:S02]  /*1bb20*/  IMAD.MOV.U32 R4, RZ, RZ, R12 ;  /* 0x000000ffff047224 */ /* 0x002fc400078e000c */
[----:B------:R-:W-:Y:S02]  /*1bb30*/  IMAD.MOV.U32 R5, RZ, RZ, R13 ;  /* 0x000000ffff057224 */ /* 0x000fe400078e000d */
[----:B------:R-:W3:Y:S04]  /*1bb40*/  LDL.LU R13, [R1+0x3f4] ;  /* 0x0003f400010d7983 */ /* 0x000ee80000300800 */
[----:B------:R-:W3:Y:S04]  /*1bb50*/  LDL.LU R12, [R1+0x3f8] ;  /* 0x0003f800010c7983 */ /* 0x000ee80000300800 */
[----:B------:R1:W-:Y:S01]  /*1bb60*/  LDGSTS.E [R6+0x21700], desc[UR28][R4.64], P3 ;  /* 0x2170000004067fae */ /* 0x0003e200099a101c */
[----:B------:R-:W-:-:S04]  /*1bb70*/  IADD3 R8, P4, PT, R8, UR12, RZ ;  /* 0x0000000c08087c10 */ /* 0x000fc8000ff9e0ff */
[----:B------:R-:W-:Y:S02]  /*1bb80*/  IADD3.X R10, PT, PT, R10, UR13, RZ, P4, !PT ;  /* 0x0000000d0a0a7c10 */ /* 0x000fe4000a7fe4ff */
[----:B--2---:R-:W-:Y:S01]  /*1bb90*/  IADD3 R9, P5, PT, R9, UR12, RZ ;  /* 0x0000000c09097c10 */ /* 0x004fe2000ffbe0ff */
[----:B------:R-:W-:Y:S01]  /*1bba0*/  STL [R1+0x318], R8 ;  /* 0x0003180801007387 */ /* 0x000fe20000100800 */
[----:B-1----:R-:W-:Y:S02]  /*1bbb0*/  IMAD.MOV.U32 R4, RZ, RZ, R8 ;  /* 0x000000ffff047224 */ /* 0x002fe400078e0008 */
[----:B------:R-:W-:Y:S01]  /*1bbc0*/  IADD3.X R11, PT, PT, R11, UR13, RZ, P5, !PT ;  /* 0x0000000d0b0b7c10 */ /* 0x000fe2000affe4ff */
[----:B------:R-:W-:Y:S01]  /*1bbd0*/  IMAD.MOV.U32 R5, RZ, RZ, R10 ;  /* 0x000000ffff057224 */ /* 0x000fe200078e000a */
[----:B------:R1:W-:Y:S04]  /*1bbe0*/  STL [R1+0x314], R10 ;  /* 0x0003140a01007387 */ /* 0x0003e80000100800 */
[----:B------:R-:W-:Y:S04]  /*1bbf0*/  STL [R1+0x338], R9 ;  /* 0x0003380901007387 */ /* 0x000fe80000100800 */
[----:B------:R2:W-:Y:S04]  /*1bc00*/  LDGSTS.E [R6+0x21b00], desc[UR28][R4.64], P3 ;  /* 0x21b0000004067fae */ /* 0x0005e800099a101c */
[----:B-1----:R-:W3:Y:S04]  /*1bc10*/  LDL.LU R10, [R1+0x418] ;  /* 0x00041800010a7983 */ /* 0x002ee80000300800 */
[----:B------:R1:W-:Y:S04]  /*1bc20*/  STL [R1+0x334], R11 ;  /* 0x0003340b01007387 */ /* 0x0003e80000100800 */
[----:B------:R-:W3:Y:S01]  /*1bc30*/  LDL.LU R8, [R1+0x438] ;  /* 0x0004380001087983 */ /* 0x000ee20000300800 */
[----:B--2---:R-:W-:-:S03]  /*1bc40*/  IMAD.MOV.U32 R5, RZ, RZ, R11 ;  /* 0x000000ffff057224 */ /* 0x004fc600078e000b */
[----:B-1----:R-:W2:Y:S01]  /*1bc50*/  LDL.LU R11, [R1+0x414] ;  /* 0x00041400010b7983 */ /* 0x002ea20000300800 */
[----:B------:R-:W-:-:S03]  /*1bc60*/  IMAD.MOV.U32 R4, RZ, RZ, R9 ;  /* 0x000000ffff047224 */ /* 0x000fc600078e0009 */
[----:B------:R-:W2:Y:S04]  /*1bc70*/  LDL.LU R9, [R1+0x434] ;  /* 0x0004340001097983 */ /* 0x000ea80000300800 */
[----:B------:R1:W-:Y:S01]  /*1bc80*/  LDGSTS.E [R6+0x21f00], desc[UR28][R4.64], P3 ;  /* 0x21f0000004067fae */ /* 0x0003e200099a101c */
[----:B----4-:R-:W-:-:S04]  /*1bc90*/  IADD3 R7, P4, PT, R7, UR12, RZ ;  /* 0x0000000c07077c10 */ /* 0x010fc8000ff9e0ff */
[----:B------:R-:W-:Y:S01]  /*1bca0*/  IADD3.X R22, PT, PT, R22, UR13, RZ, P4, !PT ;  /* 0x0000000d16167c10 */ /* 0x000fe2000a7fe4ff */
[----:B------:R4:W-:Y:S01]  /*1bcb0*/  STL [R1+0x358], R7 ;  /* 0x0003580701007387 */ /* 0x0009e20000100800 */
[----:B------:R-:W-:-:S03]  /*1bcc0*/  IADD3 R20, P5, PT, R20, UR12, RZ ;  /* 0x0000000c14147c10 */ /* 0x000fc6000ffbe0ff */
[----:B------:R2:W-:Y:S01]  /*1bcd0*/  STL [R1+0x354], R22 ;  /* 0x0003541601007387 */ /* 0x0005e20000100800 */
[----:B-1----:R-:W-:-:S03]  /*1bce0*/  MOV R4, R7 ;  /* 0x0000000700047202 */ /* 0x002fc60000000f00 */
[----:B------:R1:W-:Y:S04]  /*1bcf0*/  STL [R1+0x378], R20 ;  /* 0x0003781401007387 */ /* 0x0003e80000100800 */
[----:B----4-:R-:W4:Y:S01]  /*1bd00*/  LDL R7, [R1+0x43c] ;  /* 0x00043c0001077983 */ /* 0x010f220000100800 */
[----:B------:R-:W-:Y:S01]  /*1bd10*/  IMAD.MOV.U32 R5, RZ, RZ, R22 ;  /* 0x000000ffff057224 */ /* 0x000fe200078e0016 */
[----:B------:R-:W-:-:S04]  /*1bd20*/  IADD3.X R21, PT, PT, R21, UR13, RZ, P5, !PT ;  /* 0x0000000d15157c10 */ /* 0x000fc8000affe4ff */
[----:B------:R1:W-:Y:S02]  /*1bd30*/  LDGSTS.E [R6+0x22300], desc[UR28][R4.64], P3 ;  /* 0x2230000004067fae */ /* 0x0003e400099a101c */
[----:B-1----:R-:W-:Y:S02]  /*1bd40*/  IMAD.MOV.U32 R4, RZ, RZ, R20 ;  /* 0x000000ffff047224 */ /* 0x002fe400078e0014 */
[----:B------:R-:W-:-:S05]  /*1bd50*/  IMAD.MOV.U32 R5, RZ, RZ, R21 ;  /* 0x000000ffff057224 */ /* 0x000fca00078e0015 */
[----:B------:R1:W-:Y:S01]  /*1bd60*/  LDGSTS.E [R6+0x22700], desc[UR28][R4.64], P3 ;  /* 0x2270000004067fae */ /* 0x0003e200099a101c */
[----:B---3--:R-:W-:Y:S02]  /*1bd70*/  IADD3 R18, P4, PT, R18, UR12, RZ ;  /* 0x0000000c12127c10 */ /* 0x008fe4000ff9e0ff */
[----:B------:R-:W-:Y:S02]  /*1bd80*/  IADD3 R16, P5, PT, R16, UR12, RZ ;  /* 0x0000000c10107c10 */ /* 0x000fe4000ffbe0ff */
[----:B------:R-:W-:Y:S01]  /*1bd90*/  IADD3.X R19, PT, PT, R19, UR13, RZ, P4, !PT ;  /* 0x0000000d13137c10 */ /* 0x000fe2000a7fe4ff */
[----:B-1----:R-:W-:-:S04]  /*1bda0*/  IMAD.MOV.U32 R4, RZ, RZ, R18 ;  /* 0x000000ffff047224 */ /* 0x002fc800078e0012 */
[----:B------:R-:W-:Y:S01]  /*1bdb0*/  IMAD.MOV.U32 R5, RZ, RZ, R19 ;  /* 0x000000ffff057224 */ /* 0x000fe200078e0013 */
[----:B------:R-:W-:-:S04]  /*1bdc0*/  IADD3.X R17, PT, PT, R17, UR13, RZ, P5, !PT ;  /* 0x0000000d11117c10 */ /* 0x000fc8000affe4ff */
[----:B------:R1:W-:Y:S01]  /*1bdd0*/  LDGSTS.E [R6+0x22b00], desc[UR28][R4.64], P3 ;  /* 0x22b0000004067fae */ /* 0x0003e200099a101c */
[----:B------:R-:W-:Y:S01]  /*1bde0*/  IADD3 R14, P4, PT, R14, UR12, RZ ;  /* 0x0000000c0e0e7c10 */ /* 0x000fe2000ff9e0ff */
[----:B-1----:R-:W-:Y:S02]  /*1bdf0*/  IMAD.MOV.U32 R4, RZ, RZ, R16 ;  /* 0x000000ffff047224 */ /* 0x002fe400078e0010 */
[----:B------:R-:W-:Y:S01]  /*1be00*/  IMAD.MOV.U32 R5, RZ, RZ, R17 ;  /* 0x000000ffff057224 */ /* 0x000fe200078e0011 */
[----:B------:R-:W-:-:S04]  /*1be10*/  IADD3.X R15, PT, PT, R15, UR13, RZ, P4, !PT ;  /* 0x0000000d0f0f7c10 */ /* 0x000fc8000a7fe4ff */
[----:B------:R1:W-:Y:S04]  /*1be20*/  LDGSTS.E [R6+0x22f00], desc[UR28][R4.64], P3 ;  /* 0x22f0000004067fae */ /* 0x0003e800099a101c */
[----:B------:R3:W-:Y:S01]  /*1be30*/  STL [R1+0x374], R21 ;  /* 0x0003741501007387 */ /* 0x0007e20000100800 */
[----:B-1----:R-:W-:Y:S01]  /*1be40*/  IMAD.MOV.U32 R4, RZ, RZ, R14 ;  /* 0x000000ffff047224 */ /* 0x002fe200078e000e */
[----:B------:R-:W-:Y:S01]  /*1be50*/  IADD3 R12, P5, PT, R12, UR12, RZ ;  /* 0x0000000c0c0c7c10 */ /* 0x000fe2000ffbe0ff */
[----:B------:R-:W-:-:S03]  /*1be60*/  IMAD.MOV.U32 R5, RZ, RZ, R15 ;  /* 0x000000ffff057224 */ /* 0x000fc600078e000f */
[----:B------:R-:W-:Y:S02]  /*1be70*/  IADD3.X R13, PT, PT, R13, UR13, RZ, P5, !PT ;  /* 0x0000000d0d0d7c10 */ /* 0x000fe4000affe4ff */
[----:B------:R1:W-:Y:S04]  /*1be80*/  LDGSTS.E [R6+0x23300], desc[UR28][R4.64], P3 ;  /* 0x2330000004067fae */ /* 0x0003e800099a101c */
[----:B------:R3:W-:Y:S04]  /*1be90*/  STL [R1+0x398], R18 ;  /* 0x0003981201007387 */ /* 0x0007e80000100800 */
[----:B------:R3:W-:Y:S01]  /*1bea0*/  STL [R1+0x394], R19 ;  /* 0x0003941301007387 */ /* 0x0007e20000100800 */
[----:B-1----:R-:W-:-:S02]  /*1beb0*/  IMAD.MOV.U32 R4, RZ, RZ, R12 ;  /* 0x000000ffff047224 */ /* 0x002fc400078e000c */
[----:B------:R-:W-:Y:S01]  /*1bec0*/  IMAD.MOV.U32 R5, RZ, RZ, R13 ;  /* 0x000000ffff057224 */ /* 0x000fe200078e000d */
[----:B------:R3:W-:Y:S04]  /*1bed0*/  STL [R1+0x3b8], R16 ;  /* 0x0003b81001007387 */ /* 0x0007e80000100800 */
[----:B------:R3:W-:Y:S04]  /*1bee0*/  STL [R1+0x3b4], R17 ;  /* 0x0003b41101007387 */ /* 0x0007e80000100800 */
[----:B------:R1:W-:Y:S04]  /*1bef0*/  LDGSTS.E [R6+0x23700], desc[UR28][R4.64], P3 ;  /* 0x2370000004067fae */ /* 0x0003e800099a101c */
[----:B------:R3:W-:Y:S04]  /*1bf00*/  STL [R1+0x3d8], R14 ;  /* 0x0003d80e01007387 */ /* 0x0007e80000100800 */
[----:B------:R3:W-:Y:S04]  /*1bf10*/  STL [R1+0x3d4], R15 ;  /* 0x0003d40f01007387 */ /* 0x0007e80000100800 */
[----:B------:R3:W-:Y:S04]  /*1bf20*/  STL [R1+0x3f8], R12 ;  /* 0x0003f80c01007387 */ /* 0x0007e80000100800 */
[----:B------:R3:W-:Y:S01]  /*1bf30*/  STL [R1+0x3f4], R13 ;  /* 0x0003f40d01007387 */ /* 0x0007e20000100800 */
[----:B------:R-:W-:-:S04]  /*1bf40*/  UIADD3 UR17, UPT, UPT, UR17, 0x1, URZ ;  /* 0x0000000111117890 */ /* 0x000fc8000fffe0ff */
[----:B------:R-:W-:-:S04]  /*1bf50*/  UISETP.GT.AND UP1, UPT, UR17, 0x1, UPT ;  /* 0x000000011100788c */ /* 0x000fc8000bf24270 */
[----:B------:R-:W-:Y:S02]  /*1bf60*/  USEL UR5, URZ, 0x1, !UP1 ;  /* 0x00000001ff057887 */ /* 0x000fe4000c800000 */
[----:B------:R-:W-:Y:S02]  /*1bf70*/  USEL UR17, UR17, URZ, !UP1 ;  /* 0x000000ff11117287 */ /* 0x000fe4000c800000 */
[----:B------:R-:W-:Y:S01]  /*1bf80*/  ULOP3.LUT UR5, UR6, UR5, URZ, 0x3c, !UPT ;  /* 0x0000000506057292 */ /* 0x000fe2000f8e3cff */
[----:B------:R-:W-:-:S04]  /*1bf90*/  IADD3 R10, P4, PT, R10, UR12, RZ ;  /* 0x0000000c0a0a7c10 */ /* 0x000fc8000ff9e0ff */
[----:B-1----:R-:W-:Y:S02]  /*1bfa0*/  MOV R4, R10 ;  /* 0x0000000a00047202 */ /* 0x002fe40000000f00 */
[----:B------:R-:W-:Y:S02]  /*1bfb0*/  IADD3 R8, P5, PT, R8, UR12, RZ ;  /* 0x0000000c08087c10 */ /* 0x000fe4000ffbe0ff */
[----:B--2---:R-:W-:Y:S01]  /*1bfc0*/  IADD3.X R11, PT, PT, R11, UR13, RZ, P4, !PT ;  /* 0x0000000d0b0b7c10 */ /* 0x004fe2000a7fe4ff */
[----:B------:R3:W-:Y:S01]  /*1bfd0*/  STL [R1+0x418], R10 ;  /* 0x0004180a01007387 */ /* 0x0007e20000100800 */
[----:B------:R-:W-:-:S03]  /*1bfe0*/  IADD3.X R9, PT, PT, R9, UR13, RZ, P5, !PT ;  /* 0x0000000d09097c10 */ /* 0x000fc6000affe4ff */
[----:B------:R-:W-:Y:S01]  /*1bff0*/  IMAD.MOV.U32 R5, RZ, RZ, R11 ;  /* 0x000000ffff057224 */ /* 0x000fe200078e000b */
[----:B------:R3:W-:Y:S04]  /*1c000*/  STL [R1+0x414], R11 ;  /* 0x0004140b01007387 */ /* 0x0007e80000100800 */
[----:B------:R1:W-:Y:S04]  /*1c010*/  LDGSTS.E [R6+0x23b00], desc[UR28][R4.64], P3 ;  /* 0x23b0000004067fae */ /* 0x0003e800099a101c */
[----:B------:R3:W-:Y:S04]  /*1c020*/  STL [R1+0x438], R8 ;  /* 0x0004380801007387 */ /* 0x0007e80000100800 */
[----:B------:R3:W-:Y:S01]  /*1c030*/  STL [R1+0x434], R9 ;  /* 0x0004340901007387 */ /* 0x0007e20000100800 */
[----:B-1----:R-:W-:-:S02]  /*1c040*/  IMAD.MOV.U32 R4, RZ, RZ, R8 ;  /* 0x000000ffff047224 */ /* 0x002fc400078e0008 */
[----:B------:R-:W-:-:S05]  /*1c050*/  IMAD.MOV.U32 R5, RZ, RZ, R9 ;  /* 0x000000ffff057224 */ /* 0x000fca00078e0009 */
[----:B------:R1:W-:Y:S04]  /*1c060*/  LDGSTS.E [R6+0x23f00], desc[UR28][R4.64], P3 ;  /* 0x23f0000004067fae */ /* 0x0003e800099a101c */
[----:B------:R-:W0:Y:S01]  /*1c070*/  LDGDEPBAR ;  /* 0x00000000000079af */ /* 0x000e220000000000 */
[C---:B----4-:R-:W-:Y:S01]  /*1c080*/  ISETP.NE.U32.AND P3, PT, R166.reuse, R7, PT ;  /* 0x00000007a600720c */ /* 0x050fe20003f65070 */
[----:B-1----:R-:W-:Y:S02]  /*1c090*/  IMAD.U32 R4, RZ, RZ, UR6 ;  /* 0x00000006ff047e24 */ /* 0x002fe4000f8e00ff */
[----:B------:R-:W-:-:S10]  /*1c0a0*/  VIADD R166, R166, 0x1 ;  /* 0x00000001a6a67836 */ /* 0x000fd40000000000 */
[----:B---3--:R-:W-:Y:S05]  /*1c0b0*/  @P3 BRA `(.L_x_11) ;  /* 0xffffff7c00a03947 */ /* 0x008fea000383ffff */
.L_x_8:
[----:B------:R-:W1:Y:S01]  /*1c0c0*/  LDC R4, c[0x0][0x3b4] ;  /* 0x0000ed00ff047b82 */ /* 0x000e620000000800 */
[----:B------:R-:W2:Y:S01]  /*1c0d0*/  LDCU UR32, c[0x0][0x3b8] ;  /* 0x00007700ff2077ac */ /* 0x000ea20008000800 */
[----:B------:R-:W3:Y:S01]  /*1c0e0*/  LDCU.64 UR34, c[0x0][0x398] ;  /* 0x00007300ff2277ac */ /* 0x000ee20008000a00 */
[----:B------:R-:W4:Y:S01]  /*1c0f0*/  LDCU.128 UR12, c[0x0][0x390] ;  /* 0x00007200ff0c77ac */ /* 0x000f220008000c00 */
[----:B------:R-:W-:Y:S05]  /*1c100*/  @!P2 BRA `(.L_x_12) ;  /* 0x000000000010a947 */ /* 0x000fea0003800000 */
[----:B------:R-:W-:-:S06]  /*1c110*/  USHF.L.U32 UR6, UR6, 0x1f, URZ ;  /* 0x0000001f06067899 */ /* 0x000fcc00080006ff */
[----:B------:R-:W-:-:S04]  /*1c120*/  IMAD.U32 R0, RZ, RZ, UR6 ;  /* 0x00000006ff007e24 */ /* 0x000fc8000f8e00ff */
[----:B------:R-:W4:Y:S02]  /*1c130*/  SYNCS.PHASECHK.TRANS64.TRYWAIT P0, [UR4], R0 ;  /* 0x00000000ff0075a7 */ /* 0x000f240008001104 */
[----:B----4-:R-:W-:Y:S05]  /*1c140*/  @!P0 BRA `(.L_x_13) ;  /* 0x0000006400c48947 */ /* 0x010fea0003800000 */
.L_x_12:
[----:B------:R-:W-:-:S04]  /*1c150*/  DEPBAR.LE SB0, 0x0 ;  /* 0x000080000000791a */ /* 0x000fc80000000000 */
[----:B------:R-:W-:Y:S01]  /*1c160*/  BAR.SYNC.DEFER_BLOCKING 0x0 ;  /* 0x0000000000007b1d */ /* 0x000fe20000010000 */
[C---:B-1---5:R-:W-:Y:S01]  /*1c170*/  IMAD R201, R199.reuse, R4, RZ ;  /* 0x00000004c7c97224 */ /* 0x062fe200078e02ff */
[----:B----4-:R-:W-:-:S04]  /*1c180*/  ISETP.GE.AND P0, PT, R199, UR14, PT ;  /* 0x0000000ec7007c0c */ /* 0x010fc8000bf06270 */
[----:B------:R-:W1:Y:S01]  /*1c190*/  LDCU.64 UR4, c[0x0][0x398] ;  /* 0x00007300ff0477ac */ /* 0x000e620008000a00 */
[----:B--2---:R-:W-:Y:S01]  /*1c1a0*/  IMAD R0, R198, UR32, RZ ;  /* 0x00000020c6007c24 */ /* 0x004fe2000f8e02ff */
[----:B------:R-:W2:Y:S01]  /*1c1b0*/  LDCU.64 UR30, c[0x0][0x398] ;  /* 0x00007300ff1e77ac */ /* 0x000ea20008000a00 */
[----:B------:R-:W4:Y:S01]  /*1c1c0*/  LDCU.64 UR26, c[0x0][0x398] ;  /* 0x00007300ff1a77ac */ /* 0x000f220008000a00 */
[----:B------:R-:W3:Y:S01]  /*1c1d0*/  LDCU.64 UR24, c[0x0][0x398] ;  /* 0x00007300ff1877ac */ /* 0x000ee20008000a00 */
[----:B------:R-:W1:Y:S01]  /*1c1e0*/  LDCU.64 UR20, c[0x0][0x398] ;  /* 0x00007300ff1477ac */ /* 0x000e620008000a00 */
[----:B------:R-:W1:Y:S02]  /*1c1f0*/  @!P1 SYNCS.CCTL.IV [UR9+0x38000] ;  /* 0x03800000ff0099b1 */ /* 0x000e640008000009 */
[----:B-1----:R-:W-:Y:S01]  /*1c200*/  BAR.SYNC.DEFER_BLOCKING 0x0 ;  /* 0x0000000000007b1d */ /* 0x002fe20000010000 */
[----:B------:R-:W-:-:S05]  /*1c210*/  LEA R2, P2, R201, UR12, 0x2 ;  /* 0x0000000cc9027c11 */ /* 0x000fca000f8410ff */
[----:B------:R-:W1:Y:S01]  /*1c220*/  LDCU.64 UR22, c[0x0][0x398] ;  /* 0x00007300ff1677ac */ /* 0x000e620008000a00 */
[----:B------:R-:W1:Y:S01]  /*1c230*/  LDTM.x64 R8, tmem[UR11] ;  /* 0x0000000b000879ee */ /* 0x000e620008340000 */
[----:B---3--:R-:W-:Y:S01]  /*1c240*/  ISETP.LT.AND P0, PT, R198, UR35, !P0 ;  /* 0x00000023c6007c0c */ /* 0x008fe2000c701270 */
[----:B------:R-:W-:Y:S01]  /*1c250*/  LDTM.x64 R132, tmem[UR11+0x40] ;  /* 0x0000400b008479ee */ /* 0x000fe20008340000 */
[----:B------:R-:W-:Y:S01]  /*1c260*/  LEA.HI.X.SX32 R3, R201, UR13, 0x2, P2 ;  /* 0x0000000dc9037c11 */ /* 0x000fe200090f16ff */
[----:B------:R-:W-:Y:S01]  /*1c270*/  IMAD R201, R4, 0x80, R201 ;  /* 0x0000008004c97824 */ /* 0x000fe200078e02c9 */
[----:B------:R-:W3:Y:S01]  /*1c280*/  LDCU.64 UR16, c[0x0][0x398] ;  /* 0x00007300ff1077ac */ /* 0x000ee20008000a00 */
[----:B------:R-:W-:Y:S01]  /*1c290*/  IMAD.WIDE R196, R0, 0x4, R2 ;  /* 0x0000000400c47825 */ /* 0x000fe200078e0202 */
[----:B------:R-:W2:Y:S01]  /*1c2a0*/  LDCU.64 UR18, c[0x0][0x398] ;  /* 0x00007300ff1277ac */ /* 0x000ea20008000a00 */
[----:B------:R-:W2:Y:S01]  /*1c2b0*/  LDCU.64 UR6, c[0x0][0x398] ;  /* 0x00007300ff0677ac */ /* 0x000ea20008000a00 */
[----:B------:R-:W2:Y:S01]  /*1c2c0*/  @!P1 SYNCS.CCTL.IV [UR9+0x38008] ;  /* 0x03800800ff0099b1 */ /* 0x000ea20008000009 */
[----:B------:R-:W2:Y:S01]  /*1c2d0*/  LDCU.64 UR8, c[0x0][0x398] ;  /* 0x00007300ff0877ac */ /* 0x000ea20008000a00 */
[----:B------:R-:W2:Y:S01]  /*1c2e0*/  LDCU UR47, c[0x0][0x398] ;  /* 0x00007300ff2f77ac */ /* 0x000ea20008000800 */
[----:B-1----:R-:W-:Y:S01]  /*1c2f0*/  STL [R1+0x4], R9 ;  /* 0x0000040901007387 */ /* 0x002fe20000100800 */
[----:B------:R-:W-:Y:S01]  /*1c300*/  IMAD.MOV.U32 R207, RZ, RZ, R68 ;  /* 0x000000ffffcf7224 */ /* 0x000fe200078e0044 */
[----:B------:R-:W-:Y:S01]  /*1c310*/  MOV R248, R27 ;  /* 0x0000001b00f87202 */ /* 0x000fe20000000f00 */
[----:B------:R-:W-:Y:S01]  /*1c320*/  IMAD.MOV.U32 R206, RZ, RZ, R69 ;  /* 0x000000ffffce7224 */ /* 0x000fe200078e0045 */
[----:B------:R-:W-:Y:S01]  /*1c330*/  STL.64 [R1+0x8], R10 ;  /* 0x0000080a01007387 */ /* 0x000fe20000100a00 */
        /* <DEDUP_REMOVED lines=13> */
[----:B------:R-:W1:Y:S01]  /*1c410*/  LDCU UR48, c[0x0][0x398] ;  /* 0x00007300ff3077ac */ /* 0x000e620008000800 */
[----:B------:R-:W-:Y:S01]  /*1c420*/  IMAD.MOV.U32 R247, RZ, RZ, R28 ;  /* 0x000000fffff77224 */ /* 0x000fe200078e001c */
[----:B------:R-:W1:Y:S01]  /*1c430*/  LDTM.x64 R68, tmem[UR11+0x80] ;  /* 0x0000800b004479ee */ /* 0x000e620008340000 */
[----:B------:R-:W-:Y:S01]  /*1c440*/  STL.64 [R1+0x28], R18 ;  /* 0x0000281201007387 */ /* 0x000fe20000100a00 */
[----:B------:R-:W-:Y:S01]  /*1c450*/  IMAD.MOV.U32 R246, RZ, RZ, R29 ;  /* 0x000000fffff67224 */ /* 0x000fe200078e001d */
[----:B------:R-:W1:Y:S01]  /*1c460*/  LDCU UR73, c[0x0][0x398] ;  /* 0x00007300ff4977ac */ /* 0x000e620008000800 */
[----:B------:R-:W-:Y:S01]  /*1c470*/  IMAD.MOV.U32 R245, RZ, RZ, R30 ;  /* 0x000000fffff57224 */ /* 0x000fe200078e001e */
[----:B------:R-:W-:Y:S01]  /*1c480*/  STL.64 [R1+0x30], R20 ;  /* 0x0000301401007387 */ /* 0x000fe20000100a00 */
[----:B------:R-:W-:Y:S01]  /*1c490*/  IMAD.MOV.U32 R244, RZ, RZ, R31 ;  /* 0x000000fffff47224 */ /* 0x000fe200078e001f */
[----:B------:R-:W1:Y:S01]  /*1c4a0*/  LDCU UR52, c[0x0][0x398] ;  /* 0x00007300ff3477ac */ /* 0x000e620008000800 */
[----:B------:R-:W-:Y:S01]  /*1c4b0*/  IMAD.MOV.U32 R243, RZ, RZ, R32 ;  /* 0x000000fffff37224 */ /* 0x000fe200078e0020 */
[----:B------:R-:W-:Y:S01]  /*1c4c0*/  STL [R1+0x38], R22 ;  /* 0x0000381601007387 */ /* 0x000fe20000100800 */
[----:B------:R-:W-:Y:S01]  /*1c4d0*/  IMAD.MOV.U32 R242, RZ, RZ, R33 ;  /* 0x000000fffff27224 */ /* 0x000fe200078e0021 */
[----:B------:R-:W1:Y:S01]  /*1c4e0*/  LDCU UR71, c[0x0][0x398] ;  /* 0x00007300ff4777ac */ /* 0x000e620008000800 */
[----:B------:R-:W-:Y:S01]  /*1c4f0*/  IMAD.MOV.U32 R241, RZ, RZ, R34 ;  /* 0x000000fffff17224 */ /* 0x000fe200078e0022 */
[----:B------:R2:W-:Y:S01]  /*1c500*/  STL [R1+0x68c], R249 ;  /* 0x00068cf901007387 */ /* 0x0005e20000100800 */
[----:B------:R-:W-:Y:S01]  /*1c510*/  IMAD.MOV.U32 R240, RZ, RZ, R35 ;  /* 0x000000fffff07224 */ /* 0x000fe200078e0023 */
[----:B------:R-:W1:Y:S01]  /*1c520*/  LDCU UR59, c[0x0][0x398] ;  /* 0x00007300ff3b77ac */ /* 0x000e620008000800 */
[----:B------:R-:W-:-:S02]  /*1c530*/  IMAD.MOV.U32 R239, RZ, RZ, R36 ;  /* 0x000000ffffef7224 */ /* 0x000fc400078e0024 */
[----:B------:R-:W-:Y:S01]  /*1c540*/  IMAD.MOV.U32 R238, RZ, RZ, R37 ;  /* 0x000000ffffee7224 */ /* 0x000fe200078e0025 */
[----:B------:R-:W1:Y:S01]  /*1c550*/  LDCU UR72, c[0x0][0x398] ;  /* 0x00007300ff4877ac */ /* 0x000e620008000800 */
[----:B------:R-:W-:Y:S02]  /*1c560*/  IMAD.MOV.U32 R237, RZ, RZ, R38 ;  /* 0x000000ffffed7224 */ /* 0x000fe400078e0026 */
[----:B------:R-:W-:Y:S01]  /*1c570*/  IMAD.MOV.U32 R235, RZ, RZ, R40 ;  /* 0x000000ffffeb7224 */ /* 0x000fe200078e0028 */
[----:B--2---:R-:W2:Y:S01]  /*1c580*/  LDL.LU R249, [R1+0x8] ;  /* 0x0000080001f97983 */ /* 0x004ea20000300800 */
[----:B------:R-:W-:Y:S01]  /*1c590*/  IMAD.MOV.U32 R234, RZ, RZ, R41 ;  /* 0x000000ffffea7224 */ /* 0x000fe200078e0029 */
[----:B------:R-:W1:Y:S01]  /*1c5a0*/  LDCU UR41, c[0x0][0x398] ;  /* 0x00007300ff2977ac */ /* 0x000e620008000800 */
[----:B------:R-:W-:Y:S02]  /*1c5b0*/  IMAD.MOV.U32 R233, RZ, RZ, R42 ;  /* 0x000000ffffe97224 */ /* 0x000fe400078e002a */
[----:B------:R-:W-:Y:S01]  /*1c5c0*/  IMAD.MOV.U32 R232, RZ, RZ, R43 ;  /* 0x000000ffffe87224 */ /* 0x000fe200078e002b */
[----:B------:R-:W1:Y:S01]  /*1c5d0*/  LDCU UR57, c[0x0][0x398] ;  /* 0x00007300ff3977ac */ /* 0x000e620008000800 */
[----:B------:R-:W-:-:S02]  /*1c5e0*/  IMAD.MOV.U32 R231, RZ, RZ, R44 ;  /* 0x000000ffffe77224 */ /* 0x000fc400078e002c */
[----:B------:R-:W-:Y:S01]  /*1c5f0*/  IMAD.MOV.U32 R230, RZ, RZ, R45 ;  /* 0x000000ffffe67224 */ /* 0x000fe200078e002d */
[----:B------:R-:W1:Y:S01]  /*1c600*/  LDCU UR43, c[0x0][0x39c] ;  /* 0x00007380ff2b77ac */ /* 0x000e620008000800 */
[----:B------:R-:W-:Y:S02]  /*1c610*/  IMAD.MOV.U32 R229, RZ, RZ, R46 ;  /* 0x000000ffffe57224 */ /* 0x000fe400078e002e */
        /* <DEDUP_REMOVED lines=29> */
[----:B------:R-:W1:Y:S01]  /*1c7f0*/  LDTM.x64 R4, tmem[UR11+0xc0] ;  /* 0x0000c00b000479ee */ /* 0x000e620008340000 */
[----:B------:R-:W-:Y:S01]  /*1c800*/  NOP ;  /* 0x0000000000007918 */ /* 0x000fe20000000000 */
[----:B------:R3:W-:Y:S01]  /*1c810*/  @P0 STG.E desc[UR28][R196.64], R202 ;  /* 0x000000cac4000986 */ /* 0x0007e2000c10191c */
[----:B------:R-:W-:Y:S01]  /*1c820*/  ISETP.GE.AND P0, PT, R198, UR15, PT ;  /* 0x0000000fc6007c0c */ /* 0x000fe2000bf06270 */
[----:B------:R-:W1:Y:S03]  /*1c830*/  LDCU UR11, c[0x0][0x398] ;  /* 0x00007300ff0b77ac */ /* 0x000e660008000800 */
[----:B------:R-:W-:Y:S01]  /*1c840*/  ISETP.LT.AND P0, PT, R200, UR4, !P0 ;  /* 0x00000004c8007c0c */ /* 0x000fe2000c701270 */
[----:B------:R4:W-:Y:S01]  /*1c850*/  STL [R1+0x688], R250 ;  /* 0x000688fa01007387 */ /* 0x0009e20000100800 */
[----:B------:R-:W1:Y:S01]  /*1c860*/  LDCU UR4, c[0x0][0x398] ;  /* 0x00007300ff0477ac */ /* 0x000e620008000800 */
[----:B------:R-:W2:Y:S01]  /*1c870*/  LDCU UR35, c[0x0][0x398] ;  /* 0x00007300ff2377ac */ /* 0x000ea20008000800 */
[C---:B---3--:R-:W-:Y:S01]  /*1c880*/  LEA R196, P1, R201.reuse, UR12, 0x2 ;  /* 0x0000000cc9c47c11 */ /* 0x048fe2000f8210ff */
[----:B------:R-:W3:Y:S03]  /*1c890*/  LDCU UR65, c[0x0][0x39c] ;  /* 0x00007380ff4177ac */ /* 0x000ee60008000800 */
[----:B------:R-:W-:Y:S01]  /*1c8a0*/  LEA.HI.X.SX32 R197, R201, UR13, 0x2, P1 ;  /* 0x0000000dc9c57c11 */ /* 0x000fe200088f16ff */
[----:B----4-:R-:W4:Y:S01]  /*1c8b0*/  LDL.LU R250, [R1+0xc] ;  /* 0x00000c0001fa7983 */ /* 0x010f220000300800 */
[----:B------:R-:W3:Y:S01]  /*1c8c0*/  LDCU.64 UR12, c[0x0][0x398] ;  /* 0x00007300ff0c77ac */ /* 0x000ee20008000a00 */
[----:B------:R-:W-:-:S02]  /*1c8d0*/  IMAD.WIDE R202, R0, 0x4, R196 ;  /* 0x0000000400ca7825 */ /* 0x000fc400078e02c4 */
[----:B------:R3:W-:Y:S01]  /*1c8e0*/  STL [R1+0x684], R251 ;  /* 0x000684fb01007387 */ /* 0x0007e20000100800 */
[----:B------:R-:W2:Y:S03]  /*1c8f0*/  LDCU UR67, c[0x0][0x398] ;  /* 0x00007300ff4377ac */ /* 0x000ea60008000800 */
[----:B-1----:R1:W-:Y:S01]  /*1c900*/  @P0 STG.E desc[UR28][R202.64], R68 ;  /* 0x00000044ca000986 */ /* 0x0023e2000c10191c */
[----:B------:R-:W2:Y:S01]  /*1c910*/  LDCU UR55, c[0x0][0x39c] ;  /* 0x00007380ff3777ac */ /* 0x000ea20008000800 */
[----:B------:R-:W2:Y:S02]  /*1c920*/  LDCU UR40, c[0x0][0x398] ;  /* 0x00007300ff2877ac */ /* 0x000ea40008000800 */
[----:B---3--:R-:W3:Y:S01]  /*1c930*/  LDL.LU R251, [R1+0x10] ;  /* 0x0000100001fb7983 */ /* 0x008ee20000300800 */
[----:B------:R-:W2:Y:S01]  /*1c940*/  LDCU UR33, c[0x0][0x398] ;  /* 0x00007300ff2177ac */ /* 0x000ea20008000800 */
[----:B-1----:R-:W-:-:S02]  /*1c950*/  VIADD R68, R198, 0x1 ;  /* 0x00000001c6447836 */ /* 0x002fc40000000000 */
[----:B------:R1:W-:Y:S01]  /*1c960*/  STL [R1+0x680], R252 ;  /* 0x000680fc01007387 */ /* 0x0003e20000100800 */
[----:B------:R-:W2:Y:S02]  /*1c970*/  LDCU UR46, c[0x0][0x39c] ;  /* 0x00007380ff2e77ac */ /* 0x000ea40008000800 */
[----:B------:R-:W-:Y:S01]  /*1c980*/  ISETP.GE.AND P0, PT, R68, UR15, PT ;  /* 0x0000000f44007c0c */ /* 0x000fe2000bf06270 */
[----:B------:R-:W2:Y:S01]  /*1c990*/  LDCU UR76, c[0x0][0x398] ;  /* 0x00007300ff4c77ac */ /* 0x000ea20008000800 */
[----:B------:R-:W2:Y:S01]  /*1c9a0*/  LDCU UR66, c[0x0][0x398] ;  /* 0x00007300ff4277ac */ /* 0x000ea20008000800 */
[----:B-1----:R-:W2:Y:S01]  /*1c9b0*/  LDL.LU R252, [R1+0x14] ;  /* 0x0000140001fc7983 */ /* 0x002ea20000300800 */
[----:B------:R-:W1:Y:S03]  /*1c9c0*/  LDCU UR64, c[0x0][0x39c] ;  /* 0x00007380ff4077ac */ /* 0x000e660008000800 */
[----:B------:R-:W2:Y:S01]  /*1c9d0*/  LDL.LU R201, [R1+0x38] ;  /* 0x0000380001c97983 */ /* 0x000ea20000300800 */
[----:B------:R-:W1:Y:S03]  /*1c9e0*/  LDCU UR56, c[0x0][0x398] ;  /* 0x00007300ff3877ac */ /* 0x000e660008000800 */
[----:B------:R-:W2:Y:S01]  /*1c9f0*/  LDL.LU R68, [R1+0x4] ;  /* 0x0000040001447983 */ /* 0x000ea20000300800 */
[----:B------:R-:W-:Y:S01]  /*1ca00*/  ISETP.LT.AND P1, PT, R199, UR30, !P0 ;  /* 0x0000001ec7007c0c */ /* 0x000fe2000c721270 */
[----:B------:R-:W-:Y:S01]  /*1ca10*/  VIADD R0, R0, UR32 ;  /* 0x0000002000007c36 */ /* 0x000fe20008000000 */
[----:B------:R-:W-:Y:S01]  /*1ca20*/  ISETP.LT.AND P0, PT, R200, UR12, !P0 ;  /* 0x0000000cc8007c0c */ /* 0x000fe2000c701270 */
[----:B------:R-:W1:Y:S02]  /*1ca30*/  LDCU UR30, c[0x0][0x398] ;  /* 0x00007300ff1e77ac */ /* 0x000e640008000800 */
[C---:B------:R-:W-:Y:S01]  /*1ca40*/  IMAD.WIDE R202, R0.reuse, 0x4, R2 ;  /* 0x0000000400ca7825 */ /* 0x040fe200078e0202 */
[----:B------:R-:W1:Y:S01]  /*1ca50*/  LDCU UR12, c[0x0][0x39c] ;  /* 0x00007380ff0c77ac */ /* 0x000e620008000800 */
        /* <DEDUP_REMOVED lines=14> */
[----:B--2---:R2:W-:Y:S02]  /*1cb40*/  @P1 STG.E desc[UR28][R202.64], R68 ;  /* 0x00000044ca001986 */ /* 0x0045e4000c10191c */
[----:B--2---:R-:W-:Y:S01]  /*1cb50*/  IMAD.WIDE R202, R0, 0x4, R196 ;  /* 0x0000000400ca7825 */ /* 0x004fe200078e02c4 */
[----:B------:R-:W-:-:S04]  /*1cb60*/  IADD3 R68, PT, PT, R198, 0x2, RZ ;  /* 0x00000002c6447810 */ /* 0x000fc80007ffe0ff */
[----:B------:R2:W-:Y:S01]  /*1cb70*/  @P0 STG.E desc[UR28][R202.64], R69 ;  /* 0x00000045ca000986 */ /* 0x0005e2000c10191c */
[----:B------:R-:W-:-:S04]  /*1cb80*/  ISETP.GE.AND P0, PT, R68, UR15, PT ;  /* 0x0000000f44007c0c */ /* 0x000fc8000bf06270 */
[----:B------:R-:W-:Y:S01]  /*1cb90*/  ISETP.LT.AND P1, PT, R199, UR26, !P0 ;  /* 0x0000001ac7007c0c */ /* 0x000fe2000c721270 */
[----:B------:R-:W-:Y:S01]  /*1cba0*/  VIADD R0, R0, UR32 ;  /* 0x0000002000007c36 */ /* 0x000fe20008000000 */
[----:B------:R-:W-:Y:S01]  /*1cbb0*/  ISETP.LT.AND P0, PT, R200, UR24, !P0 ;  /* 0x00000018c8007c0c */ /* 0x000fe2000c701270 */
[----:B------:R-:W1:Y:S02]  /*1cbc0*/  LDCU UR24, c[0x0][0x398] ;  /* 0x00007300ff1877ac */ /* 0x000e640008000800 */
[C---:B--2---:R-:W-:Y:S01]  /*1cbd0*/  IMAD.WIDE R68, R0.reuse, 0x4, R2 ;  /* 0x0000000400447825 */ /* 0x044fe200078e0202 */
[----:B------:R-:W2:Y:S01]  /*1cbe0*/  LDL.LU R202, [R1+0x30] ;  /* 0x0000300001ca7983 */ /* 0x000ea20000300800 */
[----:B------:R-:W1:Y:S03]  /*1cbf0*/  LDCU UR26, c[0x0][0x398] ;  /* 0x00007300ff1a77ac */ /* 0x000e660008000800 */
[----:B------:R-:W2:Y:S04]  /*1cc00*/  LDL.LU R203, [R1+0x34] ;  /* 0x0000340001cb7983 */ /* 0x000ea80000300800 */
[----:B------:R1:W-:Y:S02]  /*1cc10*/  @P1 STG.E desc[UR28][R68.64], R249 ;  /* 0x000000f944001986 */ /* 0x0003e4000c10191c */
[----:B-1----:R-:W-:-:S02]  /*1cc20*/  IMAD.WIDE R68, R0, 0x4, R196 ;  /* 0x0000000400447825 */ /* 0x002fc400078e02c4 */
[----:B------:R-:W2:Y:S04]  /*1cc30*/  LDL.LU R249, [R1+0x68c] ;  /* 0x00068c0001f97983 */ /* 0x000ea80000300800 */
[----:B------:R1:W-:Y:S02]  /*1cc40*/  @P0 STG.E desc[UR28][R68.64], R70 ;  /* 0x0000004644000986 */ /* 0x0003e4000c10191c */
[----:B-1----:R-:W-:Y:S02]  /*1cc50*/  VIADD R68, R198, 0x3 ;  /* 0x00000003c6447836 */ /* 0x002fe40000000000 */
[----:B------:R-:W2:Y:S03]  /*1cc60*/  LDL.LU R70, [R1+0x18] ;  /* 0x0000180001467983 */ /* 0x000ea60000300800 */
[----:B------:R-:W-:-:S04]  /*1cc70*/  ISETP.GE.AND P0, PT, R68, UR15, PT ;  /* 0x0000000f44007c0c */ /* 0x000fc8000bf06270 */
[----:B------:R-:W-:Y:S01]  /*1cc80*/  ISETP.LT.AND P1, PT, R199, UR8, !P0 ;  /* 0x00000008c7007c0c */ /* 0x000fe2000c721270 */
[----:B------:R-:W-:Y:S01]  /*1cc90*/  VIADD R0, R0, UR32 ;  /* 0x0000002000007c36 */ /* 0x000fe20008000000 */
[----:B------:R-:W-:Y:S01]  /*1cca0*/  ISETP.LT.AND P0, PT, R200, UR20, !P0 ;  /* 0x00000014c8007c0c */ /* 0x000fe2000c701270 */
[----:B------:R-:W1:Y:S02]  /*1ccb0*/  LDCU UR8, c[0x0][0x398] ;  /* 0x00007300ff0877ac */ /* 0x000e640008000800 */
[C---:B------:R-:W-:Y:S01]  /*1ccc0*/  IMAD.WIDE R68, R0.reuse, 0x4, R2 ;  /* 0x0000000400447825 */ /* 0x040fe200078e0202 */
[----:B------:R-:W1:Y:S07]  /*1ccd0*/  LDCU UR20, c[0x0][0x398] ;  /* 0x00007300ff1477ac */ /* 0x000e6e0008000800 */
[----:B----4-:R4:W-:Y:S02]  /*1cce0*/  @P1 STG.E desc[UR28][R68.64], R250 ;  /* 0x000000fa44001986 */ /* 0x0109e4000c10191c */
[----:B----4-:R-:W-:-:S02]  /*1ccf0*/  IMAD.WIDE R68, R0, 0x4, R196 ;  /* 0x0000000400447825 */ /* 0x010fc400078e02c4 */
[----:B------:R-:W4:Y:S04]  /*1cd00*/  LDL.LU R250, [R1+0x688] ;  /* 0x0006880001fa7983 */ /* 0x000f280000300800 */
[----:B------:R1:W-:Y:S02]  /*1cd10*/  @P0 STG.E desc[UR28][R68.64], R71 ;  /* 0x0000004744000986 */ /* 0x0003e4000c10191c */
[----:B-1----:R-:W-:Y:S02]  /*1cd20*/  VIADD R68, R198, 0x4 ;  /* 0x00000004c6447836 */ /* 0x002fe40000000000 */
[----:B------:R-:W4:Y:S03]  /*1cd30*/  LDL.LU R71, [R1+0x1c] ;  /* 0x00001c0001477983 */ /* 0x000f260000300800 */
[----:B------:R-:W-:-:S04]  /*1cd40*/  ISETP.GE.AND P0, PT, R68, UR15, PT ;  /* 0x0000000f44007c0c */ /* 0x000fc8000bf06270 */
[----:B------:R-:W-:Y:S01]  /*1cd50*/  ISETP.LT.AND P1, PT, R199, UR22, !P0 ;  /* 0x00000016c7007c0c */ /* 0x000fe2000c721270 */
[----:B------:R-:W-:Y:S01]  /*1cd60*/  VIADD R0, R0, UR32 ;  /* 0x0000002000007c36 */ /* 0x000fe20008000000 */
[----:B------:R-:W-:Y:S01]  /*1cd70*/  ISETP.LT.AND P0, PT, R200, UR16, !P0 ;  /* 0x00000010c8007c0c */ /* 0x000fe2000c701270 */
[----:B------:R-:W1:Y:S02]  /*1cd80*/  LDCU UR16, c[0x0][0x398] ;  /* 0x00007300ff1077ac */ /* 0x000e640008000800 */
[C---:B------:R-:W-:Y:S01]  /*1cd90*/  IMAD.WIDE R68, R0.reuse, 0x4, R2 ;  /* 0x0000000400447825 */ /* 0x040fe200078e0202 */
[----:B------:R-:W1:Y:S07]  /*1cda0*/  LDCU UR22, c[0x0][0x398] ;  /* 0x00007300ff1677ac */ /* 0x000e6e0008000800 */
[----:B---3--:R3:W-:Y:S02]  /*1cdb0*/  @P1 STG.E desc[UR28][R68.64], R251 ;  /* 0x000000fb44001986 */ /* 0x0087e4000c10191c */
[----:B---3--:R-:W-:-:S02]  /*1cdc0*/  IMAD.WIDE R68, R0, 0x4, R196 ;  /* 0x0000000400447825 */ /* 0x008fc400078e02c4 */
[----:B------:R-:W3:Y:S04]  /*1cdd0*/  LDL.LU R251, [R1+0x684] ;  /* 0x0006840001fb7983 */ /* 0x000ee80000300800 */
[----:B------:R1:W-:Y:S02]  /*1cde0*/  @P0 STG.E desc[UR28][R68.64], R72 ;  /* 0x0000004844000986 */ /* 0x0003e4000c10191c */
[----:B-1----:R-:W-:Y:S02]  /*1cdf0*/  VIADD R68, R198, 0x5 ;  /* 0x00000005c6447836 */ /* 0x002fe40000000000 */
[----:B------:R-:W3:Y:S03]  /*1ce00*/  LDL.LU R72, [R1+0x24] ;  /* 0x0000240001487983 */ /* 0x000ee60000300800 */
[----:B------:R-:W-:-:S04]  /*1ce10*/  ISETP.GE.AND P0, PT, R68, UR15, PT ;  /* 0x0000000f44007c0c */ /* 0x000fc8000bf06270 */
[----:B------:R-:W-:Y:S01]  /*1ce20*/  ISETP.LT.AND P1, PT, R199, UR18, !P0 ;  /* 0x00000012c7007c0c */ /* 0x000fe2000c721270 */
[----:B------:R-:W-:Y:S01]  /*1ce30*/  VIADD R0, R0, UR32 ;  /* 0x0000002000007c36 */ /* 0x000fe20008000000 */
[----:B------:R-:W-:Y:S01]  /*1ce40*/  ISETP.LT.AND P0, PT, R200, UR6, !P0 ;  /* 0x00000006c8007c0c */ /* 0x000fe2000c701270 */
[----:B------:R-:W1:Y:S02]  /*1ce50*/  LDCU UR6, c[0x0][0x398] ;  /* 0x00007300ff0677ac */ /* 0x000e640008000800 */
[C---:B------:R-:W-:Y:S01]  /*1ce60*/  IMAD.WIDE R68, R0.reuse, 0x4, R2 ;  /* 0x0000000400447825 */ /* 0x040fe200078e0202 */
[----:B------:R-:W1:Y:S07]  /*1ce70*/  LDCU UR18, c[0x0][0x398] ;  /* 0x00007300ff1277ac */ /* 0x000e6e0008000800 */
[----:B------:R1:W-:Y:S02]  /*1ce80*/  @P1 STG.E desc[UR28][R68.64], R252 ;  /* 0x000000fc44001986 */ /* 0x0003e4000c10191c */
[----:B-1----:R-:W-:-:S02]  /*1ce90*/  IMAD.WIDE R68, R0, 0x4, R196 ;  /* 0x0000000400447825 */ /* 0x002fc400078e02c4 */
[----:B------:R-:W3:Y:S04]  /*1cea0*/  LDL.LU R252, [R1+0x680] ;  /* 0x0006800001fc7983 */ /* 0x000ee80000300800 */
[----:B------:R1:W-:Y:S04]  /*1ceb0*/  @P0 STG.E desc[UR28][R68.64], R73 ;  /* 0x0000004944000986 */ /* 0x0003e8000c10191c */
[----:B-1----:R-:W3:Y:S01]  /*1cec0*/  LDL.LU R73, [R1+0x20] ;  /* 0x0000200001497983 */ /* 0x002ee20000300800 */
[----:B------:R-:W-:-:S05]  /*1ced0*/  VIADD R68, R198, 0x6 ;  /* 0x00000006c6447836 */ /* 0x000fca0000000000 */
[----:B------:R-:W-:-:S04]  /*1cee0*/  ISETP.GE.AND P0, PT, R68, UR15, PT ;  /* 0x0000000f44007c0c */ /* 0x000fc8000bf06270 */
[----:B------:R-:W-:Y:S01]  /*1cef0*/  ISETP.LT.AND P1, PT, R199, UR34, !P0 ;  /* 0x00000022c7007c0c */ /* 0x000fe2000c721270 */
[----:B------:R-:W-:Y:S01]  /*1cf00*/  VIADD R0, R0, UR32 ;  /* 0x0000002000007c36 */ /* 0x000fe20008000000 */
[----:B------:R-:W-:Y:S01]  /*1cf10*/  ISETP.LT.AND P0, PT, R200, UR4, !P0 ;  /* 0x00000004c8007c0c */ /* 0x000fe2000c701270 */
[----:B------:R-:W1:Y:S02]  /*1cf20*/  LDCU UR4, c[0x0][0x398] ;  /* 0x00007300ff0477ac */ /* 0x000e640008000800 */
[C---:B------:R-:W-:Y:S01]  /*1cf30*/  IMAD.WIDE R68, R0.reuse, 0x4, R2 ;  /* 0x0000000400447825 */ /* 0x040fe200078e0202 */
[----:B------:R-:W1:Y:S07]  /*1cf40*/  LDCU UR34, c[0x0][0x398] ;  /* 0x00007300ff2277ac */ /* 0x000e6e0008000800 */
[----:B--2---:R2:W-:Y:S02]  /*1cf50*/  @P1 STG.E desc[UR28][R68.64], R70 ;  /* 0x0000004644001986 */ /* 0x0045e4000c10191c */
[----:B--2---:R-:W-:-:S04]  /*1cf60*/  IMAD.WIDE R68, R0, 0x4, R196 ;  /* 0x0000000400447825 */ /* 0x004fc800078e02c4 */
[----:B------:R-:W-:Y:S01]  /*1cf70*/  VIADD R70, R198, 0x7 ;  /* 0x00000007c6467836 */ /* 0x000fe20000000000 */
[----:B------:R2:W-:Y:S04]  /*1cf80*/  @P0 STG.E desc[UR28][R68.64], R74 ;  /* 0x0000004a44000986 */ /* 0x0005e8000c10191c */
[----:B------:R-:W-:-:S04]  /*1cf90*/  ISETP.GE.AND P0, PT, R70, UR15, PT ;  /* 0x0000000f46007c0c */ /* 0x000fc8000bf06270 */
[----:B-1----:R-:W-:Y:S01]  /*1cfa0*/  ISETP.LT.AND P1, PT, R199, UR4, !P0 ;  /* 0x00000004c7007c0c */ /* 0x002fe2000c721270 */
[----:B------:R-:W-:Y:S01]  /*1cfb0*/  VIADD R0, R0, UR32 ;  /* 0x0000002000007c36 */ /* 0x000fe20008000000 */
[----:B------:R-:W-:Y:S01]  /*1cfc0*/  ISETP.LT.AND P0, PT, R200, UR6, !P0 ;  /* 0x00000006c8007c0c */ /* 0x000fe2000c701270 */
[----:B------:R-:W1:Y:S01]  /*1cfd0*/  LDCU UR4, c[0x0][0x398] ;  /* 0x00007300ff0477ac */ /* 0x000e620008000800 */
[----:B--2---:R-:W2:Y:S01]  /*1cfe0*/  LDL.LU R74, [R1+0x2c] ;  /* 0x00002c00014a7983 */ /* 0x004ea20000300800 */
[----:B------:R-:W-:Y:S01]  /*1cff0*/  IMAD.WIDE R68, R0, 0x4, R2 ;  /* 0x0000000400447825 */ /* 0x000fe200078e0202 */
[----:B------:R-:W1:Y:S01]  /*1d000*/  LDCU UR6, c[0x0][0x398] ;  /* 0x00007300ff0677ac */ /* 0x000e620008000800 */
[----:B------:R-:W-:-:S06]  /*1d010*/  IADD3 R70, PT, PT, R198, 0x8, RZ ;  /* 0x00000008c6467810 */ /* 0x000fcc0007ffe0ff */
[----:B----4-:R4:W-:Y:S02]  /*1d020*/  @P1 STG.E desc[UR28][R68.64], R71 ;  /* 0x0000004744001986 */ /* 0x0109e4000c10191c */
[----:B----4-:R-:W-:-:S05]  /*1d030*/  IMAD.WIDE R68, R0, 0x4, R196 ;  /* 0x0000000400447825 */ /* 0x010fca00078e02c4 */
[----:B------:R4:W-:Y:S01]  /*1d040*/  @P0 STG.E desc[UR28][R68.64], R75 ;  /* 0x0000004b44000986 */ /* 0x0009e2000c10191c */
[----:B------:R-:W-:-:S04]  /*1d050*/  ISETP.GE.AND P0, PT, R70, UR15, PT ;  /* 0x0000000f46007c0c */ /* 0x000fc8000bf06270 */
[----:B-1----:R-:W-:Y:S01]  /*1d060*/  ISETP.LT.AND P1, PT, R199, UR4, !P0 ;  /* 0x00000004c7007c0c */ /* 0x002fe2000c721270 */
[----:B------:R-:W-:Y:S01]  /*1d070*/  VIADD R71, R0, UR32 ;  /* 0x0000002000477c36 */ /* 0x000fe20008000000 */
[----:B------:R-:W-:Y:S01]  /*1d080*/  ISETP.LT.AND P0, PT, R200, UR6, !P0 ;  /* 0x00000006c8007c0c */ /* 0x000fe2000c701270 */
[----:B------:R-:W1:Y:S02]  /*1d090*/  LDCU UR4, c[0x0][0x398] ;  /* 0x00007300ff0477ac */ /* 0x000e640008000800 */
[----:B----4-:R-:W-:Y:S01]  /*1d0a0*/  IMAD.WIDE R68, R71, 0x4, R2 ;  /* 0x0000000447447825 */ /* 0x010fe200078e0202 */
[----:B------:R-:W4:Y:S03]  /*1d0b0*/  LDCU UR6, c[0x0][0x398] ;  /* 0x00007300ff0677ac */ /* 0x000f260008000800 */
[----:B------:R-:W-:-:S04]  /*1d0c0*/  VIADD R0, R198, 0x9 ;  /* 0x00000009c6007836 */ /* 0x000fc80000000000 */
[----:B---3--:R3:W-:Y:S02]  /*1d0d0*/  @P1 STG.E desc[UR28][R68.64], R73 ;  /* 0x0000004944001986 */ /* 0x0087e4000c10191c */
[----:B---3--:R-:W-:-:S05]  /*1d0e0*/  IMAD.WIDE R68, R71, 0x4, R196 ;  /* 0x0000000447447825 */ /* 0x008fca00078e02c4 */
[----:B------:R3:W-:Y:S01]  /*1d0f0*/  @P0 STG.E desc[UR28][R68.64], R76 ;  /* 0x0000004c44000986 */ /* 0x0007e2000c10191c */
[----:B------:R-:W-:-:S04]  /*1d100*/  ISETP.GE.AND P0, PT, R0, UR15, PT ;  /* 0x0000000f00007c0c */ /* 0x000fc8000bf06270 */
[----:B-1----:R-:W-:Y:S01]  /*1d110*/  ISETP.LT.AND P1, PT, R199, UR4, !P0 ;  /* 0x00000004c7007c0c */ /* 0x002fe2000c721270 */
[----:B------:R-:W-:Y:S01]  /*1d120*/  VIADD R71, R71, UR32 ;  /* 0x0000002047477c36 */ /* 0x000fe20008000000 */
[----:B------:R-:W1:Y:S03]  /*1d130*/  LDCU UR4, c[0x0][0x398] ;  /* 0x00007300ff0477ac */ /* 0x000e660008000800 */
[----:B---3--:R-:W-:-:S08]  /*1d140*/  IMAD.WIDE R68, R71, 0x4, R2 ;  /* 0x0000000447447825 */ /* 0x008fd000078e0202 */
[----:B------:R3:W-:Y:S04]  /*1d150*/  @P1 STG.E desc[UR28][R68.64], R72 ;  /* 0x0000004844001986 */ /* 0x0007e8000c10191c */
[----:B---3--:R-:W3:Y:S01]  /*1d160*/  LDL.LU R72, [R1+0x28] ;  /* 0x0000280001487983 */ /* 0x008ee20000300800 */
[----:B------:R-:W-:Y:S01]  /*1d170*/  ISETP.LT.AND P1, PT, R200, UR18, !P0 ;  /* 0x00000012c8007c0c */ /* 0x000fe2000c721270 */
[----:B------:R-:W-:Y:S01]  /*1d180*/  VIADD R0, R198, 0xa ;  /* 0x0000000ac6007836 */ /* 0x000fe20000000000 */
[----:B------:R-:W1:Y:S01]  /*1d190*/  LDCU UR18, c[0x0][0x39c] ;  /* 0x00007380ff1277ac */ /* 0x000e620008000800 */
[----:B------:R-:W-:-:S03]  /*1d1a0*/  IMAD.WIDE R68, R71, 0x4, R196 ;  /* 0x0000000447447825 */ /* 0x000fc600078e02c4 */
[----:B------:R-:W-:Y:S01]  /*1d1b0*/  ISETP.GE.AND P0, PT, R0, UR15, PT ;  /* 0x0000000f00007c0c */ /* 0x000fe2000bf06270 */
[----:B------:R-:W-:-:S06]  /*1d1c0*/  VIADD R0, R198, 0xb ;  /* 0x0000000bc6007836 */ /* 0x000fcc0000000000 */
[----:B------:R1:W-:Y:S01]  /*1d1d0*/  @P1 STG.E desc[UR28][R68.64], R77 ;  /* 0x0000004d44001986 */ /* 0x0003e2000c10191c */
[----:B------:R-:W-:Y:S01]  /*1d1e0*/  ISETP.LT.AND P1, PT, R199, UR47, !P0 ;  /* 0x0000002fc7007c0c */ /* 0x000fe2000c721270 */
[----:B------:R-:W-:Y:S01]  /*1d1f0*/  VIADD R73, R71, UR32 ;  /* 0x0000002047497c36 */ /* 0x000fe20008000000 */
[----:B------:R-:W-:Y:S01]  /*1d200*/  ISETP.LT.AND P0, PT, R200, UR24, !P0 ;  /* 0x00000018c8007c0c */ /* 0x000fe2000c701270 */
[----:B------:R-:W2:Y:S01]  /*1d210*/  LDCU UR24, c[0x0][0x39c] ;  /* 0x00007380ff1877ac */ /* 0x000ea20008000800 */
[----:B------:R-:W-:Y:S01]  /*1d220*/  ISETP.GE.AND P6, PT, R0, UR15, PT ;  /* 0x0000000f00007c0c */ /* 0x000fe2000bfc6270 */
[----:B------:R-:W-:Y:S01]  /*1d230*/  IMAD.WIDE R70, R73, 0x4, R2 ;  /* 0x0000000449467825 */ /* 0x000fe200078e0202 */
[----:B------:R-:W2:Y:S03]  /*1d240*/  LDCU UR47, c[0x0][0x398] ;  /* 0x00007300ff2f77ac */ /* 0x000ea60008000800 */
[----:B------:R-:W-:Y:S01]  /*1d250*/  VIADD R0, R198, 0xc ;  /* 0x0000000cc6007836 */ /* 0x000fe20000000000 */
[----:B------:R-:W-:Y:S01]  /*1d260*/  ISETP.LT.AND P3, PT, R199, UR48, !P6 ;  /* 0x00000030c7007c0c */ /* 0x000fe2000f761270 */
[C---:B-1----:R-:W-:Y:S01]  /*1d270*/  IMAD.WIDE R68, R73.reuse, 0x4, R196 ;  /* 0x0000000449447825 */ /* 0x042fe200078e02c4 */
[----:B------:R-:W-:Y:S01]  /*1d280*/  ISETP.LT.AND P6, PT, R200, UR73, !P6 ;  /* 0x00000049c8007c0c */ /* 0x000fe2000f7c1270 */
[----:B------:R-:W1:Y:S02]  /*1d290*/  LDCU UR48, c[0x0][0x398] ;  /* 0x00007300ff3077ac */ /* 0x000e640008000800 */
[----:B------:R-:W-:Y:S01]  /*1d2a0*/  VIADD R75, R73, UR32 ;  /* 0x00000020494b7c36 */ /* 0x000fe20008000000 */
[----:B------:R-:W1:Y:S04]  /*1d2b0*/  LDCU UR73, c[0x0][0x398] ;  /* 0x00007300ff4977ac */ /* 0x000e680008000800 */
[----:B------:R-:W-:Y:S01]  /*1d2c0*/  IADD3 R77, PT, PT, R75, UR32, RZ ;  /* 0x000000204b4d7c10 */ /* 0x000fe2000fffe0ff */
[----:B------:R-:W-:Y:S01]  /*1d2d0*/  VIADD R76, R198, 0x2d ;  /* 0x0000002dc64c7836 */ /* 0x000fe20000000000 */
[----:B---3--:R3:W-:Y:S01]  /*1d2e0*/  @P1 STG.E desc[UR28][R70.64], R72 ;  /* 0x0000004846001986 */ /* 0x0087e2000c10191c */
[----:B------:R-:W-:Y:S01]  /*1d2f0*/  ISETP.GE.AND P1, PT, R0, UR15, PT ;  /* 0x0000000f00007c0c */ /* 0x000fe2000bf26270 */
[----:B------:R-:W-:-:S03]  /*1d300*/  VIADD R0, R198, 0xe ;  /* 0x0000000ec6007836 */ /* 0x000fc60000000000 */
[----:B------:R-:W-:Y:S01]  /*1d310*/  ISETP.LT.AND P5, PT, R199, UR52, !P1 ;  /* 0x00000034c7007c0c */ /* 0x000fe2000cfa1270 */
[----:B------:R1:W-:Y:S01]  /*1d320*/  @P0 STG.E desc[UR28][R68.64], R78 ;  /* 0x0000004e44000986 */ /* 0x0003e2000c10191c */
[----:B------:R-:W-:Y:S01]  /*1d330*/  ISETP.LT.AND P1, PT, R200, UR71, !P1 ;  /* 0x00000047c8007c0c */ /* 0x000fe2000cf21270 */
[----:B------:R-:W4:Y:S01]  /*1d340*/  LDCU UR52, c[0x0][0x39c] ;  /* 0x00007380ff3477ac */ /* 0x000f220008000800 */
[----:B---3--:R-:W-:Y:S01]  /*1d350*/  VIADD R70, R198, 0xd ;  /* 0x0000000dc6467836 */ /* 0x008fe20000000000 */
[----:B------:R-:W-:Y:S01]  /*1d360*/  ISETP.GE.AND P0, PT, R0, UR15, PT ;  /* 0x0000000f00007c0c */ /* 0x000fe2000bf06270 */
[----:B------:R-:W-:Y:S01]  /*1d370*/  IMAD.WIDE R72, R75, 0x4, R2 ;  /* 0x000000044b487825 */ /* 0x000fe200078e0202 */
[----:B------:R-:W3:Y:S02]  /*1d380*/  LDCU UR71, c[0x0][0x398] ;  /* 0x00007300ff4777ac */ /* 0x000ee40008000800 */
[----:B------:R-:W-:Y:S01]  /*1d390*/  ISETP.GE.AND P2, PT, R70, UR15, PT ;  /* 0x0000000f46007c0c */ /* 0x000fe2000bf46270 */
[----:B------:R-:W-:-:S02]  /*1d3a0*/  VIADD R0, R198, 0xf ;  /* 0x0000000fc6007836 */ /* 0x000fc40000000000 */
[----:B------:R-:W-:Y:S01]  /*1d3b0*/  IMAD.WIDE R70, R75, 0x4, R196 ;  /* 0x000000044b467825 */ /* 0x000fe200078e02c4 */
[----:B------:R-:W-:Y:S01]  /*1d3c0*/  ISETP.LT.AND P4, PT, R199, UR30, !P2 ;  /* 0x0000001ec7007c0c */ /* 0x000fe2000d781270 */
[----:B--2---:R2:W-:Y:S01]  /*1d3d0*/  @P3 STG.E desc[UR28][R72.64], R74 ;  /* 0x0000004a48003986 */ /* 0x0045e2000c10191c */
[----:B------:R-:W-:Y:S01]  /*1d3e0*/  ISETP.LT.AND P2, PT, R200, UR11, !P2 ;  /* 0x0000000bc8007c0c */ /* 0x000fe2000d741270 */
[----:B-1----:R-:W-:Y:S01]  /*1d3f0*/  IMAD.WIDE R68, R77, 0x4, R2 ;  /* 0x000000044d447825 */ /* 0x002fe200078e0202 */
[----:B------:R-:W-:Y:S01]  /*1d400*/  ISETP.GE.AND P3, PT, R0, UR15, PT ;  /* 0x0000000f00007c0c */ /* 0x000fe2000bf66270 */
[----:B------:R1:W-:Y:S01]  /*1d410*/  @P6 STG.E desc[UR28][R70.64], R79 ;  /* 0x0000004f46006986 */ /* 0x0003e2000c10191c */
[----:B------:R-:W3:Y:S01]  /*1d420*/  LDCU UR11, c[0x0][0x39c] ;  /* 0x00007380ff0b77ac */ /* 0x000ee20008000800 */
[----:B------:R-:W-:Y:S01]  /*1d430*/  VIADD R0, R198, 0x10 ;  /* 0x00000010c6007836 */ /* 0x000fe20000000000 */
[----:B------:R-:W-:Y:S01]  /*1d440*/  ISETP.LT.AND P6, PT, R199, UR59, !P0 ;  /* 0x0000003bc7007c0c */ /* 0x000fe2000c7c1270 */
[----:B------:R1:W-:Y:S01]  /*1d450*/  @P5 STG.E desc[UR28][R68.64], R202 ;  /* 0x000000ca44005986 */ /* 0x0003e2000c10191c */
[----:B------:R-:W3:Y:S01]  /*1d460*/  LDCU UR30, c[0x0][0x398] ;  /* 0x00007300ff1e77ac */ /* 0x000ee20008000800 */
[C---:B--2---:R-:W-:Y:S01]  /*1d470*/  IMAD.WIDE R72, R77.reuse, 0x4, R196 ;  /* 0x000000044d487825 */ /* 0x044fe200078e02c4 */
[----:B------:R-:W-:Y:S01]  /*1d480*/  ISETP.LT.AND P0, PT, R200, UR72, !P0 ;  /* 0x00000048c8007c0c */ /* 0x000fe2000c701270 */
[----:B------:R-:W2:Y:S02]  /*1d490*/  LDCU UR59, c[0x0][0x398] ;  /* 0x00007300ff3b77ac */ /* 0x000ea40008000800 */
[----:B------:R-:W-:Y:S01]  /*1d4a0*/  VIADD R77, R77, UR32 ;  /* 0x000000204d4d7c36 */ /* 0x000fe20008000000 */
[----:B------:R2:W-:Y:S01]  /*1d4b0*/  @P1 STG.E desc[UR28][R72.64], R80 ;  /* 0x0000005048001986 */ /* 0x0005e2000c10191c */
[----:B------:R-:W-:Y:S01]  /*1d4c0*/  ISETP.GE.AND P1, PT, R0, UR15, PT ;  /* 0x0000000f00007c0c */ /* 0x000fe2000bf26270 */
[----:B------:R-:W3:Y:S01]  /*1d4d0*/  LDCU UR72, c[0x0][0x398] ;  /* 0x00007300ff4877ac */ /* 0x000ee20008000800 */
[----:B-1----:R-:W-:Y:S01]  /*1d4e0*/  IMAD.WIDE R70, R77, 0x4, R2 ;  /* 0x000000044d467825 */ /* 0x002fe200078e0202 */
[----:B------:R-:W-:-:S03]  /*1d4f0*/  ISETP.LT.AND P5, PT, R199, UR41, !P3 ;  /* 0x00000029c7007c0c */ /* 0x000fc6000dfa1270 */
[----:B------:R-:W-:Y:S01]  /*1d500*/  IMAD.WIDE R68, R77, 0x4, R196 ;  /* 0x000000044d447825 */ /* 0x000fe200078e02c4 */
[----:B------:R-:W-:-:S03]  /*1d510*/  ISETP.LT.AND P3, PT, R200, UR57, !P3 ;  /* 0x00000039c8007c0c */ /* 0x000fc6000df61270 */
[----:B------:R-:W-:Y:S01]  /*1d520*/  VIADD R0, R198, 0x11 ;  /* 0x00000011c6007836 */ /* 0x000fe20000000000 */
[----:B------:R-:W-:Y:S01]  /*1d530*/  @P4 STG.E desc[UR28][R70.64], R203 ;  /* 0x000000cb46004986 */ /* 0x000fe2000c10191c */
[----:B------:R-:W-:Y:S01]  /*1d540*/  VIADD R77, R77, UR32 ;  /* 0x000000204d4d7c36 */ /* 0x000fe20008000000 */
[----:B------:R-:W1:Y:S02]  /*1d550*/  LDCU UR41, c[0x0][0x39c] ;  /* 0x00007380ff2977ac */ /* 0x000e640008000800 */
[----:B------:R3:W-:Y:S01]  /*1d560*/  @P2 STG.E desc[UR28][R68.64], R81 ;  /* 0x0000005144002986 */ /* 0x0007e2000c10191c */
[C---:B--2---:R-:W-:Y:S01]  /*1d570*/  IMAD.WIDE R72, R77.reuse, 0x4, R2 ;  /* 0x000000044d487825 */ /* 0x044fe200078e0202 */
[----:B------:R-:W-:Y:S01]  /*1d580*/  ISETP.GE.AND P2, PT, R0, UR43, PT ;  /* 0x0000002b00007c0c */ /* 0x000fe2000bf46270 */
[----:B------:R-:W2:Y:S02]  /*1d590*/  LDCU UR57, c[0x0][0x398] ;  /* 0x00007300ff3977ac */ /* 0x000ea40008000800 */
[----:B------:R-:W-:Y:S01]  /*1d5a0*/  IMAD.WIDE R74, R77, 0x4, R196 ;  /* 0x000000044d4a7825 */ /* 0x000fe200078e02c4 */
[----:B------:R-:W-:Y:S01]  /*1d5b0*/  ISETP.LT.AND P4, PT, R199, UR77, !P1 ;  /* 0x0000004dc7007c0c */ /* 0x000fe2000cf81270 */
[----:B------:R1:W-:Y:S01]  /*1d5c0*/  @P6 STG.E desc[UR28][R72.64], R201 ;  /* 0x000000c948006986 */ /* 0x0003e2000c10191c */
[----:B------:R-:W1:Y:S01]  /*1d5d0*/  LDCU UR15, c[0x0][0x398] ;  /* 0x00007300ff0f77ac */ /* 0x000e620008000800 */
[----:B------:R-:W-:-:S02]  /*1d5e0*/  VIADD R77, R77, UR32 ;  /* 0x000000204d4d7c36 */ /* 0x000fc40008000000 */
[----:B------:R-:W-:Y:S01]  /*1d5f0*/  VIADD R0, R198, 0x12 ;  /* 0x00000012c6007836 */ /* 0x000fe20000000000 */
[----:B------:R-:W-:Y:S01]  /*1d600*/  ISETP.LT.AND P1, PT, R200, UR16, !P1 ;  /* 0x00000010c8007c0c */ /* 0x000fe2000cf21270 */
[----:B------:R1:W-:Y:S01]  /*1d610*/  @P0 STG.E desc[UR28][R74.64], R82 ;  /* 0x000000524a000986 */ /* 0x0003e2000c10191c */
[----:B---3--:R-:W-:Y:S01]  /*1d620*/  IMAD.WIDE R68, R77, 0x4, R2 ;  /* 0x000000044d447825 */ /* 0x008fe200078e0202 */
[----:B------:R-:W-:Y:S01]  /*1d630*/  ISETP.LT.AND P6, PT, R199, UR70, !P2 ;  /* 0x00000046c7007c0c */ /* 0x000fe2000d7c1270 */
[----:B------:R-:W3:Y:S01]  /*1d640*/  LDCU UR77, c[0x0][0x39c] ;  /* 0x00007380ff4d77ac */ /* 0x000ee20008000800 */
[----:B------:R-:W-:Y:S01]  /*1d650*/  ISETP.GE.AND P0, PT, R0, UR68, PT ;  /* 0x0000004400007c0c */ /* 0x000fe2000bf06270 */
[C---:B------:R-:W-:Y:S01]  /*1d660*/  IMAD.WIDE R70, R77.reuse, 0x4, R196 ;  /* 0x000000044d467825 */ /* 0x040fe200078e02c4 */
[----:B------:R-:W-:Y:S01]  /*1d670*/  ISETP.LT.AND P2, PT, R200, UR58, !P2 ;  /* 0x0000003ac8007c0c */ /* 0x000fe2000d741270 */
[----:B------:R2:W-:Y:S01]  /*1d680*/  @P5 STG.E desc[UR28][R68.64], R252 ;  /* 0x000000fc44005986 */ /* 0x0005e2000c10191c */
[----:B------:R-:W3:Y:S01]  /*1d690*/  LDCU UR70, c[0x0][0x39c] ;  /* 0x00007380ff4677ac */ /* 0x000ee20008000800 */
[----:B------:R-:W-:-:S02]  /*1d6a0*/  VIADD R77, R77, UR32 ;  /* 0x000000204d4d7c36 */ /* 0x000fc40008000000 */
[----:B------:R-:W-:Y:S01]  /*1d6b0*/  VIADD R0, R198, 0x13 ;  /* 0x00000013c6007836 */ /* 0x000fe20000000000 */
[----:B------:R2:W-:Y:S01]  /*1d6c0*/  @P3 STG.E desc[UR28][R70.64], R83 ;  /* 0x0000005346003986 */ /* 0x0005e2000c10191c */
[----:B-1----:R-:W-:Y:S01]  /*1d6d0*/  IMAD.WIDE R72, R77, 0x4, R2 ;  /* 0x000000044d487825 */ /* 0x002fe200078e0202 */
[----:B------:R-:W-:Y:S01]  /*1d6e0*/  ISETP.LT.AND P5, PT, R199, UR49, !P0 ;  /* 0x00000031c7007c0c */ /* 0x000fe2000c7a1270 */
[----:B------:R-:W1:Y:S01]  /*1d6f0*/  LDCU UR16, c[0x0][0x398] ;  /* 0x00007300ff1077ac */ /* 0x000e620008000800 */
        /* <DEDUP_REMOVED lines=8> */
[----:B--2---:R-:W-:Y:S01]  /*1d780*/  IMAD.WIDE R68, R77, 0x4, R2 ;  /* 0x000000044d447825 */ /* 0x004fe200078e0202 */
[----:B------:R-:W-:Y:S01]  /*1d790*/  ISETP.LT.AND P4, PT, R199, UR69, !P3 ;  /* 0x00000045c7007c0c */ /* 0x000fe2000df81270 */
[----:B------:R-:W2:Y:S01]  /*1d7a0*/  LDCU UR49, c[0x0][0x39c] ;  /* 0x00007380ff3177ac */ /* 0x000ea20008000800 */
[----:B------:R-:W-:Y:S01]  /*1d7b0*/  ISETP.GE.AND P1, PT, R0, UR45, PT ;  /* 0x0000002d00007c0c */ /* 0x000fe2000bf26270 */
[C---:B------:R-:W-:Y:S01]  /*1d7c0*/  IMAD.WIDE R70, R77.reuse, 0x4, R196 ;  /* 0x000000044d467825 */ /* 0x040fe200078e02c4 */
[----:B------:R-:W-:Y:S01]  /*1d7d0*/  IADD3 R0, PT, PT, R198, 0x15, RZ ;  /* 0x00000015c6007810 */ /* 0x000fe20007ffe0ff */
[----:B------:R2:W-:Y:S01]  /*1d7e0*/  @P6 STG.E desc[UR28][R68.64], R250 ;  /* 0x000000fa44006986 */ /* 0x0005e2000c10191c */
[----:B----4-:R-:W-:Y:S01]  /*1d7f0*/  ISETP.LT.AND P3, PT, R200, UR6, !P3 ;  /* 0x00000006c8007c0c */ /* 0x010fe2000df61270 */
[----:B------:R-:W-:Y:S01]  /*1d800*/  VIADD R77, R77, UR32 ;  /* 0x000000204d4d7c36 */ /* 0x000fe20008000000 */
[----:B------:R-:W-:Y:S01]  /*1d810*/  ISETP.LT.AND P6, PT, R199, UR38, !P1 ;  /* 0x00000026c7007c0c */ /* 0x000fe2000cfc1270 */
[----:B------:R4:W-:Y:S01]  /*1d820*/  @P2 STG.E desc[UR28][R70.64], R85 ;  /* 0x0000005546002986 */ /* 0x0009e2000c10191c */
[----:B------:R-:W-:Y:S01]  /*1d830*/  ISETP.GE.AND P2, PT, R0, UR54, PT ;  /* 0x0000003600007c0c */ /* 0x000fe2000bf46270 */
[C---:B-1----:R-:W-:Y:S01]  /*1d840*/  IMAD.WIDE R72, R77.reuse, 0x4, R2 ;  /* 0x000000044d487825 */ /* 0x042fe200078e0202 */
[----:B------:R-:W1:Y:S03]  /*1d850*/  LDCU UR58, c[0x0][0x398] ;  /* 0x00007300ff3a77ac */ /* 0x000e660008000800 */
[C---:B------:R-:W-:Y:S01]  /*1d860*/  IMAD.WIDE R74, R77.reuse, 0x4, R196 ;  /* 0x000000044d4a7825 */ /* 0x040fe200078e02c4 */
[----:B------:R-:W-:Y:S01]  /*1d870*/  ISETP.LT.AND P1, PT, R200, UR35, !P1 ;  /* 0x00000023c8007c0c */ /* 0x000fe2000cf21270 */
[----:B------:R-:W1:Y:S02]  /*1d880*/  LDCU UR69, c[0x0][0x39c] ;  /* 0x00007380ff4577ac */ /* 0x000e640008000800 */
[----:B------:R-:W-:-:S02]  /*1d890*/  VIADD R77, R77, UR32 ;  /* 0x000000204d4d7c36 */ /* 0x000fc40008000000 */
[----:B------:R-:W-:Y:S01]  /*1d8a0*/  VIADD R0, R198, 0x16 ;  /* 0x00000016c6007836 */ /* 0x000fe20000000000 */
[----:B------:R1:W-:Y:S01]  /*1d8b0*/  @P5 STG.E desc[UR28][R72.64], R249 ;  /* 0x000000f948005986 */ /* 0x0003e2000c10191c */
[C---:B--2---:R-:W-:Y:S01]  /*1d8c0*/  IMAD.WIDE R68, R77.reuse, 0x4, R2 ;  /* 0x000000044d447825 */ /* 0x044fe200078e0202 */
[----:B------:R-:W2:Y:S02]  /*1d8d0*/  LDCU UR68, c[0x0][0x398] ;  /* 0x00007300ff4477ac */ /* 0x000ea40008000800 */
[----:B------:R3:W-:Y:S01]  /*1d8e0*/  @P0 STG.E desc[UR28][R74.64], R86 ;  /* 0x000000564a000986 */ /* 0x0007e2000c10191c */
[C---:B----4-:R-:W-:Y:S01]  /*1d8f0*/  IMAD.WIDE R70, R77.reuse, 0x4, R196 ;  /* 0x000000044d467825 */ /* 0x050fe200078e02c4 */
[----:B------:R-:W-:Y:S01]  /*1d900*/  ISETP.GE.AND P0, PT, R0, UR65, PT ;  /* 0x0000004100007c0c */ /* 0x000fe2000bf06270 */
[----:B------:R-:W4:Y:S02]  /*1d910*/  LDCU UR39, c[0x0][0x398] ;  /* 0x00007300ff2777ac */ /* 0x000f240008000800 */
[----:B------:R-:W-:-:S02]  /*1d920*/  VIADD R77, R77, UR32 ;  /* 0x000000204d4d7c36 */ /* 0x000fc40008000000 */
[----:B------:R-:W-:Y:S01]  /*1d930*/  VIADD R0, R198, 0x17 ;  /* 0x00000017c6007836 */ /* 0x000fe20000000000 */
[----:B------:R-:W-:Y:S01]  /*1d940*/  ISETP.LT.AND P5, PT, R199, UR67, !P2 ;  /* 0x00000043c7007c0c */ /* 0x000fe2000d7a1270 */
[----:B------:R2:W-:Y:S01]  /*1d950*/  @P4 STG.E desc[UR28][R68.64], R248 ;  /* 0x000000f844004986 */ /* 0x0005e2000c10191c */
[----:B------:R-:W-:Y:S01]  /*1d960*/  ISETP.LT.AND P2, PT, R200, UR26, !P2 ;  /* 0x0000001ac8007c0c */ /* 0x000fe2000d741270 */
[----:B-1----:R-:W-:Y:S01]  /*1d970*/  IMAD.WIDE R72, R77, 0x4, R2 ;  /* 0x000000044d487825 */ /* 0x002fe200078e0202 */
[----:B------:R-:W-:Y:S01]  /*1d980*/  ISETP.LT.AND P4, PT, R199, UR40, !P0 ;  /* 0x00000028c7007c0c */ /* 0x000fe2000c781270 */
[----:B------:R1:W-:Y:S01]  /*1d990*/  @P3 STG.E desc[UR28][R70.64], R87 ;  /* 0x0000005746003986 */ /* 0x0003e2000c10191c */
[----:B------:R-:W-:Y:S01]  /*1d9a0*/  ISETP.GE.AND P3, PT, R0, UR55, PT ;  /* 0x0000003700007c0c */ /* 0x000fe2000bf66270 */
[C---:B---3--:R-:W-:Y:S01]  /*1d9b0*/  IMAD.WIDE R74, R77.reuse, 0x4, R196 ;  /* 0x000000044d4a7825 */ /* 0x048fe200078e02c4 */
[----:B------:R-:W-:Y:S01]  /*1d9c0*/  ISETP.LT.AND P0, PT, R200, UR33, !P0 ;  /* 0x00000021c8007c0c */ /* 0x000fe2000c701270 */
[----:B------:R3:W-:Y:S01]  /*1d9d0*/  @P6 STG.E desc[UR28][R72.64], R247 ;  /* 0x000000f748006986 */ /* 0x0007e2000c10191c */
[----:B------:R-:W4:Y:S01]  /*1d9e0*/  LDCU UR12, c[0x0][0x398] ;  /* 0x00007300ff0c77ac */ /* 0x000f220008000800 */
[----:B------:R-:W-:-:S02]  /*1d9f0*/  VIADD R77, R77, UR32 ;  /* 0x000000204d4d7c36 */ /* 0x000fc40008000000 */
[----:B------:R-:W-:Y:S01]  /*1da00*/  VIADD R0, R198, 0x18 ;  /* 0x00000018c6007836 */ /* 0x000fe20000000000 */
[----:B------:R3:W-:Y:S01]  /*1da10*/  @P1 STG.E desc[UR28][R74.64], R88 ;  /* 0x000000584a001986 */ /* 0x0007e2000c10191c */
[----:B--2---:R-:W-:Y:S01]  /*1da20*/  IMAD.WIDE R68, R77, 0x4, R2 ;  /* 0x000000044d447825 */ /* 0x004fe200078e0202 */
[----:B------:R-:W-:Y:S01]  /*1da30*/  ISETP.LT.AND P6, PT, R199, UR76, !P3 ;  /* 0x0000004cc7007c0c */ /* 0x000fe2000dfc1270 */
[----:B------:R-:W2:Y:S01]  /*1da40*/  LDCU UR38, c[0x0][0x39c] ;  /* 0x00007380ff2677ac */ /* 0x000ea20008000800 */
[----:B------:R-:W-:Y:S01]  /*1da50*/  ISETP.GE.AND P1, PT, R0, UR46, PT ;  /* 0x0000002e00007c0c */ /* 0x000fe2000bf26270 */
[C---:B-1----:R-:W-:Y:S01]  /*1da60*/  IMAD.WIDE R70, R77.reuse, 0x4, R196 ;  /* 0x000000044d467825 */ /* 0x042fe200078e02c4 */
[----:B------:R-:W-:Y:S01]  /*1da70*/  ISETP.LT.AND P3, PT, R200, UR66, !P3 ;  /* 0x00000042c8007c0c */ /* 0x000fe2000df61270 */
[----:B------:R1:W-:Y:S01]  /*1da80*/  @P5 STG.E desc[UR28][R68.64], R246 ;  /* 0x000000f644005986 */ /* 0x0003e2000c10191c */
[----:B------:R-:W2:Y:S01]  /*1da90*/  LDCU UR6, c[0x0][0x398] ;  /* 0x00007300ff0677ac */ /* 0x000ea20008000800 */
[----:B------:R-:W-:-:S02]  /*1daa0*/  VIADD R77, R77, UR32 ;  /* 0x000000204d4d7c36 */ /* 0x000fc40008000000 */
[----:B------:R-:W-:Y:S01]  /*1dab0*/  VIADD R0, R198, 0x19 ;  /* 0x00000019c6007836 */ /* 0x000fe20000000000 */
        /* <DEDUP_REMOVED lines=17> */
[----:B------:R-:W-:Y:S01]  /*1dbd0*/  IADD3 R0, PT, PT, R198, 0x1b, RZ ;  /* 0x0000001bc6007810 */ /* 0x000fe20007ffe0ff */
[----:B------:R1:W-:Y:S01]  /*1dbe0*/  @P6 STG.E desc[UR28][R68.64], R244 ;  /* 0x000000f444006986 */ /* 0x0003e2000c10191c */
[----:B------:R-:W-:Y:S01]  /*1dbf0*/  ISETP.LT.AND P2, PT, R200, UR4, !P2 ;  /* 0x00000004c8007c0c */ /* 0x000fe2000d741270 */
[----:B------:R-:W-:Y:S01]  /*1dc00*/  VIADD R77, R77, UR32 ;  /* 0x000000204d4d7c36 */ /* 0x000fe20008000000 */
[----:B------:R-:W-:Y:S01]  /*1dc10*/  ISETP.LT.AND P6, PT, R199, UR22, !P0 ;  /* 0x00000016c7007c0c */ /* 0x000fe2000c7c1270 */
[----:B------:R1:W-:Y:S01]  /*1dc20*/  @P3 STG.E desc[UR28][R70.64], R91 ;  /* 0x0000005b46003986 */ /* 0x0003e2000c10191c */
[----:B------:R-:W-:Y:S01]  /*1dc30*/  ISETP.GE.AND P3, PT, R0, UR63, PT ;  /* 0x0000003f00007c0c */ /* 0x000fe2000bf66270 */
[C---:B--2---:R-:W-:Y:S01]  /*1dc40*/  IMAD.WIDE R72, R77.reuse, 0x4, R2 ;  /* 0x000000044d487825 */ /* 0x044fe200078e0202 */
[----:B------:R-:W2:Y:S03]  /*1dc50*/  LDCU UR54, c[0x0][0x398] ;  /* 0x00007300ff3677ac */ /* 0x000ea60008000800 */
[C---:B------:R-:W-:Y:S01]  /*1dc60*/  IMAD.WIDE R74, R77.reuse, 0x4, R196 ;  /* 0x000000044d4a7825 */ /* 0x040fe200078e02c4 */
[----:B------:R-:W-:Y:S01]  /*1dc70*/  ISETP.LT.AND P0, PT, R200, UR36, !P0 ;  /* 0x00000024c8007c0c */ /* 0x000fe2000c701270 */
[----:B------:R-:W2:Y:S02]  /*1dc80*/  LDCU UR26, c[0x0][0x398] ;  /* 0x00007300ff1a77ac */ /* 0x000ea40008000800 */
[----:B------:R-:W-:-:S02]  /*1dc90*/  VIADD R77, R77, UR32 ;  /* 0x000000204d4d7c36 */ /* 0x000fc40008000000 */
[----:B------:R-:W-:Y:S01]  /*1dca0*/  VIADD R0, R198, 0x1c ;  /* 0x0000001cc6007836 */ /* 0x000fe20000000000 */
[----:B------:R2:W-:Y:S01]  /*1dcb0*/  @P5 STG.E desc[UR28][R72.64], R243 ;  /* 0x000000f348005986 */ /* 0x0005e2000c10191c */
[C---:B-1----:R-:W-:Y:S01]  /*1dcc0*/  IMAD.WIDE R68, R77.reuse, 0x4, R2 ;  /* 0x000000044d447825 */ /* 0x042fe200078e0202 */
[----:B------:R-:W1:Y:S02]  /*1dcd0*/  LDCU UR40, c[0x0][0x39c] ;  /* 0x00007380ff2877ac */ /* 0x000e640008000800 */
[----:B------:R3:W-:Y:S01]  /*1dce0*/  @P1 STG.E desc[UR28][R74.64], R92 ;  /* 0x0000005c4a001986 */ /* 0x0007e2000c10191c */
[C---:B------:R-:W-:Y:S01]  /*1dcf0*/  IMAD.WIDE R70, R77.reuse, 0x4, R196 ;  /* 0x000000044d467825 */ /* 0x040fe200078e02c4 */
[----:B------:R-:W-:Y:S01]  /*1dd00*/  ISETP.GE.AND P1, PT, R0, UR42, PT ;  /* 0x0000002a00007c0c */ /* 0x000fe2000bf26270 */
[----:B------:R-:W1:Y:S02]  /*1dd10*/  LDCU UR65, c[0x0][0x398] ;  /* 0x00007300ff4177ac */ /* 0x000e640008000800 */
[----:B------:R-:W-:-:S02]  /*1dd20*/  VIADD R77, R77, UR32 ;  /* 0x000000204d4d7c36 */ /* 0x000fc40008000000 */
[----:B------:R-:W-:Y:S01]  /*1dd30*/  VIADD R0, R198, 0x1d ;  /* 0x0000001dc6007836 */ /* 0x000fe20000000000 */
[----:B------:R-:W-:Y:S01]  /*1dd40*/  ISETP.LT.AND P5, PT, R199, UR14, !P3 ;  /* 0x0000000ec7007c0c */ /* 0x000fe2000dfa1270 */
[----:B------:R1:W-:Y:S01]  /*1dd50*/  @P4 STG.E desc[UR28][R68.64], R242 ;  /* 0x000000f244004986 */ /* 0x0003e2000c10191c */
[----:B------:R-:W-:Y:S01]  /*1dd60*/  ISETP.LT.AND P3, PT, R200, UR53, !P3 ;  /* 0x00000035c8007c0c */ /* 0x000fe2000df61270 */
[----:B--2---:R-:W-:Y:S01]  /*1dd70*/  IMAD.WIDE R72, R77, 0x4, R2 ;  /* 0x000000044d487825 */ /* 0x004fe200078e0202 */
        /* <DEDUP_REMOVED lines=10> */
[----:B-1----:R-:W-:Y:S01]  /*1de20*/  IMAD.WIDE R68, R77, 0x4, R2 ;  /* 0x000000044d447825 */ /* 0x002fe200078e0202 */
[----:B------:R-:W-:Y:S01]  /*1de30*/  ISETP.LT.AND P6, PT, R199, UR74, !P2 ;  /* 0x0000004ac7007c0c */ /* 0x000fe2000d7c1270 */
[----:B------:R-:W1:Y:S01]  /*1de40*/  LDCU UR55, c[0x0][0x398] ;  /* 0x00007300ff3777ac */ /* 0x000e620008000800 */
[----:B------:R-:W-:Y:S01]  /*1de50*/  ISETP.GE.AND P0, PT, R0, UR18, PT ;  /* 0x0000001200007c0c */ /* 0x000fe2000bf06270 */
[C---:B--2---:R-:W-:Y:S01]  /*1de60*/  IMAD.WIDE R70, R77.reuse, 0x4, R196 ;  /* 0x000000044d467825 */ /* 0x044fe200078e02c4 */
[----:B------:R-:W-:Y:S01]  /*1de70*/  ISETP.LT.AND P2, PT, R200, UR51, !P2 ;  /* 0x00000033c8007c0c */ /* 0x000fe2000d741270 */
[----:B------:R2:W-:Y:S01]  /*1de80*/  @P5 STG.E desc[UR28][R68.64], R240 ;  /* 0x000000f044005986 */ /* 0x0005e2000c10191c */
[----:B------:R-:W1:Y:S01]  /*1de90*/  LDCU UR76, c[0x0][0x39c] ;  /* 0x00007380ff4c77ac */ /* 0x000e620008000800 */
        /* <DEDUP_REMOVED lines=10> */
[----:B------:R-:W4:Y:S01]  /*1df40*/  LDCU UR46, c[0x0][0x398] ;  /* 0x00007300ff2e77ac */ /* 0x000f220008000800 */
[----:B------:R-:W-:-:S02]  /*1df50*/  VIADD R77, R77, UR32 ;  /* 0x000000204d4d7c36 */ /* 0x000fc40008000000 */
[----:B------:R-:W-:Y:S01]  /*1df60*/  VIADD R0, R198, 0x20 ;  /* 0x00000020c6007836 */ /* 0x000fe20000000000 */
[----:B------:R3:W-:Y:S01]  /*1df70*/  @P1 STG.E desc[UR28][R74.64], R96 ;  /* 0x000000604a001986 */ /* 0x0007e2000c10191c */
[C---:B--2---:R-:W-:Y:S01]  /*1df80*/  IMAD.WIDE R68, R77.reuse, 0x4, R2 ;  /* 0x000000044d447825 */ /* 0x044fe200078e0202 */
[----:B------:R-:W2:Y:S02]  /*1df90*/  LDCU UR56, c[0x0][0x39c] ;  /* 0x00007380ff3877ac */ /* 0x000ea40008000800 */
[----:B------:R-:W-:Y:S01]  /*1dfa0*/  ISETP.GE.AND P1, PT, R0, UR24, PT ;  /* 0x0000001800007c0c */ /* 0x000fe2000bf26270 */
[----:B-1----:R-:W-:Y:S01]  /*1dfb0*/  IMAD.WIDE R70, R77, 0x4, R196 ;  /* 0x000000044d467825 */ /* 0x002fe200078e02c4 */
[----:B------:R-:W-:Y:S01]  /*1dfc0*/  IADD3 R0, PT, PT, R198, 0x21, RZ ;  /* 0x00000021c6007810 */ /* 0x000fe20007ffe0ff */
[----:B------:R1:W-:Y:S01]  /*1dfd0*/  @P6 STG.E desc[UR28][R68.64], R238 ;  /* 0x000000ee44006986 */ /* 0x0003e2000c10191c */
[----:B------:R-:W-:Y:S01]  /*1dfe0*/  ISETP.LT.AND P4, PT, R199, UR50, !P3 ;  /* 0x00000032c7007c0c */ /* 0x000fe2000df81270 */
[----:B------:R-:W-:Y:S01]  /*1dff0*/  VIADD R77, R77, UR32 ;  /* 0x000000204d4d7c36 */ /* 0x000fe20008000000 */
[----:B------:R-:W2:Y:S01]  /*1e000*/  LDCU UR8, c[0x0][0x398] ;  /* 0x00007300ff0877ac */ /* 0x000ea20008000800 */
[----:B------:R1:W-:Y:S01]  /*1e010*/  @P2 STG.E desc[UR28][R70.64], R97 ;  /* 0x0000006146002986 */ /* 0x0003e2000c10191c */
[----:B------:R-:W-:Y:S01]  /*1e020*/  ISETP.GE.AND P2, PT, R0, UR52, PT ;  /* 0x0000003400007c0c */ /* 0x000fe2000bf46270 */
[C---:B---3--:R-:W-:Y:S01]  /*1e030*/  IMAD.WIDE R72, R77.reuse, 0x4, R2 ;  /* 0x000000044d487825 */ /* 0x048fe200078e0202 */
[----:B------:R-:W-:Y:S01]  /*1e040*/  ISETP.LT.AND P3, PT, R200, UR47, !P3 ;  /* 0x0000002fc8007c0c */ /* 0x000fe2000df61270 */
[----:B------:R-:W3:Y:S02]  /*1e050*/  LDCU UR62, c[0x0][0x39c] ;  /* 0x00007380ff3e77ac */ /* 0x000ee40008000800 */
[----:B------:R-:W-:Y:S01]  /*1e060*/  IMAD.WIDE R74, R77, 0x4, R196 ;  /* 0x000000044d4a7825 */ /* 0x000fe200078e02c4 */
[----:B------:R-:W-:Y:S01]  /*1e070*/  ISETP.LT.AND P6, PT, R199, UR48, !P1 ;  /* 0x00000030c7007c0c */ /* 0x000fe2000cfc1270 */
[----:B------:R-:W2:Y:S02]  /*1e080*/  LDCU UR64, c[0x0][0x398] ;  /* 0x00007300ff4077ac */ /* 0x000ea40008000800 */
[----:B------:R-:W-:-:S02]  /*1e090*/  VIADD R0, R198, 0x22 ;  /* 0x00000022c6007836 */ /* 0x000fc40000000000 */
[----:B------:R-:W-:Y:S01]  /*1e0a0*/  VIADD R77, R77, UR32 ;  /* 0x000000204d4d7c36 */ /* 0x000fe20008000000 */
[----:B------:R-:W-:Y:S01]  /*1e0b0*/  ISETP.LT.AND P1, PT, R200, UR73, !P1 ;  /* 0x00000049c8007c0c */ /* 0x000fe2000cf21270 */
[----:B------:R2:W-:Y:S01]  /*1e0c0*/  @P5 STG.E desc[UR28][R72.64], R237 ;  /* 0x000000ed48005986 */ /* 0x0005e2000c10191c */
[----:B------:R-:W3:Y:S01]  /*1e0d0*/  LDCU UR4, c[0x0][0x398] ;  /* 0x00007300ff0477ac */ /* 0x000ee20008000800 */
[C---:B-1----:R-:W-:Y:S02]  /*1e0e0*/  IMAD.WIDE R68, R77.reuse, 0x4, R2 ;  /* 0x000000044d447825 */ /* 0x042fe400078e0202 */
[----:B------:R1:W-:Y:S01]  /*1e0f0*/  @P0 STG.E desc[UR28][R74.64], R98 ;  /* 0x000000624a000986 */ /* 0x0003e2000c10191c */
[----:B------:R-:W-:Y:S01]  /*1e100*/  ISETP.GE.AND P0, PT, R0, UR11, PT ;  /* 0x0000000b00007c0c */ /* 0x000fe2000bf06270 */
[----:B------:R-:W-:Y:S01]  /*1e110*/  IMAD.WIDE R70, R77, 0x4, R196 ;  /* 0x000000044d467825 */ /* 0x000fe200078e02c4 */
[----:B------:R-:W-:Y:S01]  /*1e120*/  ISETP.LT.AND P5, PT, R199, UR71, !P2 ;  /* 0x00000047c7007c0c */ /* 0x000fe2000d7a1270 */
[----:B------:R3:W-:Y:S01]  /*1e130*/  @P4 STG.E desc[UR28][R68.64], R236 ;  /* 0x000000ec44004986 */ /* 0x0007e2000c10191c */
[----:B------:R-:W3:Y:S01]  /*1e140*/  LDCU UR22, c[0x0][0x39c] ;  /* 0x00007380ff1677ac */ /* 0x000ee20008000800 */
[----:B------:R-:W-:-:S02]  /*1e150*/  VIADD R77, R77, UR32 ;  /* 0x000000204d4d7c36 */ /* 0x000fc40008000000 */
[----:B------:R-:W-:Y:S01]  /*1e160*/  VIADD R0, R198, 0x23 ;  /* 0x00000023c6007836 */ /* 0x000fe20000000000 */
[----:B------:R-:W-:Y:S01]  /*1e170*/  ISETP.LT.AND P2, PT, R200, UR30, !P2 ;  /* 0x0000001ec8007c0c */ /* 0x000fe2000d741270 */
[C---:B--2---:R-:W-:Y:S01]  /*1e180*/  IMAD.WIDE R72, R77.reuse, 0x4, R2 ;  /* 0x000000044d487825 */ /* 0x044fe200078e0202 */
[----:B------:R2:W-:Y:S01]  /*1e190*/  @P3 STG.E desc[UR28][R70.64], R99 ;  /* 0x0000006346003986 */ /* 0x0005e2000c10191c */
[----:B------:R-:W4:Y:S01]  /*1e1a0*/  LDCU UR44, c[0x0][0x398] ;  /* 0x00007300ff2c77ac */ /* 0x000f220008000800 */
[----:B------:R-:W-:Y:S01]  /*1e1b0*/  ISETP.GE.AND P4, PT, R0, UR41, PT ;  /* 0x0000002900007c0c */ /* 0x000fe2000bf86270 */
[----:B-1----:R-:W-:Y:S01]  /*1e1c0*/  IMAD.WIDE R74, R77, 0x4, R196 ;  /* 0x000000044d4a7825 */ /* 0x002fe200078e02c4 */
        /* <DEDUP_REMOVED lines=11> */
[C---:B--2---:R-:W-:Y:S01]  /*1e280*/  IMAD.WIDE R70, R77.reuse, 0x4, R196 ;  /* 0x000000044d467825 */ /* 0x044fe200078e02c4 */
        /* <DEDUP_REMOVED lines=17> */
[C---:B--2---:R-:W-:Y:S01]  /*1e3a0*/  IMAD.WIDE R68, R77.reuse, 0x4, R2 ;  /* 0x000000044d447825 */ /* 0x044fe200078e0202 */
[----:B------:R-:W2:Y:S02]  /*1e3b0*/  LDCU UR42, c[0x0][0x398] ;  /* 0x00007300ff2a77ac */ /* 0x000ea40008000800 */
[----:B------:R-:W-:Y:S01]  /*1e3c0*/  ISETP.GE.AND P0, PT, R0, UR49, PT ;  /* 0x0000003100007c0c */ /* 0x000fe2000bf06270 */
[----:B------:R-:W-:Y:S01]  /*1e3d0*/  IMAD.WIDE R70, R77, 0x4, R196 ;  /* 0x000000044d467825 */ /* 0x000fe200078e02c4 */
[----:B------:R-:W-:Y:S01]  /*1e3e0*/  IADD3 R0, PT, PT, R198, 0x27, RZ ;  /* 0x00000027c6007810 */ /* 0x000fe20007ffe0ff */
[----:B------:R2:W-:Y:S01]  /*1e3f0*/  @P6 STG.E desc[UR28][R68.64], R232 ;  /* 0x000000e844006986 */ /* 0x0005e2000c10191c */
[----:B------:R-:W-:Y:S01]  /*1e400*/  ISETP.LT.AND P3, PT, R199, UR58, !P2 ;  /* 0x0000003ac7007c0c */ /* 0x000fe2000d761270 */
[----:B------:R-:W-:Y:S01]  /*1e410*/  VIADD R77, R77, UR32 ;  /* 0x000000204d4d7c36 */ /* 0x000fe20008000000 */
[----:B------:R-:W3:Y:S01]  /*1e420*/  LDCU UR34, c[0x0][0x398] ;  /* 0x00007300ff2277ac */ /* 0x000ee20008000800 */
[----:B------:R2:W-:Y:S01]  /*1e430*/  @P4 STG.E desc[UR28][R70.64], R103 ;  /* 0x0000006746004986 */ /* 0x0005e2000c10191c */
[----:B------:R-:W-:Y:S01]  /*1e440*/  ISETP.GE.AND P4, PT, R0, UR69, PT ;  /* 0x0000004500007c0c */ /* 0x000fe2000bf86270 */
[C---:B-1----:R-:W-:Y:S01]  /*1e450*/  IMAD.WIDE R72, R77.reuse, 0x4, R2 ;  /* 0x000000044d487825 */ /* 0x042fe200078e0202 */
[----:B------:R-:W-:Y:S01]  /*1e460*/  ISETP.LT.AND P2, PT, R200, UR68, !P2 ;  /* 0x00000044c8007c0c */ /* 0x000fe2000d741270 */
[----:B------:R-:W1:Y:S02]  /*1e470*/  LDCU UR74, c[0x0][0x39c] ;  /* 0x00007380ff4a77ac */ /* 0x000e640008000800 */
[----:B------:R-:W-:Y:S01]  /*1e480*/  IMAD.WIDE R74, R77, 0x4, R196 ;  /* 0x000000044d4a7825 */ /* 0x000fe200078e02c4 */
[----:B----4-:R-:W-:Y:S01]  /*1e490*/  ISETP.LT.AND P6, PT, R199, UR39, !P0 ;  /* 0x00000027c7007c0c */ /* 0x010fe2000c7c1270 */
[----:B------:R-:W4:Y:S02]  /*1e4a0*/  LDCU UR20, c[0x0][0x39c] ;  /* 0x00007380ff1477ac */ /* 0x000f240008000800 */
[----:B------:R-:W-:-:S02]  /*1e4b0*/  VIADD R77, R77, UR32 ;  /* 0x000000204d4d7c36 */ /* 0x000fc40008000000 */
[----:B------:R-:W-:Y:S01]  /*1e4c0*/  VIADD R0, R198, 0x28 ;  /* 0x00000028c6007836 */ /* 0x000fe20000000000 */
[----:B------:R-:W-:Y:S01]  /*1e4d0*/  ISETP.LT.AND P0, PT, R200, UR12, !P0 ;  /* 0x0000000cc8007c0c */ /* 0x000fe2000c701270 */
[----:B------:R1:W-:Y:S01]  /*1e4e0*/  @P5 STG.E desc[UR28][R72.64], R231 ;  /* 0x000000e748005986 */ /* 0x0003e2000c10191c */
[----:B--2---:R-:W-:Y:S01]  /*1e4f0*/  IMAD.WIDE R68, R77, 0x4, R2 ;  /* 0x000000044d447825 */ /* 0x004fe200078e0202 */
[----:B------:R-:W-:Y:S01]  /*1e500*/  ISETP.LT.AND P5, PT, R199, UR6, !P4 ;  /* 0x00000006c7007c0c */ /* 0x000fe2000e7a1270 */
[----:B------:R-:W2:Y:S01]  /*1e510*/  LDCU UR61, c[0x0][0x398] ;  /* 0x00007300ff3d77ac */ /* 0x000ea20008000800 */
[----:B------:R3:W-:Y:S01]  /*1e520*/  @P1 STG.E desc[UR28][R74.64], R104 ;  /* 0x000000684a001986 */ /* 0x0007e2000c10191c */
[C---:B------:R-:W-:Y:S01]  /*1e530*/  IMAD.WIDE R70, R77.reuse, 0x4, R196 ;  /* 0x000000044d467825 */ /* 0x040fe200078e02c4 */
[----:B------:R-:W-:Y:S01]  /*1e540*/  ISETP.GE.AND P1, PT, R0, UR38, PT ;  /* 0x0000002600007c0c */ /* 0x000fe2000bf26270 */
[----:B------:R-:W2:Y:S02]  /*1e550*/  LDCU UR51, c[0x0][0x398] ;  /* 0x00007300ff3377ac */ /* 0x000ea40008000800 */
[----:B------:R-:W-:Y:S01]  /*1e560*/  VIADD R77, R77, UR32 ;  /* 0x000000204d4d7c36 */ /* 0x000fe20008000000 */
[----:B------:R-:W-:Y:S01]  /*1e570*/  ISETP.LT.AND P4, PT, R200, UR45, !P4 ;  /* 0x0000002dc8007c0c */ /* 0x000fe2000e781270 */
[----:B------:R-:W-:Y:S01]  /*1e580*/  VIADD R0, R198, 0x29 ;  /* 0x00000029c6007836 */ /* 0x000fe20000000000 */
[----:B------:R2:W-:Y:S01]  /*1e590*/  @P3 STG.E desc[UR28][R68.64], R230 ;  /* 0x000000e644003986 */ /* 0x0005e2000c10191c */
[C---:B-1----:R-:W-:Y:S01]  /*1e5a0*/  IMAD.WIDE R72, R77.reuse, 0x4, R2 ;  /* 0x000000044d487825 */ /* 0x042fe200078e0202 */
[----:B------:R-:W1:Y:S03]  /*1e5b0*/  LDCU UR18, c[0x0][0x398] ;  /* 0x00007300ff1277ac */ /* 0x000e660008000800 */
[C---:B---3--:R-:W-:Y:S01]  /*1e5c0*/  IMAD.WIDE R74, R77.reuse, 0x4, R196 ;  /* 0x000000044d4a7825 */ /* 0x048fe200078e02c4 */
[----:B------:R-:W-:Y:S01]  /*1e5d0*/  ISETP.GE.AND P3, PT, R0, UR67, PT ;  /* 0x0000004300007c0c */ /* 0x000fe2000bf66270 */
[----:B------:R3:W-:Y:S01]  /*1e5e0*/  @P2 STG.E desc[UR28][R70.64], R105 ;  /* 0x0000006946002986 */ /* 0x0007e2000c10191c */
[----:B------:R-:W1:Y:S01]  /*1e5f0*/  LDCU UR75, c[0x0][0x398] ;  /* 0x00007300ff4b77ac */ /* 0x000e620008000800 */
[----:B------:R-:W-:-:S02]  /*1e600*/  VIADD R77, R77, UR32 ;  /* 0x000000204d4d7c36 */ /* 0x000fc40008000000 */
[----:B------:R-:W-:Y:S01]  /*1e610*/  VIADD R0, R198, 0x2a ;  /* 0x0000002ac6007836 */ /* 0x000fe20000000000 */
[----:B------:R-:W-:Y:S01]  /*1e620*/  ISETP.LT.AND P2, PT, R199, UR35, !P1 ;  /* 0x00000023c7007c0c */ /* 0x000fe2000cf41270 */
[----:B------:R1:W-:Y:S01]  /*1e630*/  @P6 STG.E desc[UR28][R72.64], R229 ;  /* 0x000000e548006986 */ /* 0x0003e2000c10191c */
[----:B--2---:R-:W-:Y:S01]  /*1e640*/  IMAD.WIDE R68, R77, 0x4, R2 ;  /* 0x000000044d447825 */ /* 0x004fe200078e0202 */
[----:B------:R-:W-:Y:S01]  /*1e650*/  ISETP.LT.AND P1, PT, R200, UR54, !P1 ;  /* 0x00000036c8007c0c */ /* 0x000fe2000cf21270 */
[----:B------:R-:W2:Y:S01]  /*1e660*/  LDCU UR60, c[0x0][0x398] ;  /* 0x00007300ff3c77ac */ /* 0x000ea20008000800 */
[----:B------:R-:W-:Y:S01]  /*1e670*/  @P0 STG.E desc[UR28][R74.64], R106 ;  /* 0x0000006a4a000986 */ /* 0x000fe2000c10191c */
[----:B------:R-:W-:Y:S01]  /*1e680*/  ISETP.LT.AND P0, PT, R199, UR26, !P3 ;  /* 0x0000001ac7007c0c */ /* 0x000fe2000df01270 */
[C---:B---3--:R-:W-:Y:S01]  /*1e690*/  IMAD.WIDE R70, R77.reuse, 0x4, R196 ;  /* 0x000000044d467825 */ /* 0x048fe200078e02c4 */
[----:B------:R-:W-:Y:S01]  /*1e6a0*/  ISETP.GE.AND P6, PT, R0, UR40, PT ;  /* 0x0000002800007c0c */ /* 0x000fe2000bfc6270 */
[----:B------:R3:W-:Y:S01]  /*1e6b0*/  @P5 STG.E desc[UR28][R68.64], R228 ;  /* 0x000000e444005986 */ /* 0x0007e2000c10191c */
[----:B------:R-:W-:Y:S01]  /*1e6c0*/  ISETP.LT.AND P3, PT, R200, UR65, !P3 ;  /* 0x00000041c8007c0c */ /* 0x000fe2000df61270 */
[----:B------:R-:W-:Y:S01]  /*1e6d0*/  VIADD R77, R77, UR32 ;  /* 0x000000204d4d7c36 */ /* 0x000fe20008000000 */
[----:B------:R-:W2:Y:S01]  /*1e6e0*/  LDCU UR50, c[0x0][0x39c] ;  /* 0x00007380ff3277ac */ /* 0x000ea20008000800 */
[----:B------:R4:W-:Y:S01]  /*1e6f0*/  @P4 STG.E desc[UR28][R70.64], R107 ;  /* 0x0000006b46004986 */ /* 0x0009e2000c10191c */
[----:B------:R-:W-:Y:S01]  /*1e700*/  VIADD R0, R198, 0x2b ;  /* 0x0000002bc6007836 */ /* 0x000fe20000000000 */
[----:B------:R-:W-:Y:S01]  /*1e710*/  ISETP.LT.AND P4, PT, R199, UR33, !P6 ;  /* 0x00000021c7007c0c */ /* 0x000fe2000f781270 */
[C---:B------:R-:W-:Y:S01]  /*1e720*/  VIADD R79, R77.reuse, UR32 ;  /* 0x000000204d4f7c36 */ /* 0x040fe20008000000 */
[----:B------:R-:W-:Y:S01]  /*1e730*/  ISETP.LT.AND P6, PT, R200, UR55, !P6 ;  /* 0x00000037c8007c0c */ /* 0x000fe2000f7c1270 */
[C---:B-1----:R-:W-:Y:S01]  /*1e740*/  IMAD.WIDE R72, R77.reuse, 0x4, R2 ;  /* 0x000000044d487825 */ /* 0x042fe200078e0202 */
[----:B------:R-:W-:Y:S01]  /*1e750*/  ISETP.GE.AND P5, PT, R0, UR76, PT ;  /* 0x0000004c00007c0c */ /* 0x000fe2000bfa6270 */
[----:B------:R-:W1:Y:S02]  /*1e760*/  LDCU UR47, c[0x0][0x398] ;  /* 0x00007300ff2f77ac */ /* 0x000e640008000800 */
[----:B---3--:R-:W-:Y:S01]  /*1e770*/  IMAD.WIDE R68, R77, 0x4, R196 ;  /* 0x000000044d447825 */ /* 0x008fe200078e02c4 */
[----:B------:R-:W-:Y:S01]  /*1e780*/  @P2 STG.E desc[UR28][R72.64], R227 ;  /* 0x000000e348002986 */ /* 0x000fe2000c10191c */
[----:B------:R-:W3:Y:S02]  /*1e790*/  LDCU UR24, c[0x0][0x398] ;  /* 0x00007300ff1877ac */ /* 0x000ee40008000800 */
[C---:B----4-:R-:W-:Y:S01]  /*1e7a0*/  IMAD.WIDE R70, R79.reuse, 0x4, R2 ;  /* 0x000000044f467825 */ /* 0x050fe200078e0202 */
[----:B------:R-:W4:Y:S03]  /*1e7b0*/  LDCU UR48, c[0x0][0x39c] ;  /* 0x00007380ff3077ac */ /* 0x000f260008000800 */
[C---:B------:R-:W-:Y:S01]  /*1e7c0*/  IMAD.WIDE R74, R79.reuse, 0x4, R196 ;  /* 0x000000044f4a7825 */ /* 0x040fe200078e02c4 */
[----:B------:R1:W-:Y:S01]  /*1e7d0*/  @P1 STG.E desc[UR28][R68.64], R108 ;  /* 0x0000006c44001986 */ /* 0x0003e2000c10191c */
[----:B------:R-:W2:Y:S02]  /*1e7e0*/  LDCU UR73, c[0x0][0x398] ;  /* 0x00007300ff4977ac */ /* 0x000ea40008000800 */
[----:B------:R-:W-:-:S02]  /*1e7f0*/  VIADD R79, R79, UR32 ;  /* 0x000000204f4f7c36 */ /* 0x000fc40008000000 */
[----:B------:R-:W-:Y:S01]  /*1e800*/  VIADD R0, R198, 0x2c ;  /* 0x0000002cc6007836 */ /* 0x000fe20000000000 */
[----:B------:R3:W-:Y:S01]  /*1e810*/  @P0 STG.E desc[UR28][R70.64], R226 ;  /* 0x000000e246000986 */ /* 0x0007e2000c10191c */
[----:B------:R-:W-:Y:S01]  /*1e820*/  ISETP.LT.AND P1, PT, R199, UR66, !P5 ;  /* 0x00000042c7007c0c */ /* 0x000fe2000ef21270 */
[----:B------:R-:W2:Y:S01]  /*1e830*/  LDCU UR71, c[0x0][0x39c] ;  /* 0x00007380ff4777ac */ /* 0x000ea20008000800 */
[----:B------:R-:W-:Y:S01]  /*1e840*/  ISETP.LT.AND P5, PT, R200, UR46, !P5 ;  /* 0x0000002ec8007c0c */ /* 0x000fe2000efa1270 */
[C---:B-1----:R-:W-:Y:S01]  /*1e850*/  IMAD.WIDE R68, R79.reuse, 0x4, R2 ;  /* 0x000000044f447825 */ /* 0x042fe200078e0202 */
[----:B------:R-:W-:Y:S01]  /*1e860*/  ISETP.GE.AND P2, PT, R0, UR56, PT ;  /* 0x0000003800007c0c */ /* 0x000fe2000bf46270 */
[----:B------:R-:W-:Y:S01]  /*1e870*/  @P3 STG.E desc[UR28][R74.64], R109 ;  /* 0x0000006d4a003986 */ /* 0x000fe2000c10191c */
[----:B------:R-:W1:Y:S01]  /*1e880*/  LDCU UR52, c[0x0][0x398] ;  /* 0x00007300ff3477ac */ /* 0x000e620008000800 */
[C---:B---3--:R-:W-:Y:S02]  /*1e890*/  IMAD.WIDE R70, R79.reuse, 0x4, R196 ;  /* 0x000000044f467825 */ /* 0x048fe400078e02c4 */
[----:B------:R3:W-:Y:S01]  /*1e8a0*/  @P4 STG.E desc[UR28][R68.64], R225 ;  /* 0x000000e144004986 */ /* 0x0007e2000c10191c */
[----:B------:R-:W-:Y:S01]  /*1e8b0*/  ISETP.GE.AND P0, PT, R76, UR62, PT ;  /* 0x0000003e4c007c0c */ /* 0x000fe2000bf06270 */
[----:B------:R-:W1:Y:S01]  /*1e8c0*/  LDCU UR30, c[0x0][0x398] ;  /* 0x00007300ff1e77ac */ /* 0x000e620008000800 */
[----:B------:R-:W-:Y:S01]  /*1e8d0*/  VIADD R79, R79, UR32 ;  /* 0x000000204f4f7c36 */ /* 0x000fe20008000000 */
[----:B------:R2:W-:Y:S01]  /*1e8e0*/  @P6 STG.E desc[UR28][R70.64], R110 ;  /* 0x0000006e46006986 */ /* 0x0005e2000c10191c */
[----:B------:R-:W-:Y:S01]  /*1e8f0*/  ISETP.LT.AND P6, PT, R199, UR8, !P2 ;  /* 0x00000008c7007c0c */ /* 0x000fe2000d7c1270 */
[----:B------:R-:W1:Y:S01]  /*1e900*/  LDCU UR11, c[0x0][0x398] ;  /* 0x00007300ff0b77ac */ /* 0x000e620008000800 */
[C---:B------:R-:W-:Y:S01]  /*1e910*/  IMAD.WIDE R72, R79.reuse, 0x4, R2 ;  /* 0x000000044f487825 */ /* 0x040fe200078e0202 */
[----:B------:R-:W-:Y:S01]  /*1e920*/  IADD3 R0, PT, PT, R198, 0x2e, RZ ;  /* 0x0000002ec6007810 */ /* 0x000fe20007ffe0ff */
[----:B------:R-:W1:Y:S02]  /*1e930*/  LDCU UR59, c[0x0][0x39c] ;  /* 0x00007380ff3b77ac */ /* 0x000e640008000800 */
[----:B------:R-:W-:-:S02]  /*1e940*/  VIADD R77, R79, UR32 ;  /* 0x000000204f4d7c36 */ /* 0x000fc40008000000 */
[----:B---3--:R-:W-:Y:S01]  /*1e950*/  IMAD.WIDE R68, R79, 0x4, R196 ;  /* 0x000000044f447825 */ /* 0x008fe200078e02c4 */
[----:B------:R-:W-:Y:S01]  /*1e960*/  @P1 STG.E desc[UR28][R72.64], R224 ;  /* 0x000000e048001986 */ /* 0x000fe2000c10191c */
[----:B------:R-:W-:Y:S01]  /*1e970*/  ISETP.LT.AND P2, PT, R200, UR64, !P2 ;  /* 0x00000040c8007c0c */ /* 0x000fe2000d741270 */
[----:B------:R-:W3:Y:S01]  /*1e980*/  LDCU UR72, c[0x0][0x398] ;  /* 0x00007300ff4877ac */ /* 0x000ee20008000800 */
[----:B--2---:R-:W-:Y:S01]  /*1e990*/  IMAD.WIDE R70, R77, 0x4, R2 ;  /* 0x000000044d467825 */ /* 0x004fe200078e0202 */
[----:B------:R2:W-:Y:S01]  /*1e9a0*/  @P5 STG.E desc[UR28][R68.64], R111 ;  /* 0x0000006f44005986 */ /* 0x0005e2000c10191c */
[----:B------:R-:W-:Y:S01]  /*1e9b0*/  ISETP.LT.AND P5, PT, R199, UR4, !P0 ;  /* 0x00000004c7007c0c */ /* 0x000fe2000c7a1270 */
[----:B------:R-:W1:Y:S01]  /*1e9c0*/  LDCU UR41, c[0x0][0x398] ;  /* 0x00007300ff2977ac */ /* 0x000e620008000800 */
[----:B------:R-:W-:Y:S01]  /*1e9d0*/  ISETP.GE.AND P3, PT, R0, UR22, PT ;  /* 0x0000001600007c0c */ /* 0x000fe2000bf66270 */
[----:B------:R-:W-:Y:S01]  /*1e9e0*/  IMAD.WIDE R74, R77, 0x4, R196 ;  /* 0x000000044d4a7825 */ /* 0x000fe200078e02c4 */
[C---:B------:R-:W-:Y:S01]  /*1e9f0*/  ISETP.LT.AND P0, PT, R200.reuse, UR44, !P0 ;  /* 0x0000002cc8007c0c */ /* 0x040fe2000c701270 */
[----:B------:R1:W-:Y:S01]  /*1ea00*/  @P6 STG.E desc[UR28][R70.64], R223 ;  /* 0x000000df46006986 */ /* 0x0003e2000c10191c */
[----:B------:R-:W-:Y:S01]  /*1ea10*/  ISETP.LT.AND P6, PT, R199, UR36, !P3 ;  /* 0x00000024c7007c0c */ /* 0x000fe2000dfc1270 */
[----:B------:R-:W-:Y:S01]  /*1ea20*/  VIADD R77, R77, UR32 ;  /* 0x000000204d4d7c36 */ /* 0x000fe20008000000 */
[----:B------:R-:W-:Y:S01]  /*1ea30*/  ISETP.LT.AND P3, PT, R200, UR63, !P3 ;  /* 0x0000003fc8007c0c */ /* 0x000fe2000df61270 */
[----:B------:R-:W-:Y:S01]  /*1ea40*/  VIADD R0, R198, 0x2f ;  /* 0x0000002fc6007836 */ /* 0x000fe20000000000 */
[----:B------:R-:W-:Y:S01]  /*1ea50*/  @P2 STG.E desc[UR28][R74.64], R112 ;  /* 0x000000704a002986 */ /* 0x000fe2000c10191c */
[C---:B--2---:R-:W-:Y:S01]  /*1ea60*/  IMAD.WIDE R68, R77.reuse, 0x4, R2 ;  /* 0x000000044d447825 */ /* 0x044fe200078e0202 */
[----:B------:R-:W2:Y:S02]  /*1ea70*/  LDCU UR57, c[0x0][0x39c] ;  /* 0x00007380ff3977ac */ /* 0x000ea40008000800 */
[----:B------:R-:W-:Y:S01]  /*1ea80*/  ISETP.GE.AND P4, PT, R0, UR14, PT ;  /* 0x0000000e00007c0c */ /* 0x000fe2000bf86270 */
[----:B------:R-:W-:Y:S01]  /*1ea90*/  VIADD R79, R77, UR32 ;  /* 0x000000204d4f7c36 */ /* 0x000fe20008000000 */
[----:B------:R-:W2:Y:S01]  /*1eaa0*/  LDCU UR15, c[0x0][0x398] ;  /* 0x00007300ff0f77ac */ /* 0x000ea20008000800 */
[----:B------:R-:W-:-:S02]  /*1eab0*/  VIADD R0, R198, 0x30 ;  /* 0x00000030c6007836 */ /* 0x000fc40000000000 */
[----:B-1----:R-:W-:Y:S01]  /*1eac0*/  IMAD.WIDE R70, R77, 0x4, R196 ;  /* 0x000000044d467825 */ /* 0x002fe200078e02c4 */
[----:B------:R1:W-:Y:S01]  /*1ead0*/  @P5 STG.E desc[UR28][R68.64], R222 ;  /* 0x000000de44005986 */ /* 0x0003e2000c10191c */
[----:B------:R-:W2:Y:S02]  /*1eae0*/  LDCU UR77, c[0x0][0x398] ;  /* 0x00007300ff4d77ac */ /* 0x000ea40008000800 */
[----:B------:R-:W-:Y:S01]  /*1eaf0*/  IMAD.WIDE R72, R79, 0x4, R2 ;  /* 0x000000044f487825 */ /* 0x000fe200078e0202 */
[----:B------:R-:W-:Y:S01]  /*1eb00*/  ISETP.GE.AND P1, PT, R0, UR37, PT ;  /* 0x0000002500007c0c */ /* 0x000fe2000bf26270 */
[----:B------:R2:W-:Y:S01]  /*1eb10*/  @P0 STG.E desc[UR28][R70.64], R113 ;  /* 0x0000007146000986 */ /* 0x0005e2000c10191c */
[----:B------:R-:W-:Y:S01]  /*1eb20*/  ISETP.LT.AND P0, PT, R199, UR53, !P4 ;  /* 0x00000035c7007c0c */ /* 0x000fe2000e701270 */
[----:B------:R-:W-:Y:S01]  /*1eb30*/  VIADD R0, R198, 0x31 ;  /* 0x00000031c6007836 */ /* 0x000fe20000000000 */
[----:B------:R-:W-:Y:S01]  /*1eb40*/  ISETP.LT.AND P4, PT, R200, UR42, !P4 ;  /* 0x0000002ac8007c0c */ /* 0x000fe2000e781270 */
[----:B------:R-:W3:Y:S01]  /*1eb50*/  LDCU UR16, c[0x0][0x39c] ;  /* 0x00007380ff1077ac */ /* 0x000ee20008000800 */
[C---:B-1----:R-:W-:Y:S01]  /*1eb60*/  IMAD.WIDE R68, R79.reuse, 0x4, R196 ;  /* 0x000000044f447825 */ /* 0x042fe200078e02c4 */
[----:B------:R1:W-:Y:S01]  /*1eb70*/  @P6 STG.E desc[UR28][R72.64], R221 ;  /* 0x000000dd48006986 */ /* 0x0003e2000c10191c */
[----:B------:R-:W-:Y:S01]  /*1eb80*/  ISETP.GE.AND P2, PT, R0, UR74, PT ;  /* 0x0000004a00007c0c */ /* 0x000fe2000bf46270 */
[----:B------:R-:W3:Y:S01]  /*1eb90*/  LDCU UR43, c[0x0][0x398] ;  /* 0x00007300ff2b77ac */ /* 0x000ee20008000800 */
[----:B------:R-:W-:Y:S01]  /*1eba0*/  VIADD R79, R79, UR32 ;  /* 0x000000204f4f7c36 */ /* 0x000fe20008000000 */
[----:B------:R4:W-:Y:S01]  /*1ebb0*/  @P3 STG.E desc[UR28][R68.64], R114 ;  /* 0x0000007244003986 */ /* 0x0009e2000c10191c */
[----:B------:R-:W-:Y:S01]  /*1ebc0*/  ISETP.LT.AND P3, PT, R199, UR34, !P1 ;  /* 0x00000022c7007c0c */ /* 0x000fe2000cf61270 */
[----:B------:R-:W-:Y:S01]  /*1ebd0*/  VIADD R0, R198, 0x32 ;  /* 0x00000032c6007836 */ /* 0x000fe20000000000 */
[----:B------:R-:W3:Y:S01]  /*1ebe0*/  LDCU UR58, c[0x0][0x39c] ;  /* 0x00007380ff3a77ac */ /* 0x000ee20008000800 */
[----:B------:R-:W-:-:S02]  /*1ebf0*/  VIADD R77, R79, UR32 ;  /* 0x000000204f4d7c36 */ /* 0x000fc40008000000 */
[C---:B--2---:R-:W-:Y:S01]  /*1ec00*/  IMAD.WIDE R70, R79.reuse, 0x4, R2 ;  /* 0x000000044f467825 */ /* 0x044fe200078e0202 */
[----:B------:R-:W2:Y:S03]  /*1ec10*/  LDCU UR70, c[0x0][0x398] ;  /* 0x00007300ff4677ac */ /* 0x000ea60008000800 */
[----:B-1----:R-:W-:Y:S01]  /*1ec20*/  IMAD.WIDE R72, R79, 0x4, R196 ;  /* 0x000000044f487825 */ /* 0x002fe200078e02c4 */
[----:B------:R-:W-:Y:S01]  /*1ec30*/  ISETP.GE.AND P5, PT, R0, UR20, PT ;  /* 0x0000001400007c0c */ /* 0x000fe2000bfa6270 */
[----:B------:R1:W-:Y:S01]  /*1ec40*/  @P0 STG.E desc[UR28][R70.64], R220 ;  /* 0x000000dc46000986 */ /* 0x0003e2000c10191c */
[C---:B------:R-:W-:Y:S01]  /*1ec50*/  ISETP.LT.AND P1, PT, R200.reuse, UR61, !P1 ;  /* 0x0000003dc8007c0c */ /* 0x040fe2000cf21270 */
[----:B----4-:R-:W-:Y:S01]  /*1ec60*/  IMAD.WIDE R68, R77, 0x4, R2 ;  /* 0x000000044d447825 */ /* 0x010fe200078e0202 */
[----:B------:R-:W4:Y:S01]  /*1ec70*/  LDCU UR68, c[0x0][0x398] ;  /* 0x00007300ff4477ac */ /* 0x000f220008000800 */
[----:B------:R-:W-:Y:S01]  /*1ec80*/  @P4 STG.E desc[UR28][R72.64], R115 ;  /* 0x0000007348004986 */ /* 0x000fe2000c10191c */
[----:B------:R-:W-:Y:S01]  /*1ec90*/  ISETP.LT.AND P4, PT, R199, UR51, !P2 ;  /* 0x00000033c7007c0c */ /* 0x000fe2000d781270 */
[----:B------:R-:W-:Y:S01]  /*1eca0*/  IMAD.WIDE R74, R77, 0x4, R196 ;  /* 0x000000044d4a7825 */ /* 0x000fe200078e02c4 */
[----:B------:R-:W-:Y:S01]  /*1ecb0*/  ISETP.LT.AND P2, PT, R200, UR18, !P2 ;  /* 0x00000012c8007c0c */ /* 0x000fe2000d741270 */
[----:B------:R2:W-:Y:S01]  /*1ecc0*/  @P3 STG.E desc[UR28][R68.64], R219 ;  /* 0x000000db44003986 */ /* 0x0005e2000c10191c */
[----:B------:R-:W-:Y:S01]  /*1ecd0*/  ISETP.LT.AND P3, PT, R199, UR75, !P5 ;  /* 0x0000004bc7007c0c */ /* 0x000fe2000ef61270 */
[----:B------:R-:W-:Y:S01]  /*1ece0*/  VIADD R77, R77, UR32 ;  /* 0x000000204d4d7c36 */ /* 0x000fe20008000000 */
[----:B------:R-:W3:Y:S01]  /*1ecf0*/  LDCU UR49, c[0x0][0x398] ;  /* 0x00007300ff3177ac */ /* 0x000ee20008000800 */
[----:B------:R-:W-:-:S02]  /*1ed00*/  VIADD R0, R198, 0x33 ;  /* 0x00000033c6007836 */ /* 0x000fc40000000000 */
[C---:B------:R-:W-:Y:S01]  /*1ed10*/  VIADD R79, R77.reuse, UR32 ;  /* 0x000000204d4f7c36 */ /* 0x040fe20008000000 */
[----:B------:R-:W3:Y:S01]  /*1ed20*/  LDCU UR39, c[0x0][0x39c] ;  /* 0x00007380ff2777ac */ /* 0x000ee20008000800 */
[C---:B-1----:R-:W-:Y:S01]  /*1ed30*/  IMAD.WIDE R70, R77.reuse, 0x4, R2 ;  /* 0x000000044d467825 */ /* 0x042fe200078e0202 */
[----:B------:R-:W-:Y:S01]  /*1ed40*/  ISETP.LT.AND P5, PT, R200, UR60, !P5 ;  /* 0x0000003cc8007c0c */ /* 0x000fe2000efa1270 */
[----:B------:R-:W1:Y:S02]  /*1ed50*/  LDCU UR12, c[0x0][0x398] ;  /* 0x00007300ff0c77ac */ /* 0x000e640008000800 */
[----:B--2---:R-:W-:Y:S01]  /*1ed60*/  IMAD.WIDE R68, R77, 0x4, R196 ;  /* 0x000000044d447825 */ /* 0x004fe200078e02c4 */
[----:B------:R-:W-:Y:S01]  /*1ed70*/  ISETP.GE.AND P6, PT, R0, UR50, PT ;  /* 0x0000003200007c0c */ /* 0x000fe2000bfc6270 */
[----:B------:R-:W-:Y:S01]  /*1ed80*/  @P1 STG.E desc[UR28][R74.64], R116 ;  /* 0x000000744a001986 */ /* 0x000fe2000c10191c */
[----:B------:R-:W2:Y:S01]  /*1ed90*/  LDCU UR69, c[0x0][0x398] ;  /* 0x00007300ff4577ac */ /* 0x000ea20008000800 */
[----:B------:R-:W-:-:S02]  /*1eda0*/  IMAD.WIDE R72, R79, 0x4, R2 ;  /* 0x000000044f487825 */ /* 0x000fc400078e0202 */
[----:B------:R1:W-:Y:S01]  /*1edb0*/  @P4 STG.E desc[UR28][R70.64], R218 ;  /* 0x000000da46004986 */ /* 0x0003e2000c10191c */
[----:B------:R-:W-:Y:S01]  /*1edc0*/  IADD3 R0, PT, PT, R198, 0x34, RZ ;  /* 0x00000034c6007810 */ /* 0x000fe20007ffe0ff */
[----:B------:R-:W2:Y:S02]  /*1edd0*/  LDCU UR6, c[0x0][0x39c] ;  /* 0x00007380ff0677ac */ /* 0x000ea40008000800 */
[----:B------:R2:W-:Y:S01]  /*1ede0*/  @P2 STG.E desc[UR28][R68.64], R117 ;  /* 0x0000007544002986 */ /* 0x0005e2000c10191c */
[----:B------:R-:W3:Y:S03]  /*1edf0*/  LDCU UR45, c[0x0][0x398] ;  /* 0x00007300ff2d77ac */ /* 0x000ee60008000800 */
[----:B------:R2:W-:Y:S01]  /*1ee00*/  @P3 STG.E desc[UR28][R72.64], R217 ;  /* 0x000000d948003986 */ /* 0x0005e2000c10191c */
[----:B------:R-:W-:Y:S01]  /*1ee10*/  ISETP.LT.AND P3, PT, R199, UR47, !P6 ;  /* 0x0000002fc7007c0c */ /* 0x000fe2000f761270 */
[----:B------:R-:W3:Y:S01]  /*1ee20*/  LDCU UR38, c[0x0][0x398] ;  /* 0x00007300ff2677ac */ /* 0x000ee20008000800 */
[----:B------:R-:W-:Y:S01]  /*1ee30*/  ISETP.LT.AND P6, PT, R200, UR24, !P6 ;  /* 0x00000018c8007c0c */ /* 0x000fe2000f7c1270 */
[C---:B-1----:R-:W-:Y:S01]  /*1ee40*/  IMAD.WIDE R70, R79.reuse, 0x4, R196 ;  /* 0x000000044f467825 */ /* 0x042fe200078e02c4 */
[----:B------:R-:W-:Y:S01]  /*1ee50*/  ISETP.GE.AND P0, PT, R0, UR48, PT ;  /* 0x0000003000007c0c */ /* 0x000fe2000bf06270 */
[----:B------:R-:W1:Y:S02]  /*1ee60*/  LDCU UR35, c[0x0][0x39c] ;  /* 0x00007380ff2377ac */ /* 0x000e640008000800 */
[----:B------:R-:W-:Y:S01]  /*1ee70*/  VIADD R79, R79, UR32 ;  /* 0x000000204f4f7c36 */ /* 0x000fe20008000000 */
[----:B------:R1:W-:Y:S01]  /*1ee80*/  @P5 STG.E desc[UR28][R70.64], R118 ;  /* 0x0000007646005986 */ /* 0x0003e2000c10191c */
[----:B------:R-:W-:Y:S01]  /*1ee90*/  VIADD R0, R198, 0x35 ;  /* 0x00000035c6007836 */ /* 0x000fe20000000000 */
[----:B------:R-:W-:Y:S01]  /*1eea0*/  ISETP.LT.AND P5, PT, R199, UR73, !P0 ;  /* 0x00000049c7007c0c */ /* 0x000fe2000c7a1270 */
[C---:B--2---:R-:W-:Y:S01]  /*1eeb0*/  IMAD.WIDE R68, R79.reuse, 0x4, R2 ;  /* 0x000000044f447825 */ /* 0x044fe200078e0202 */
[----:B------:R-:W2:Y:S03]  /*1eec0*/  LDCU UR54, c[0x0][0x398] ;  /* 0x00007300ff3677ac */ /* 0x000ea60008000800 */
[C---:B------:R-:W-:Y:S01]  /*1eed0*/  IMAD.WIDE R72, R79.reuse, 0x4, R196 ;  /* 0x000000044f487825 */ /* 0x040fe200078e02c4 */
[----:B------:R-:W-:Y:S01]  /*1eee0*/  ISETP.GE.AND P1, PT, R0, UR71, PT ;  /* 0x0000004700007c0c */ /* 0x000fe2000bf26270 */
[----:B------:R2:W-:Y:S01]  /*1eef0*/  @P3 STG.E desc[UR28][R68.64], R216 ;  /* 0x000000d844003986 */ /* 0x0005e2000c10191c */
[----:B------:R-:W2:Y:S01]  /*1ef00*/  LDCU UR26, c[0x0][0x39c] ;  /* 0x00007380ff1a77ac */ /* 0x000ea20008000800 */
[----:B------:R-:W-:Y:S01]  /*1ef10*/  VIADD R77, R79, UR32 ;  /* 0x000000204f4d7c36 */ /* 0x000fe20008000000 */
[----:B------:R-:W-:Y:S01]  /*1ef20*/  ISETP.LT.AND P0, PT, R200, UR52, !P0 ;  /* 0x00000034c8007c0c */ /* 0x000fe2000c701270 */
[----:B------:R-:W-:Y:S01]  /*1ef30*/  VIADD R0, R198, 0x36 ;  /* 0x00000036c6007836 */ /* 0x000fe20000000000 */
[----:B------:R-:W-:Y:S01]  /*1ef40*/  @P6 STG.E desc[UR28][R72.64], R119 ;  /* 0x0000007748006986 */ /* 0x000fe2000c10191c */
[----:B------:R-:W-:Y:S01]  /*1ef50*/  ISETP.LT.AND P6, PT, R199, UR30, !P1 ;  /* 0x0000001ec7007c0c */ /* 0x000fe2000cfc1270 */
[C---:B-1----:R-:W-:Y:S01]  /*1ef60*/  IMAD.WIDE R70, R77.reuse, 0x4, R2 ;  /* 0x000000044d467825 */ /* 0x042fe200078e0202 */
[----:B------:R-:W-:Y:S01]  /*1ef70*/  ISETP.LT.AND P1, PT, R200, UR11, !P1 ;  /* 0x0000000bc8007c0c */ /* 0x000fe2000cf21270 */
[----:B------:R-:W1:Y:S01]  /*1ef80*/  LDCU UR67, c[0x0][0x398] ;  /* 0x00007300ff4377ac */ /* 0x000e620008000800 */
[----:B------:R-:W-:Y:S01]  /*1ef90*/  ISETP.GE.AND P4, PT, R0, UR59, PT ;  /* 0x0000003b00007c0c */ /* 0x000fe2000bf86270 */
[C---:B------:R-:W-:Y:S01]  /*1efa0*/  IMAD.WIDE R74, R77.reuse, 0x4, R196 ;  /* 0x000000044d4a7825 */ /* 0x040fe200078e02c4 */
[----:B------:R4:W-:Y:S01]  /*1efb0*/  @P5 STG.E desc[UR28][R70.64], R215 ;  /* 0x000000d746005986 */ /* 0x0009e2000c10191c */
[----:B------:R-:W1:Y:S02]  /*1efc0*/  LDCU UR65, c[0x0][0x398] ;  /* 0x00007300ff4177ac */ /* 0x000e640008000800 */
[----:B------:R-:W-:Y:S01]  /*1efd0*/  VIADD R77, R77, UR32 ;  /* 0x000000204d4d7c36 */ /* 0x000fe20008000000 */
[----:B---3--:R-:W-:Y:S01]  /*1efe0*/  ISETP.LT.AND P5, PT, R199, UR72, !P4 ;  /* 0x00000048c7007c0c */ /* 0x008fe2000e7a1270 */
[----:B------:R-:W-:Y:S01]  /*1eff0*/  VIADD R0, R198, 0x37 ;  /* 0x00000037c6007836 */ /* 0x000fe20000000000 */
[----:B------:R-:W-:Y:S01]  /*1f000*/  ISETP.LT.AND P4, PT, R200, UR41, !P4 ;  /* 0x00000029c8007c0c */ /* 0x000fe2000e781270 */
[C---:B--2---:R-:W-:Y:S01]  /*1f010*/  IMAD.WIDE R68, R77.reuse, 0x4, R2 ;  /* 0x000000044d447825 */ /* 0x044fe200078e0202 */
[C---:B------:R-:W-:Y:S01]  /*1f020*/  IADD3 R79, PT, PT, R77.reuse, UR32, RZ ;  /* 0x000000204d4f7c10 */ /* 0x040fe2000fffe0ff */
[----:B------:R-:W-:Y:S01]  /*1f030*/  @P0 STG.E desc[UR28][R74.64], R120 ;  /* 0x000000784a000986 */ /* 0x000fe2000c10191c */
[----:B------:R-:W-:Y:S01]  /*1f040*/  ISETP.GE.AND P2, PT, R0, UR57, PT ;  /* 0x0000003900007c0c */ /* 0x000fe2000bf46270 */
[----:B------:R-:W2:Y:S01]  /*1f050*/  LDCU UR33, c[0x0][0x39c] ;  /* 0x00007380ff2177ac */ /* 0x000ea20008000800 */
[----:B----4-:R-:W-:Y:S01]  /*1f060*/  IMAD.WIDE R70, R77, 0x4, R196 ;  /* 0x000000044d467825 */ /* 0x010fe200078e02c4 */
[----:B------:R3:W-:Y:S01]  /*1f070*/  @P6 STG.E desc[UR28][R68.64], R214 ;  /* 0x000000d644006986 */ /* 0x0007e2000c10191c */
[----:B------:R-:W4:Y:S02]  /*1f080*/  LDCU UR40, c[0x0][0x398] ;  /* 0x00007300ff2877ac */ /* 0x000f240008000800 */
[----:B------:R-:W-:Y:S01]  /*1f090*/  VIADD R0, R198, 0x38 ;  /* 0x00000038c6007836 */ /* 0x000fe20000000000 */
[----:B------:R1:W-:Y:S01]  /*1f0a0*/  @P1 STG.E desc[UR28][R70.64], R121 ;  /* 0x0000007946001986 */ /* 0x0003e2000c10191c */
[----:B------:R-:W-:Y:S01]  /*1f0b0*/  IMAD.WIDE R72, R79, 0x4, R2 ;  /* 0x000000044f487825 */ /* 0x000fe200078e0202 */
[----:B------:R-:W-:Y:S01]  /*1f0c0*/  ISETP.LT.AND P1, PT, R199, UR15, !P2 ;  /* 0x0000000fc7007c0c */ /* 0x000fe2000d721270 */
[----:B------:R-:W2:Y:S01]  /*1f0d0*/  LDCU UR76, c[0x0][0x398] ;  /* 0x00007300ff4c77ac */ /* 0x000ea20008000800 */
[----:B------:R-:W-:-:S02]  /*1f0e0*/  ISETP.LT.AND P2, PT, R200, UR77, !P2 ;  /* 0x0000004dc8007c0c */ /* 0x000fc4000d741270 */
[----:B------:R-:W-:Y:S01]  /*1f0f0*/  ISETP.GE.AND P3, PT, R0, UR16, PT ;  /* 0x0000001000007c0c */ /* 0x000fe2000bf66270 */
[----:B------:R-:W2:Y:S01]  /*1f100*/  LDCU UR55, c[0x0][0x398] ;  /* 0x00007300ff3777ac */ /* 0x000ea20008000800 */
[C---:B---3--:R-:W-:Y:S01]  /*1f110*/  IMAD.WIDE R68, R79.reuse, 0x4, R196 ;  /* 0x000000044f447825 */ /* 0x048fe200078e02c4 */
[----:B------:R3:W-:Y:S01]  /*1f120*/  @P5 STG.E desc[UR28][R72.64], R213 ;  /* 0x000000d548005986 */ /* 0x0007e2000c10191c */
[----:B------:R-:W2:Y:S02]  /*1f130*/  LDCU UR66, c[0x0][0x39c] ;  /* 0x00007380ff4277ac */ /* 0x000ea40008000800 */
[----:B------:R-:W-:Y:S01]  /*1f140*/  VIADD R79, R79, UR32 ;  /* 0x000000204f4f7c36 */ /* 0x000fe20008000000 */
[----:B------:R2:W-:Y:S01]  /*1f150*/  @P4 STG.E desc[UR28][R68.64], R122 ;  /* 0x0000007a44004986 */ /* 0x0005e2000c10191c */
[----:B------:R-:W-:Y:S01]  /*1f160*/  VIADD R0, R198, 0x39 ;  /* 0x00000039c6007836 */ /* 0x000fe20000000000 */
[----:B------:R-:W-:Y:S01]  /*1f170*/  ISETP.LT.AND P4, PT, R199, UR43, !P3 ;  /* 0x0000002bc7007c0c */ /* 0x000fe2000df81270 */
[C---:B-1----:R-:W-:Y:S01]  /*1f180*/  IMAD.WIDE R70, R79.reuse, 0x4, R2 ;  /* 0x000000044f467825 */ /* 0x042fe200078e0202 */
[----:B------:R-:W1:Y:S02]  /*1f190*/  LDCU UR46, c[0x0][0x39c] ;  /* 0x00007380ff2e77ac */ /* 0x000e640008000800 */
[----:B------:R-:W-:Y:S01]  /*1f1a0*/  ISETP.GE.AND P0, PT, R0, UR58, PT ;  /* 0x0000003a00007c0c */ /* 0x000fe2000bf06270 */
[C---:B---3--:R-:W-:Y:S01]  /*1f1b0*/  IMAD.WIDE R72, R79.reuse, 0x4, R196 ;  /* 0x000000044f487825 */ /* 0x048fe200078e02c4 */
[----:B------:R3:W-:Y:S01]  /*1f1c0*/  @P1 STG.E desc[UR28][R70.64], R212 ;  /* 0x000000d446001986 */ /* 0x0007e2000c10191c */
[----:B------:R-:W1:Y:S02]  /*1f1d0*/  LDCU UR56, c[0x0][0x398] ;  /* 0x00007300ff3877ac */ /* 0x000e640008000800 */
[----:B------:R-:W-:-:S02]  /*1f1e0*/  VIADD R77, R79, UR32 ;  /* 0x000000204f4d7c36 */ /* 0x000fc40008000000 */
[----:B------:R-:W-:Y:S01]  /*1f1f0*/  VIADD R0, R198, 0x3a ;  /* 0x0000003ac6007836 */ /* 0x000fe20000000000 */
[C---:B------:R-:W-:Y:S01]  /*1f200*/  ISETP.LT.AND P3, PT, R200.reuse, UR70, !P3 ;  /* 0x00000046c8007c0c */ /* 0x040fe2000df61270 */
[----:B------:R-:W-:Y:S01]  /*1f210*/  @P2 STG.E desc[UR28][R72.64], R123 ;  /* 0x0000007b48002986 */ /* 0x000fe2000c10191c */
[----:B--2---:R-:W-:Y:S01]  /*1f220*/  IMAD.WIDE R68, R77, 0x4, R2 ;  /* 0x000000044d447825 */ /* 0x004fe200078e0202 */
[----:B------:R-:W-:Y:S01]  /*1f230*/  ISETP.LT.AND P2, PT, R199, UR68, !P0 ;  /* 0x00000044c7007c0c */ /* 0x000fe2000c741270 */
[----:B------:R-:W2:Y:S01]  /*1f240*/  LDCU UR62, c[0x0][0x398] ;  /* 0x00007300ff3e77ac */ /* 0x000ea20008000800 */
[----:B------:R-:W-:Y:S01]  /*1f250*/  ISETP.LT.AND P0, PT, R200, UR49, !P0 ;  /* 0x00000031c8007c0c */ /* 0x000fe2000c701270 */
[C---:B------:R-:W-:Y:S01]  /*1f260*/  IMAD.WIDE R74, R77.reuse, 0x4, R196 ;  /* 0x000000044d4a7825 */ /* 0x040fe200078e02c4 */
[----:B------:R-:W-:Y:S01]  /*1f270*/  ISETP.GE.AND P6, PT, R0, UR39, PT ;  /* 0x0000002700007c0c */ /* 0x000fe2000bfc6270 */
[----:B------:R1:W-:Y:S01]  /*1f280*/  @P4 STG.E desc[UR28][R68.64], R211 ;  /* 0x000000d344004986 */ /* 0x0003e2000c10191c */
[----:B------:R-:W2:Y:S01]  /*1f290*/  LDCU UR22, c[0x0][0x398] ;  /* 0x00007300ff1677ac */ /* 0x000ea20008000800 */
[----:B------:R-:W-:Y:S01]  /*1f2a0*/  VIADD R77, R77, UR32 ;  /* 0x000000204d4d7c36 */ /* 0x000fe20008000000 */
[----:B------:R-:W-:Y:S01]  /*1f2b0*/  ISETP.LT.AND P4, PT, R199, UR12, !P6 ;  /* 0x0000000cc7007c0c */ /* 0x000fe2000f781270 */
[----:B------:R-:W-:Y:S01]  /*1f2c0*/  VIADD R0, R198, 0x3b ;  /* 0x0000003bc6007836 */ /* 0x000fe20000000000 */
[----:B------:R-:W-:Y:S01]  /*1f2d0*/  ISETP.LT.AND P6, PT, R200, UR69, !P6 ;  /* 0x00000045c8007c0c */ /* 0x000fe2000f7c1270 */
[C---:B---3--:R-:W-:Y:S01]  /*1f2e0*/  IMAD.WIDE R70, R77.reuse, 0x4, R2 ;  /* 0x000000044d467825 */ /* 0x048fe200078e0202 */
[----:B------:R-:W-:Y:S01]  /*1f2f0*/  @P3 STG.E desc[UR28][R74.64], R124 ;  /* 0x0000007c4a003986 */ /* 0x000fe2000c10191c */
[----:B------:R-:W3:Y:S01]  /*1f300*/  LDCU UR14, c[0x0][0x39c] ;  /* 0x00007380ff0e77ac */ /* 0x000ee20008000800 */
[----:B------:R-:W-:Y:S01]  /*1f310*/  ISETP.GE.AND P5, PT, R0, UR6, PT ;  /* 0x0000000600007c0c */ /* 0x000fe2000bfa6270 */
[----:B------:R-:W-:-:S02]  /*1f320*/  VIADD R79, R77, UR32 ;  /* 0x000000204d4f7c36 */ /* 0x000fc40008000000 */
[----:B-1----:R-:W-:Y:S01]  /*1f330*/  IMAD.WIDE R68, R77, 0x4, R196 ;  /* 0x000000044d447825 */ /* 0x002fe200078e02c4 */
[----:B------:R1:W-:Y:S01]  /*1f340*/  @P2 STG.E desc[UR28][R70.64], R210 ;  /* 0x000000d246002986 */ /* 0x0003e2000c10191c */
[----:B------:R-:W2:Y:S02]  /*1f350*/  LDCU UR44, c[0x0][0x39c] ;  /* 0x00007380ff2c77ac */ /* 0x000ea40008000800 */
[----:B------:R-:W-:Y:S01]  /*1f360*/  VIADD R0, R198, 0x3c ;  /* 0x0000003cc6007836 */ /* 0x000fe20000000000 */
[----:B------:R2:W-:Y:S01]  /*1f370*/  @P0 STG.E desc[UR28][R68.64], R125 ;  /* 0x0000007d44000986 */ /* 0x0005e2000c10191c */
[----:B------:R-:W-:Y:S01]  /*1f380*/  IMAD.WIDE R72, R79, 0x4, R2 ;  /* 0x000000044f487825 */ /* 0x000fe200078e0202 */
[----:B------:R-:W-:Y:S01]  /*1f390*/  ISETP.LT.AND P0, PT, R199, UR45, !P5 ;  /* 0x0000002dc7007c0c */ /* 0x000fe2000ef01270 */
[----:B------:R-:W3:Y:S01]  /*1f3a0*/  LDCU UR8, c[0x0][0x398] ;  /* 0x00007300ff0877ac */ /* 0x000ee20008000800 */
[----:B------:R-:W-:Y:S02]  /*1f3b0*/  ISETP.LT.AND P5, PT, R200, UR38, !P5 ;  /* 0x00000026c8007c0c */ /* 0x000fe4000efa1270 */
[----:B------:R-:W-:Y:S01]  /*1f3c0*/  ISETP.GE.AND P1, PT, R0, UR35, PT ;  /* 0x0000002300007c0c */ /* 0x000fe2000bf26270 */
[----:B------:R-:W3:Y:S01]  /*1f3d0*/  LDCU UR37, c[0x0][0x398] ;  /* 0x00007300ff2577ac */ /* 0x000ee20008000800 */
[C---:B-1----:R-:W-:Y:S01]  /*1f3e0*/  IMAD.WIDE R70, R79.reuse, 0x4, R196 ;  /* 0x000000044f467825 */ /* 0x042fe200078e02c4 */
[----:B------:R1:W-:Y:S01]  /*1f3f0*/  @P4 STG.E desc[UR28][R72.64], R209 ;  /* 0x000000d148004986 */ /* 0x0003e2000c10191c */
[----:B------:R-:W3:Y:S02]  /*1f400*/  LDCU UR4, c[0x0][0x398] ;  /* 0x00007300ff0477ac */ /* 0x000ee40008000800 */
[----:B------:R-:W-:Y:S01]  /*1f410*/  VIADD R79, R79, UR32 ;  /* 0x000000204f4f7c36 */ /* 0x000fe20008000000 */
[----:B------:R3:W-:Y:S01]  /*1f420*/  @P6 STG.E desc[UR28][R70.64], R126 ;  /* 0x0000007e46006986 */ /* 0x0007e2000c10191c */
[----:B------:R-:W-:Y:S01]  /*1f430*/  VIADD R0, R198, 0x3d ;  /* 0x0000003dc6007836 */ /* 0x000fe20000000000 */
[----:B------:R-:W-:Y:S01]  /*1f440*/  ISETP.LT.AND P6, PT, R199, UR54, !P1 ;  /* 0x00000036c7007c0c */ /* 0x000fe2000cfc1270 */
[C---:B--2---:R-:W-:Y:S01]  /*1f450*/  IMAD.WIDE R68, R79.reuse, 0x4, R2 ;  /* 0x000000044f447825 */ /* 0x044fe200078e0202 */
[----:B------:R-:W2:Y:S02]  /*1f460*/  LDCU UR36, c[0x0][0x398] ;  /* 0x00007300ff2477ac */ /* 0x000ea40008000800 */
[----:B------:R-:W-:Y:S01]  /*1f470*/  ISETP.GE.AND P3, PT, R0, UR26, PT ;  /* 0x0000001a00007c0c */ /* 0x000fe2000bf66270 */
[C---:B------:R-:W-:Y:S01]  /*1f480*/  VIADD R77, R79.reuse, UR32 ;  /* 0x000000204f4d7c36 */ /* 0x040fe20008000000 */
[----:B------:R-:W2:Y:S01]  /*1f490*/  LDCU UR64, c[0x0][0x398] ;  /* 0x00007300ff4077ac */ /* 0x000ea20008000800 */
[----:B-1----:R-:W-:Y:S01]  /*1f4a0*/  IMAD.WIDE R72, R79, 0x4, R196 ;  /* 0x000000044f487825 */ /* 0x002fe200078e02c4 */
[----:B------:R1:W-:Y:S01]  /*1f4b0*/  @P0 STG.E desc[UR28][R68.64], R208 ;  /* 0x000000d044000986 */ /* 0x0003e2000c10191c */
[----:B------:R-:W-:Y:S01]  /*1f4c0*/  ISETP.LT.AND P1, PT, R200, UR67, !P1 ;  /* 0x00000043c8007c0c */ /* 0x000fe2000cf21270 */
[----:B------:R-:W2:Y:S01]  /*1f4d0*/  LDCU UR63, c[0x0][0x39c] ;  /* 0x00007380ff3f77ac */ /* 0x000ea20008000800 */
[----:B------:R-:W-:Y:S01]  /*1f4e0*/  VIADD R0, R198, 0x3e ;  /* 0x0000003ec6007836 */ /* 0x000fe20000000000 */
[----:B------:R-:W-:Y:S01]  /*1f4f0*/  @P5 STG.E desc[UR28][R72.64], R127 ;  /* 0x0000007f48005986 */ /* 0x000fe2000c10191c */
[----:B---3--:R-:W-:Y:S01]  /*1f500*/  IMAD.WIDE R70, R77, 0x4, R2 ;  /* 0x000000044d467825 */ /* 0x008fe200078e0202 */
[----:B------:R-:W-:Y:S01]  /*1f510*/  ISETP.LT.AND P5, PT, R199, UR65, !P3 ;  /* 0x00000041c7007c0c */ /* 0x000fe2000dfa1270 */
[----:B------:R-:W3:Y:S01]  /*1f520*/  LDCU UR20, c[0x0][0x398] ;  /* 0x00007300ff1477ac */ /* 0x000ee20008000800 */
[----:B------:R-:W-:Y:S01]  /*1f530*/  ISETP.GE.AND P2, PT, R0, UR33, PT ;  /* 0x0000002100007c0c */ /* 0x000fe2000bf46270 */
[----:B------:R-:W-:Y:S01]  /*1f540*/  IMAD.WIDE R74, R77, 0x4, R196 ;  /* 0x000000044d4a7825 */ /* 0x000fe200078e02c4 */
[C---:B----4-:R-:W-:Y:S01]  /*1f550*/  ISETP.LT.AND P3, PT, R200.reuse, UR40, !P3 ;  /* 0x00000028c8007c0c */ /* 0x050fe2000df61270 */
[----:B------:R4:W-:Y:S01]  /*1f560*/  @P6 STG.E desc[UR28][R70.64], R207 ;  /* 0x000000cf46006986 */ /* 0x0009e2000c10191c */
[----:B------:R-:W-:Y:S01]  /*1f570*/  ISETP.LT.AND P6, PT, R199, UR76, !P2 ;  /* 0x0000004cc7007c0c */ /* 0x000fe2000d7c1270 */
[----:B------:R-:W-:Y:S01]  /*1f580*/  VIADD R77, R77, UR32 ;  /* 0x000000204d4d7c36 */ /* 0x000fe20008000000 */
[----:B------:R-:W-:Y:S01]  /*1f590*/  ISETP.LT.AND P2, PT, R200, UR55, !P2 ;  /* 0x00000037c8007c0c */ /* 0x000fe2000d741270 */
[----:B------:R-:W-:Y:S01]  /*1f5a0*/  VIADD R0, R198, 0x3f ;  /* 0x0000003fc6007836 */ /* 0x000fe20000000000 */
[----:B------:R-:W-:Y:S01]  /*1f5b0*/  @P1 STG.E desc[UR28][R74.64], R128 ;  /* 0x000000804a001986 */ /* 0x000fe2000c10191c */
[C---:B-1----:R-:W-:Y:S01]  /*1f5c0*/  IMAD.WIDE R68, R77.reuse, 0x4, R2 ;  /* 0x000000044d447825 */ /* 0x042fe200078e0202 */
[----:B------:R-:W1:Y:S03]  /*1f5d0*/  LDCU UR50, c[0x0][0x398] ;  /* 0x00007300ff3277ac */ /* 0x000e660008000800 */
[C---:B------:R-:W-:Y:S01]  /*1f5e0*/  VIADD R79, R77.reuse, UR32 ;  /* 0x000000204d4f7c36 */ /* 0x040fe20008000000 */
[----:B------:R-:W-:Y:S01]  /*1f5f0*/  ISETP.GE.AND P4, PT, R0, UR66, PT ;  /* 0x0000004200007c0c */ /* 0x000fe2000bf86270 */
[----:B----4-:R-:W-:Y:S01]  /*1f600*/  IMAD.WIDE R70, R77, 0x4, R196 ;  /* 0x000000044d467825 */ /* 0x010fe200078e02c4 */
[----:B------:R-:W-:Y:S01]  /*1f610*/  IADD3 R0, PT, PT, R198, 0x40, RZ ;  /* 0x00000040c6007810 */ /* 0x000fe20007ffe0ff */
[----:B------:R4:W-:Y:S01]  /*1f620*/  @P5 STG.E desc[UR28][R68.64], R206 ;  /* 0x000000ce44005986 */ /* 0x0009e2000c10191c */
[----:B------:R-:W1:Y:S01]  /*1f630*/  LDCU UR42, c[0x0][0x39c] ;  /* 0x00007380ff2a77ac */ /* 0x000e620008000800 */
[----:B------:R-:W-:Y:S01]  /*1f640*/  IMAD.WIDE R72, R79, 0x4, R2 ;  /* 0x000000044f487825 */ /* 0x000fe200078e0202 */
[----:B------:R-:W-:Y:S01]  /*1f650*/  ISETP.GE.AND P0, PT, R0, UR46, PT ;  /* 0x0000002e00007c0c */ /* 0x000fe2000bf06270 */
[----:B------:R1:W-:Y:S01]  /*1f660*/  @P3 STG.E desc[UR28][R70.64], R129 ;  /* 0x0000008146003986 */ /* 0x0003e2000c10191c */
[----:B------:R-:W-:Y:S01]  /*1f670*/  ISETP.LT.AND P3, PT, R199, UR56, !P4 ;  /* 0x00000038c7007c0c */ /* 0x000fe2000e761270 */
[----:B------:R-:W-:Y:S01]  /*1f680*/  VIADD R0, R198, 0x41 ;  /* 0x00000041c6007836 */ /* 0x000fe20000000000 */
[----:B------:R-:W-:Y:S01]  /*1f690*/  ISETP.LT.AND P4, PT, R200, UR62, !P4 ;  /* 0x0000003ec8007c0c */ /* 0x000fe2000e781270 */
[----:B------:R1:W-:Y:S01]  /*1f6a0*/  @P6 STG.E desc[UR28][R72.64], R205 ;  /* 0x000000cd48006986 */ /* 0x0003e2000c10191c */
[----:B------:R-:W2:Y:S01]  /*1f6b0*/  LDCU UR34, c[0x0][0x398] ;  /* 0x00007300ff2277ac */ /* 0x000ea20008000800 */
[C---:B----4-:R-:W-:Y:S01]  /*1f6c0*/  IMAD.WIDE R68, R79.reuse, 0x4, R196 ;  /* 0x000000044f447825 */ /* 0x050fe200078e02c4 */
[----:B------:R-:W-:Y:S01]  /*1f6d0*/  ISETP.GE.AND P1, PT, R0, UR14, PT ;  /* 0x0000000e00007c0c */ /* 0x000fe2000bf26270 */
[----:B------:R-:W4:Y:S02]  /*1f6e0*/  LDCU UR48, c[0x0][0x39c] ;  /* 0x00007380ff3077ac */ /* 0x000f240008000800 */
[----:B------:R-:W-:Y:S01]  /*1f6f0*/  VIADD R79, R79, UR32 ;  /* 0x000000204f4f7c36 */ /* 0x000fe20008000000 */
[----:B------:R2:W-:Y:S01]  /*1f700*/  @P2 STG.E desc[UR28][R68.64], R130 ;  /* 0x0000008244002986 */ /* 0x0005e2000c10191c */
[----:B------:R-:W-:Y:S01]  /*1f710*/  ISETP.LT.AND P2, PT, R199, UR22, !P0 ;  /* 0x00000016c7007c0c */ /* 0x000fe2000c741270 */
[----:B------:R-:W-:Y:S01]  /*1f720*/  VIADD R0, R198, 0x42 ;  /* 0x00000042c6007836 */ /* 0x000fe20000000000 */
[----:B------:R-:W3:Y:S01]  /*1f730*/  LDCU UR51, c[0x0][0x398] ;  /* 0x00007300ff3377ac */ /* 0x000ee20008000800 */
[----:B------:R-:W-:-:S02]  /*1f740*/  VIADD R77, R79, UR32 ;  /* 0x000000204f4d7c36 */ /* 0x000fc40008000000 */
[C---:B-1----:R-:W-:Y:S01]  /*1f750*/  IMAD.WIDE R70, R79.reuse, 0x4, R2 ;  /* 0x000000044f467825 */ /* 0x042fe200078e0202 */
[----:B------:R-:W1:Y:S03]  /*1f760*/  LDCU UR18, c[0x0][0x398] ;  /* 0x00007300ff1277ac */ /* 0x000e660008000800 */
[----:B------:R-:W-:Y:S01]  /*1f770*/  IMAD.WIDE R72, R79, 0x4, R196 ;  /* 0x000000044f487825 */ /* 0x000fe200078e02c4 */
[----:B------:R-:W-:Y:S01]  /*1f780*/  ISETP.GE.AND P5, PT, R0, UR44, PT ;  /* 0x0000002c00007c0c */ /* 0x000fe2000bfa6270 */
[----:B------:R1:W-:Y:S01]  /*1f790*/  @P3 STG.E desc[UR28][R70.64], R204 ;  /* 0x000000cc46003986 */ /* 0x0003e2000c10191c */
[C---:B------:R-:W-:Y:S01]  /*1f7a0*/  ISETP.LT.AND P0, PT, R200.reuse, UR8, !P0 ;  /* 0x00000008c8007c0c */ /* 0x040fe2000c701270 */
[----:B--2---:R-:W-:Y:S01]  /*1f7b0*/  IMAD.WIDE R68, R77, 0x4, R2 ;  /* 0x000000044d447825 */ /* 0x004fe200078e0202 */
[----:B------:R-:W2:Y:S01]  /*1f7c0*/  LDCU UR60, c[0x0][0x39c] ;  /* 0x00007380ff3c77ac */ /* 0x000ea20008000800 */
[----:B------:R-:W-:Y:S01]  /*1f7d0*/  @P4 STG.E desc[UR28][R72.64], R131 ;  /* 0x0000008348004986 */ /* 0x000fe2000c10191c */
[----:B------:R-:W-:Y:S01]  /*1f7e0*/  ISETP.LT.AND P4, PT, R199, UR37, !P1 ;  /* 0x00000025c7007c0c */ /* 0x000fe2000cf81270 */
[C---:B------:R-:W-:Y:S01]  /*1f7f0*/  IMAD.WIDE R74, R77.reuse, 0x4, R196 ;  /* 0x000000044d4a7825 */ /* 0x040fe200078e02c4 */
[----:B------:R-:W-:Y:S01]  /*1f800*/  ISETP.LT.AND P1, PT, R200, UR4, !P1 ;  /* 0x00000004c8007c0c */ /* 0x000fe2000cf21270 */
[----:B------:R3:W-:Y:S01]  /*1f810*/  @P2 STG.E desc[UR28][R68.64], R132 ;  /* 0x0000008444002986 */ /* 0x0007e2000c10191c */
[----:B------:R-:W2:Y:S01]  /*1f820*/  LDCU UR53, c[0x0][0x398] ;  /* 0x00007300ff3577ac */ /* 0x000ea20008000800 */
[----:B------:R-:W-:Y:S01]  /*1f830*/  VIADD R77, R77, UR32 ;  /* 0x000000204d4d7c36 */ /* 0x000fe20008000000 */
[----:B------:R-:W-:Y:S01]  /*1f840*/  ISETP.LT.AND P2, PT, R199, UR36, !P5 ;  /* 0x00000024c7007c0c */ /* 0x000fe2000ef41270 */
[----:B------:R-:W-:Y:S01]  /*1f850*/  VIADD R0, R198, 0x43 ;  /* 0x00000043c6007836 */ /* 0x000fe20000000000 */
[----:B------:R-:W2:Y:S02]  /*1f860*/  LDCU UR59, c[0x0][0x398] ;  /* 0x00007300ff3b77ac */ /* 0x000ea40008000800 */
[C---:B------:R-:W-:Y:S01]  /*1f870*/  IADD3 R79, PT, PT, R77.reuse, UR32, RZ ;  /* 0x000000204d4f7c10 */ /* 0x040fe2000fffe0ff */
[C---:B-1----:R-:W-:Y:S01]  /*1f880*/  IMAD.WIDE R70, R77.reuse, 0x4, R2 ;  /* 0x000000044d467825 */ /* 0x042fe200078e0202 */
[----:B------:R-:W-:Y:S01]  /*1f890*/  ISETP.GE.AND P6, PT, R0, UR63, PT ;  /* 0x0000003f00007c0c */ /* 0x000fe2000bfc6270 */
[----:B------:R-:W-:Y:S01]  /*1f8a0*/  @P0 STG.E desc[UR28][R74.64], R4 ;  /* 0x000000044a000986 */ /* 0x000fe2000c10191c */
[----:B------:R-:W1:Y:S01]  /*1f8b0*/  LDCU UR47, c[0x0][0x398] ;  /* 0x00007300ff2f77ac */ /* 0x000e620008000800 */
[----:B---3--:R-:W-:Y:S01]  /*1f8c0*/  IMAD.WIDE R68, R77, 0x4, R196 ;  /* 0x000000044d447825 */ /* 0x008fe200078e02c4 */
[----:B------:R-:W-:Y:S01]  /*1f8d0*/  ISETP.LT.AND P5, PT, R200, UR64, !P5 ;  /* 0x00000040c8007c0c */ /* 0x000fe2000efa1270 */
[----:B------:R-:W3:Y:S02]  /*1f8e0*/  LDCU UR24, c[0x0][0x39c] ;  /* 0x00007380ff1877ac */ /* 0x000ee40008000800 */
[----:B------:R-:W-:Y:S01]  /*1f8f0*/  IMAD.WIDE R72, R79, 0x4, R2 ;  /* 0x000000044f487825 */ /* 0x000fe200078e0202 */
[----:B------:R1:W-:Y:S01]  /*1f900*/  @P4 STG.E desc[UR28][R70.64], R133 ;  /* 0x0000008546004986 */ /* 0x0003e2000c10191c */
[----:B------:R-:W2:Y:S03]  /*1f910*/  LDCU UR16, c[0x0][0x398] ;  /* 0x00007300ff1077ac */ /* 0x000ea60008000800 */
[----:B------:R2:W-:Y:S01]  /*1f920*/  @P1 STG.E desc[UR28][R68.64], R5 ;  /* 0x0000000544001986 */ /* 0x0005e2000c10191c */
[----:B------:R-:W-:Y:S01]  /*1f930*/  VIADD R0, R198, 0x44 ;  /* 0x00000044c6007836 */ /* 0x000fe20000000000 */
[----:B------:R-:W3:Y:S02]  /*1f940*/  LDCU UR30, c[0x0][0x398] ;  /* 0x00007300ff1e77ac */ /* 0x000ee40008000800 */
[----:B------:R-:W-:Y:S01]  /*1f950*/  @P2 STG.E desc[UR28][R72.64], R134 ;  /* 0x0000008648002986 */ /* 0x000fe2000c10191c */
[----:B------:R-:W-:Y:S01]  /*1f960*/  ISETP.LT.AND P2, PT, R199, UR20, !P6 ;  /* 0x00000014c7007c0c */ /* 0x000fe2000f741270 */
[----:B------:R-:W3:Y:S01]  /*1f970*/  LDCU UR52, c[0x0][0x39c] ;  /* 0x00007380ff3477ac */ /* 0x000ee20008000800 */
[----:B------:R-:W-:Y:S01]  /*1f980*/  ISETP.LT.AND P6, PT, R200, UR50, !P6 ;  /* 0x00000032c8007c0c */ /* 0x000fe2000f7c1270 */
[C---:B-1----:R-:W-:Y:S01]  /*1f990*/  IMAD.WIDE R70, R79.reuse, 0x4, R196 ;  /* 0x000000044f467825 */ /* 0x042fe200078e02c4 */
[----:B------:R-:W-:Y:S01]  /*1f9a0*/  ISETP.GE.AND P3, PT, R0, UR42, PT ;  /* 0x0000002a00007c0c */ /* 0x000fe2000bf66270 */
[----:B------:R-:W1:Y:S02]  /*1f9b0*/  LDCU UR11, c[0x0][0x398] ;  /* 0x00007300ff0b77ac */ /* 0x000e640008000800 */
[----:B------:R-:W-:-:S02]  /*1f9c0*/  VIADD R79, R79, UR32 ;  /* 0x000000204f4f7c36 */ /* 0x000fc40008000000 */
[----:B------:R-:W-:Y:S01]  /*1f9d0*/  VIADD R0, R198, 0x45 ;  /* 0x00000045c6007836 */ /* 0x000fe20000000000 */
[----:B------:R1:W-:Y:S01]  /*1f9e0*/  @P5 STG.E desc[UR28][R70.64], R6 ;  /* 0x0000000646005986 */ /* 0x0003e2000c10191c */
[----:B--2---:R-:W-:Y:S01]  /*1f9f0*/  IMAD.WIDE R4, R79, 0x4, R2 ;  /* 0x000000044f047825 */ /* 0x004fe200078e0202 */
[----:B------:R-:W-:Y:S01]  /*1fa00*/  ISETP.LT.AND P5, PT, R199, UR34, !P3 ;  /* 0x00000022c7007c0c */ /* 0x000fe2000dfa1270 */
[----:B------:R-:W2:Y:S02]  /*1fa10*/  LDCU UR41, c[0x0][0x39c] ;  /* 0x00007380ff2977ac */ /* 0x000ea40008000800 */
[C---:B------:R-:W-:Y:S01]  /*1fa20*/  IMAD.WIDE R68, R79.reuse, 0x4, R196 ;  /* 0x000000044f447825 */ /* 0x040fe200078e02c4 */
[----:B----4-:R-:W-:Y:S01]  /*1fa30*/  ISETP.GE.AND P0, PT, R0, UR48, PT ;  /* 0x0000003000007c0c */ /* 0x010fe2000bf06270 */
[----:B------:R4:W-:Y:S01]  /*1fa40*/  @P2 STG.E desc[UR28][R4.64], R135 ;  /* 0x0000008704002986 */ /* 0x0009e2000c10191c */
[----:B------:R-:W-:Y:S01]  /*1fa50*/  ISETP.LT.AND P3, PT, R200, UR51, !P3 ;  /* 0x00000033c8007c0c */ /* 0x000fe2000df61270 */
[----:B------:R-:W-:Y:S01]  /*1fa60*/  VIADD R75, R79, UR32 ;  /* 0x000000204f4b7c36 */ /* 0x000fe20008000000 */
[----:B------:R-:W2:Y:S01]  /*1fa70*/  LDCU UR57, c[0x0][0x398] ;  /* 0x00007300ff3977ac */ /* 0x000ea20008000800 */
[----:B------:R2:W-:Y:S01]  /*1fa80*/  @P6 STG.E desc[UR28][R68.64], R7 ;  /* 0x0000000744006986 */ /* 0x0005e2000c10191c */
[----:B------:R-:W-:Y:S01]  /*1fa90*/  VIADD R0, R198, 0x46 ;  /* 0x00000046c6007836 */ /* 0x000fe20000000000 */
[----:B------:R-:W-:Y:S01]  /*1faa0*/  ISETP.LT.AND P6, PT, R199, UR18, !P0 ;  /* 0x00000012c7007c0c */ /* 0x000fe2000c7c1270 */
[C---:B-1----:R-:W-:Y:S01]  /*1fab0*/  IMAD.WIDE R70, R75.reuse, 0x4, R2 ;  /* 0x000000044b467825 */ /* 0x042fe200078e0202 */
[----:B------:R-:W1:Y:S03]  /*1fac0*/  LDCU UR39, c[0x0][0x398] ;  /* 0x00007300ff2777ac */ /* 0x000e660008000800 */
[C---:B------:R-:W-:Y:S01]  /*1fad0*/  IMAD.WIDE R72, R75.reuse, 0x4, R196 ;  /* 0x000000044b487825 */ /* 0x040fe200078e02c4 */
[----:B------:R-:W-:Y:S01]  /*1fae0*/  ISETP.GE.AND P4, PT, R0, UR60, PT ;  /* 0x0000003c00007c0c */ /* 0x000fe2000bf86270 */
[----:B------:R-:W1:Y:S02]  /*1faf0*/  LDCU UR15, c[0x0][0x39c] ;  /* 0x00007380ff0f77ac */ /* 0x000e640008000800 */
[----:B------:R-:W-:Y:S01]  /*1fb00*/  VIADD R75, R75, UR32 ;  /* 0x000000204b4b7c36 */ /* 0x000fe20008000000 */
[----:B------:R-:W-:Y:S01]  /*1fb10*/  @P5 STG.E desc[UR28][R70.64], R136 ;  /* 0x0000008846005986 */ /* 0x000fe2000c10191c */
[----:B------:R-:W-:Y:S01]  /*1fb20*/  ISETP.LT.AND P0, PT, R200, UR53, !P0 ;  /* 0x00000035c8007c0c */ /* 0x000fe2000c701270 */
[----:B------:R-:W1:Y:S01]  /*1fb30*/  LDCU UR6, c[0x0][0x398] ;  /* 0x00007300ff0677ac */ /* 0x000e620008000800 */
[----:B----4-:R-:W-:Y:S01]  /*1fb40*/  IMAD.WIDE R4, R75, 0x4, R2 ;  /* 0x000000044b047825 */ /* 0x010fe200078e0202 */
[----:B------:R-:W-:Y:S01]  /*1fb50*/  ISETP.LT.AND P5, PT, R199, UR59, !P4 ;  /* 0x0000003bc7007c0c */ /* 0x000fe2000e7a1270 */
[----:B------:R-:W-:Y:S01]  /*1fb60*/  @P3 STG.E desc[UR28][R72.64], R8 ;  /* 0x0000000848003986 */ /* 0x000fe2000c10191c */
[----:B------:R-:W4:Y:S01]  /*1fb70*/  LDCU UR35, c[0x0][0x398] ;  /* 0x00007300ff2377ac */ /* 0x000f220008000800 */
[----:B------:R-:W-:-:S02]  /*1fb80*/  VIADD R0, R198, 0x47 ;  /* 0x00000047c6007836 */ /* 0x000fc40000000000 */
[C---:B------:R-:W-:Y:S01]  /*1fb90*/  VIADD R77, R75.reuse, UR32 ;  /* 0x000000204b4d7c36 */ /* 0x040fe20008000000 */
[----:B------:R1:W-:Y:S01]  /*1fba0*/  @P6 STG.E desc[UR28][R4.64], R137 ;  /* 0x0000008904006986 */ /* 0x0003e2000c10191c */
[----:B------:R-:W-:Y:S01]  /*1fbb0*/  ISETP.LT.AND P6, PT, R200, UR47, !P4 ;  /* 0x0000002fc8007c0c */ /* 0x000fe2000e7c1270 */
[----:B--2---:R-:W-:Y:S01]  /*1fbc0*/  IMAD.WIDE R6, R75, 0x4, R196 ;  /* 0x000000044b067825 */ /* 0x004fe200078e02c4 */
[----:B---3--:R-:W-:Y:S01]  /*1fbd0*/  ISETP.GE.AND P1, PT, R0, UR24, PT ;  /* 0x0000001800007c0c */ /* 0x008fe2000bf26270 */
[----:B------:R-:W2:Y:S02]  /*1fbe0*/  LDCU UR43, c[0x0][0x398] ;  /* 0x00007300ff2b77ac */ /* 0x000ea40008000800 */
[C---:B------:R-:W-:Y:S01]  /*1fbf0*/  IMAD.WIDE R68, R77.reuse, 0x4, R2 ;  /* 0x000000044d447825 */ /* 0x040fe200078e0202 */
[----:B------:R3:W-:Y:S01]  /*1fc00*/  @P0 STG.E desc[UR28][R6.64], R9 ;  /* 0x0000000906000986 */ /* 0x0007e2000c10191c */
[----:B------:R-:W2:Y:S02]  /*1fc10*/  LDCU UR58, c[0x0][0x39c] ;  /* 0x00007380ff3a77ac */ /* 0x000ea40008000800 */
[----:B------:R-:W-:Y:S01]  /*1fc20*/  VIADD R0, R198, 0x48 ;  /* 0x00000048c6007836 */ /* 0x000fe20000000000 */
[----:B------:R-:W-:Y:S01]  /*1fc30*/  @P5 STG.E desc[UR28][R68.64], R138 ;  /* 0x0000008a44005986 */ /* 0x000fe2000c10191c */
[----:B-1----:R-:W-:Y:S01]  /*1fc40*/  IMAD.WIDE R4, R77, 0x4, R196 ;  /* 0x000000044d047825 */ /* 0x002fe200078e02c4 */
[----:B------:R-:W-:Y:S01]  /*1fc50*/  ISETP.LT.AND P5, PT, R199, UR16, !P1 ;  /* 0x00000010c7007c0c */ /* 0x000fe2000cfa1270 */
[----:B------:R-:W1:Y:S01]  /*1fc60*/  LDCU UR49, c[0x0][0x39c] ;  /* 0x00007380ff3177ac */ /* 0x000e620008000800 */
[----:B------:R-:W-:-:S02]  /*1fc70*/  ISETP.GE.AND P2, PT, R0, UR52, PT ;  /* 0x0000003400007c0c */ /* 0x000fc4000bf46270 */
[----:B------:R-:W-:Y:S01]  /*1fc80*/  ISETP.LT.AND P1, PT, R200, UR30, !P1 ;  /* 0x0000001ec8007c0c */ /* 0x000fe2000cf21270 */
[----:B------:R-:W-:Y:S01]  /*1fc90*/  VIADD R0, R198, 0x49 ;  /* 0x00000049c6007836 */ /* 0x000fe20000000000 */
[----:B------:R1:W-:Y:S01]  /*1fca0*/  @P6 STG.E desc[UR28][R4.64], R10 ;  /* 0x0000000a04006986 */ /* 0x0003e2000c10191c */
[----:B------:R-:W-:Y:S01]  /*1fcb0*/  VIADD R77, R77, UR32 ;  /* 0x000000204d4d7c36 */ /* 0x000fe20008000000 */
[----:B------:R-:W-:Y:S01]  /*1fcc0*/  ISETP.LT.AND P6, PT, R199, UR11, !P2 ;  /* 0x0000000bc7007c0c */ /* 0x000fe2000d7c1270 */
[----:B------:R-:W2:Y:S01]  /*1fcd0*/  LDCU UR12, c[0x0][0x398] ;  /* 0x00007300ff0c77ac */ /* 0x000ea20008000800 */
[----:B------:R-:W-:Y:S01]  /*1fce0*/  ISETP.GE.AND P3, PT, R0, UR41, PT ;  /* 0x0000002900007c0c */ /* 0x000fe2000bf66270 */
[C---:B---3--:R-:W-:Y:S01]  /*1fcf0*/  IMAD.WIDE R6, R77.reuse, 0x4, R2 ;  /* 0x000000044d067825 */ /* 0x048fe200078e0202 */
[----:B------:R-:W3:Y:S03]  /*1fd00*/  LDCU UR26, c[0x0][0x398] ;  /* 0x00007300ff1a77ac */ /* 0x000ee60008000800 */
[----:B------:R-:W-:-:S02]  /*1fd10*/  VIADD R71, R77, UR32 ;  /* 0x000000204d477c36 */ /* 0x000fc40008000000 */
[----:B------:R-:W-:Y:S01]  /*1fd20*/  IMAD.WIDE R8, R77, 0x4, R196 ;  /* 0x000000044d087825 */ /* 0x000fe200078e02c4 */
[----:B------:R2:W-:Y:S01]  /*1fd30*/  @P5 STG.E desc[UR28][R6.64], R139 ;  /* 0x0000008b06005986 */ /* 0x0005e2000c10191c */
[----:B------:R-:W-:Y:S01]  /*1fd40*/  ISETP.LT.AND P2, PT, R200, UR57, !P2 ;  /* 0x00000039c8007c0c */ /* 0x000fe2000d741270 */
[----:B------:R-:W3:Y:S01]  /*1fd50*/  LDCU UR33, c[0x0][0x398] ;  /* 0x00007300ff2177ac */ /* 0x000ee20008000800 */
[----:B------:R-:W-:Y:S01]  /*1fd60*/  VIADD R0, R198, 0x4a ;  /* 0x0000004ac6007836 */ /* 0x000fe20000000000 */
[----:B------:R2:W-:Y:S01]  /*1fd70*/  @P1 STG.E desc[UR28][R8.64], R11 ;  /* 0x0000000b08001986 */ /* 0x0005e2000c10191c */
[----:B-1----:R-:W-:Y:S01]  /*1fd80*/  IMAD.WIDE R4, R71, 0x4, R2 ;  /* 0x0000000447047825 */ /* 0x002fe200078e0202 */
[----:B------:R-:W-:Y:S01]  /*1fd90*/  ISETP.LT.AND P1, PT, R199, UR39, !P3 ;  /* 0x00000027c7007c0c */ /* 0x000fe2000df21270 */
[----:B------:R-:W1:Y:S01]  /*1fda0*/  LDCU UR45, c[0x0][0x398] ;  /* 0x00007300ff2d77ac */ /* 0x000e620008000800 */
[----:B------:R-:W-:Y:S01]  /*1fdb0*/  ISETP.GE.AND P4, PT, R0, UR15, PT ;  /* 0x0000000f00007c0c */ /* 0x000fe2000bf86270 */
[C---:B------:R-:W-:Y:S01]  /*1fdc0*/  IMAD.WIDE R68, R71.reuse, 0x4, R196 ;  /* 0x0000000447447825 */ /* 0x040fe200078e02c4 */
[----:B------:R3:W-:Y:S01]  /*1fdd0*/  @P6 STG.E desc[UR28][R4.64], R140 ;  /* 0x0000008c04006986 */ /* 0x0007e2000c10191c */
[----:B------:R-:W-:Y:S01]  /*1fde0*/  ISETP.LT.AND P3, PT, R200, UR6, !P3 ;  /* 0x00000006c8007c0c */ /* 0x000fe2000df61270 */
[----:B------:R-:W1:Y:S01]  /*1fdf0*/  LDCU UR38, c[0x0][0x39c] ;  /* 0x00007380ff2677ac */ /* 0x000e620008000800 */
[----:B------:R-:W-:Y:S01]  /*1fe00*/  VIADD R71, R71, UR32 ;  /* 0x0000002047477c36 */ /* 0x000fe20008000000 */
[----:B----4-:R-:W-:Y:S01]  /*1fe10*/  ISETP.LT.AND P6, PT, R199, UR35, !P4 ;  /* 0x00000023c7007c0c */ /* 0x010fe2000e7c1270 */
[----:B------:R-:W-:Y:S01]  /*1fe20*/  VIADD R0, R198, 0x4b ;  /* 0x0000004bc6007836 */ /* 0x000fe20000000000 */
[----:B--2---:R-:W-:Y:S01]  /*1fe30*/  ISETP.LT.AND P4, PT, R200, UR43, !P4 ;  /* 0x0000002bc8007c0c */ /* 0x004fe2000e781270 */
[C---:B------:R-:W-:Y:S01]  /*1fe40*/  IMAD.WIDE R6, R71.reuse, 0x4, R2 ;  /* 0x0000000447067825 */ /* 0x040fe200078e0202 */
[----:B------:R-:W-:Y:S01]  /*1fe50*/  @P2 STG.E desc[UR28][R68.64], R12 ;  /* 0x0000000c44002986 */ /* 0x000fe2000c10191c */
[----:B------:R-:W2:Y:S02]  /*1fe60*/  LDCU UR61, c[0x0][0x39c] ;  /* 0x00007380ff3d77ac */ /* 0x000ea40008000800 */
[C---:B------:R-:W-:Y:S01]  /*1fe70*/  VIADD R11, R71.reuse, UR32 ;  /* 0x00000020470b7c36 */ /* 0x040fe20008000000 */
[----:B------:R-:W-:Y:S01]  /*1fe80*/  ISETP.GE.AND P0, PT, R0, UR58, PT ;  /* 0x0000003a00007c0c */ /* 0x000fe2000bf06270 */
[----:B---3--:R-:W-:Y:S01]  /*1fe90*/  IMAD.WIDE R4, R71, 0x4, R196 ;  /* 0x0000000447047825 */ /* 0x008fe200078e02c4 */
[----:B------:R-:W-:Y:S01]  /*1fea0*/  IADD3 R0, PT, PT, R198, 0x4c, RZ ;  /* 0x0000004cc6007810 */ /* 0x000fe20007ffe0ff */
[----:B------:R3:W-:Y:S01]  /*1feb0*/  @P1 STG.E desc[UR28][R6.64], R141 ;  /* 0x0000008d06001986 */ /* 0x0007e2000c10191c */
[----:B------:R-:W4:Y:S01]  /*1fec0*/  LDCU UR46, c[0x0][0x398] ;  /* 0x00007300ff2e77ac */ /* 0x000f220008000800 */
[C---:B------:R-:W-:Y:S01]  /*1fed0*/  IMAD.WIDE R8, R11.reuse, 0x4, R2 ;  /* 0x000000040b087825 */ /* 0x040fe200078e0202 */
[----:B------:R-:W-:Y:S01]  /*1fee0*/  ISETP.GE.AND P5, PT, R0, UR49, PT ;  /* 0x0000003100007c0c */ /* 0x000fe2000bfa6270 */
[----:B------:R1:W-:Y:S01]  /*1fef0*/  @P3 STG.E desc[UR28][R4.64], R13 ;  /* 0x0000000d04003986 */ /* 0x0003e2000c10191c */
[----:B------:R-:W2:Y:S03]  /*1ff00*/  LDCU UR54, c[0x0][0x398] ;  /* 0x00007300ff3677ac */ /* 0x000ea60008000800 */
[----:B------:R1:W-:Y:S01]  /*1ff10*/  @P6 STG.E desc[UR28][R8.64], R142 ;  /* 0x0000008e08006986 */ /* 0x0003e2000c10191c */
[----:B------:R-:W2:Y:S01]  /*1ff20*/  LDCU UR40, c[0x0][0x398] ;  /* 0x00007300ff2877ac */ /* 0x000ea20008000800 */
[----:B---3--:R-:W-:Y:S01]  /*1ff30*/  IMAD.WIDE R6, R11, 0x4, R196 ;  /* 0x000000040b067825 */ /* 0x008fe200078e02c4 */
[----:B------:R-:W-:Y:S01]  /*1ff40*/  ISETP.LT.AND P6, PT, R199, UR12, !P0 ;  /* 0x0000000cc7007c0c */ /* 0x000fe2000c7c1270 */
[----:B------:R-:W3:Y:S01]  /*1ff50*/  LDCU UR14, c[0x0][0x398] ;  /* 0x00007300ff0e77ac */ /* 0x000ee20008000800 */
[----:B------:R-:W-:Y:S01]  /*1ff60*/  ISETP.LT.AND P0, PT, R200, UR26, !P0 ;  /* 0x0000001ac8007c0c */ /* 0x000fe2000c701270 */
[----:B------:R-:W-:Y:S01]  /*1ff70*/  VIADD R0, R198, 0x4d ;  /* 0x0000004dc6007836 */ /* 0x000fe20000000000 */
[----:B------:R2:W-:Y:S01]  /*1ff80*/  @P4 STG.E desc[UR28][R6.64], R14 ;  /* 0x0000000e06004986 */ /* 0x0005e2000c10191c */
[----:B------:R-:W-:Y:S01]  /*1ff90*/  VIADD R11, R11, UR32 ;  /* 0x000000200b0b7c36 */ /* 0x000fe20008000000 */
[----:B------:R-:W-:Y:S01]  /*1ffa0*/  ISETP.LT.AND P4, PT, R199, UR33, !P5 ;  /* 0x00000021c7007c0c */ /* 0x000fe2000ef81270 */
[----:B------:R-:W3:Y:S01]  /*1ffb0*/  LDCU UR55, c[0x0][0x39c] ;  /* 0x00007380ff3777ac */ /* 0x000ee20008000800 */
[----:B-1----:R-:W-:Y:S01]  /*1ffc0*/  ISETP.LT.AND P5, PT, R200, UR45, !P5 ;  /* 0x0000002dc8007c0c */ /* 0x002fe2000efa1270 */
[C---:B------:R-:W-:Y:S01]  /*1ffd0*/  VIADD R13, R11.reuse, UR32 ;  /* 0x000000200b0d7c36 */ /* 0x040fe20008000000 */
[----:B------:R-:W-:Y:S01]  /*1ffe0*/  ISETP.GE.AND P2, PT, R0, UR38, PT ;  /* 0x0000002600007c0c */ /* 0x000fe2000bf46270 */
[----:B------:R-:W-:Y:S01]  /*1fff0*/  VIADD R0, R198, 0x4e ;  /* 0x0000004ec6007836 */ /* 0x000fe20000000000 */
[----:B------:R-:W1:Y:S01]  /*20000*/  LDCU UR44, c[0x0][0x398] ;  /* 0x00007300ff2c77ac */ /* 0x000e620008000800 */
[C---:B------:R-:W-:Y:S01]  /*20010*/  IMAD.WIDE R4, R11.reuse, 0x4, R2 ;  /* 0x000000040b047825 */ /* 0x040fe200078e0202 */
[----:B------:R-:W1:Y:S03]  /*20020*/  LDCU UR56, c[0x0][0x398] ;  /* 0x00007300ff3877ac */ /* 0x000e660008000800 */
[----:B------:R-:W-:Y:S01]  /*20030*/  IMAD.WIDE R8, R11, 0x4, R196 ;  /* 0x000000040b087825 */ /* 0x000fe200078e02c4 */
[----:B--2---:R-:W-:Y:S01]  /*20040*/  ISETP.GE.AND P1, PT, R0, UR61, PT ;  /* 0x0000003d00007c0c */ /* 0x004fe2000bf26270 */
[----:B------:R-:W2:Y:S02]  /*20050*/  LDCU UR62, c[0x0][0x39c] ;  /* 0x00007380ff3e77ac */ /* 0x000ea40008000800 */
[C---:B------:R-:W-:Y:S01]  /*20060*/  IMAD.WIDE R6, R13.reuse, 0x4, R2 ;  /* 0x000000040d067825 */ /* 0x040fe200078e0202 */
[----:B------:R-:W-:Y:S01]  /*20070*/  @P6 STG.E desc[UR28][R4.64], R143 ;  /* 0x0000008f04006986 */ /* 0x000fe2000c10191c */
[----:B------:R-:W1:Y:S02]  /*20080*/  LDCU UR8, c[0x0][0x398] ;  /* 0x00007300ff0877ac */ /* 0x000e640008000800 */
[----:B------:R-:W-:Y:S01]  /*20090*/  IMAD.WIDE R10, R13, 0x4, R196 ;  /* 0x000000040d0a7825 */ /* 0x000fe200078e02c4 */
[----:B------:R2:W-:Y:S01]  /*200a0*/  @P0 STG.E desc[UR28][R8.64], R15 ;  /* 0x0000000f08000986 */ /* 0x0005e2000c10191c */
[----:B----4-:R-:W-:Y:S01]  /*200b0*/  ISETP.LT.AND P0, PT, R199, UR46, !P2 ;  /* 0x0000002ec7007c0c */ /* 0x010fe2000d701270 */
[----:B------:R-:W4:Y:S01]  /*200c0*/  LDCU UR37, c[0x0][0x398] ;  /* 0x00007300ff2577ac */ /* 0x000f220008000800 */
[----:B------:R-:W-:Y:S01]  /*200d0*/  VIADD R13, R13, UR32 ;  /* 0x000000200d0d7c36 */ /* 0x000fe20008000000 */
[----:B------:R1:W-:Y:S01]  /*200e0*/  @P4 STG.E desc[UR28][R6.64], R144 ;  /* 0x0000009006004986 */ /* 0x0003e2000c10191c */
[----:B------:R-:W-:Y:S01]  /*200f0*/  ISETP.LT.AND P2, PT, R200, UR54, !P2 ;  /* 0x00000036c8007c0c */ /* 0x000fe2000d741270 */
[----:B------:R-:W-:Y:S01]  /*20100*/  VIADD R0, R198, 0x4f ;  /* 0x0000004fc6007836 */ /* 0x000fe20000000000 */
[----:B------:R-:W4:Y:S01]  /*20110*/  LDCU UR22, c[0x0][0x39c] ;  /* 0x00007380ff1677ac */ /* 0x000f220008000800 */
[----:B------:R-:W-:Y:S01]  /*20120*/  @P5 STG.E desc[UR28][R10.64], R16 ;  /* 0x000000100a005986 */ /* 0x000fe2000c10191c */
[----:B------:R-:W-:Y:S01]  /*20130*/  ISETP.LT.AND P5, PT, R199, UR40, !P1 ;  /* 0x00000028c7007c0c */ /* 0x000fe2000cfa1270 */
[----:B------:R-:W4:Y:S01]  /*20140*/  LDCU UR4, c[0x0][0x398] ;  /* 0x00007300ff0477ac */ /* 0x000f220008000800 */
[C---:B--2---:R-:W-:Y:S01]  /*20150*/  IADD3 R15, PT, PT, R13.reuse, UR32, RZ ;  /* 0x000000200d0f7c10 */ /* 0x044fe2000fffe0ff */
[C---:B------:R-:W-:Y:S01]  /*20160*/  IMAD.WIDE R4, R13.reuse, 0x4, R2 ;  /* 0x000000040d047825 */ /* 0x040fe200078e0202 */
[----:B---3--:R-:W-:Y:S01]  /*20170*/  ISETP.GE.AND P3, PT, R0, UR55, PT ;  /* 0x0000003700007c0c */ /* 0x008fe2000bf66270 */
[----:B------:R-:W2:Y:S02]  /*20180*/  LDCU UR48, c[0x0][0x39c] ;  /* 0x00007380ff3077ac */ /* 0x000ea40008000800 */
[----:B-1----:R-:W-:Y:S01]  /*20190*/  IMAD.WIDE R6, R13, 0x4, R196 ;  /* 0x000000040d067825 */ /* 0x002fe200078e02c4 */
[----:B------:R-:W-:Y:S01]  /*201a0*/  ISETP.LT.AND P1, PT, R200, UR14, !P1 ;  /* 0x0000000ec8007c0c */ /* 0x000fe2000cf21270 */
[----:B------:R-:W1:Y:S02]  /*201b0*/  LDCU UR36, c[0x0][0x398] ;  /* 0x00007300ff2477ac */ /* 0x000e640008000800 */
[----:B------:R-:W-:Y:S01]  /*201c0*/  IMAD.WIDE R8, R15, 0x4, R2 ;  /* 0x000000040f087825 */ /* 0x000fe200078e0202 */
[----:B------:R3:W-:Y:S01]  /*201d0*/  @P0 STG.E desc[UR28][R4.64], R145 ;  /* 0x0000009104000986 */ /* 0x0007e2000c10191c */
[----:B------:R-:W1:Y:S03]  /*201e0*/  LDCU UR42, c[0x0][0x398] ;  /* 0x00007300ff2a77ac */ /* 0x000e660008000800 */
[----:B------:R1:W-:Y:S01]  /*201f0*/  @P2 STG.E desc[UR28][R6.64], R17 ;  /* 0x0000001106002986 */ /* 0x0003e2000c10191c */
[----:B------:R-:W-:Y:S01]  /*20200*/  VIADD R0, R198, 0x50 ;  /* 0x00000050c6007836 */ /* 0x000fe20000000000 */
[----:B------:R-:W2:Y:S02]  /*20210*/  LDCU UR20, c[0x0][0x398] ;  /* 0x00007300ff1477ac */ /* 0x000ea40008000800 */
[----:B------:R1:W-:Y:S01]  /*20220*/  @P5 STG.E desc[UR28][R8.64], R146 ;  /* 0x0000009208005986 */ /* 0x0003e2000c10191c */
[----:B------:R-:W-:Y:S01]  /*20230*/  ISETP.LT.AND P5, PT, R199, UR44, !P3 ;  /* 0x0000002cc7007c0c */ /* 0x000fe2000dfa1270 */
[----:B------:R-:W2:Y:S01]  /*20240*/  LDCU UR24, c[0x0][0x39c] ;  /* 0x00007380ff1877ac */ /* 0x000ea20008000800 */
[----:B------:R-:W-:Y:S01]  /*20250*/  ISETP.LT.AND P3, PT, R200, UR56, !P3 ;  /* 0x00000038c8007c0c */ /* 0x000fe2000df61270 */
[C---:B---3--:R-:W-:Y:S01]  /*20260*/  IMAD.WIDE R4, R15.reuse, 0x4, R196 ;  /* 0x000000040f047825 */ /* 0x048fe200078e02c4 */
[----:B------:R-:W-:Y:S01]  /*20270*/  ISETP.GE.AND P6, PT, R0, UR62, PT ;  /* 0x0000003e00007c0c */ /* 0x000fe2000bfc6270 */
[----:B------:R-:W3:Y:S02]  /*20280*/  LDCU UR34, c[0x0][0x398] ;  /* 0x00007300ff2277ac */ /* 0x000ee40008000800 */
[----:B------:R-:W-:-:S02]  /*20290*/  VIADD R15, R15, UR32 ;  /* 0x000000200f0f7c36 */ /* 0x000fc40008000000 */
[----:B------:R-:W-:Y:S01]  /*202a0*/  VIADD R0, R198, 0x51 ;  /* 0x00000051c6007836 */ /* 0x000fe20000000000 */
[----:B------:R2:W-:Y:S01]  /*202b0*/  @P1 STG.E desc[UR28][R4.64], R18 ;  /* 0x0000001204001986 */ /* 0x0005e2000c10191c */
[----:B-1----:R-:W-:Y:S01]  /*202c0*/  IMAD.WIDE R6, R15, 0x4, R2 ;  /* 0x000000040f067825 */ /* 0x002fe200078e0202 */
[----:B------:R-:W-:Y:S01]  /*202d0*/  ISETP.LT.AND P1, PT, R199, UR8, !P6 ;  /* 0x00000008c7007c0c */ /* 0x000fe2000f721270 */
[----:B------:R-:W1:Y:S02]  /*202e0*/  LDCU UR50, c[0x0][0x39c] ;  /* 0x00007380ff3277ac */ /* 0x000e640008000800 */
[C---:B------:R-:W-:Y:S01]  /*202f0*/  IMAD.WIDE R8, R15.reuse, 0x4, R196 ;  /* 0x000000040f087825 */ /* 0x040fe200078e02c4 */
[----:B----4-:R-:W-:Y:S01]  /*20300*/  ISETP.GE.AND P4, PT, R0, UR22, PT ;  /* 0x0000001600007c0c */ /* 0x010fe2000bf86270 */
[----:B------:R4:W-:Y:S01]  /*20310*/  @P5 STG.E desc[UR28][R6.64], R147 ;  /* 0x0000009306005986 */ /* 0x0009e2000c10191c */
[----:B------:R-:W-:Y:S01]  /*20320*/  ISETP.LT.AND P6, PT, R200, UR37, !P6 ;  /* 0x00000025c8007c0c */ /* 0x000fe2000f7c1270 */
[----:B------:R-:W-:Y:S01]  /*20330*/  VIADD R13, R15, UR32 ;  /* 0x000000200f0d7c36 */ /* 0x000fe20008000000 */
[----:B------:R-:W1:Y:S01]  /*20340*/  LDCU UR18, c[0x0][0x398] ;  /* 0x00007300ff1277ac */ /* 0x000e620008000800 */
[----:B------:R-:W-:Y:S01]  /*20350*/  @P3 STG.E desc[UR28][R8.64], R19 ;  /* 0x0000001308003986 */ /* 0x000fe2000c10191c */
[----:B------:R-:W-:Y:S01]  /*20360*/  ISETP.LT.AND P3, PT, R199, UR4, !P4 ;  /* 0x00000004c7007c0c */ /* 0x000fe2000e761270 */
[----:B------:R-:W-:Y:S01]  /*20370*/  VIADD R0, R198, 0x52 ;  /* 0x00000052c6007836 */ /* 0x000fe20000000000 */
[----:B------:R-:W1:Y:S01]  /*20380*/  LDCU UR51, c[0x0][0x398] ;  /* 0x00007300ff3377ac */ /* 0x000e620008000800 */
[C---:B--2---:R-:W-:Y:S01]  /*20390*/  IMAD.WIDE R4, R13.reuse, 0x4, R2 ;  /* 0x000000040d047825 */ /* 0x044fe200078e0202 */
[----:B------:R-:W2:Y:S03]  /*203a0*/  LDCU UR41, c[0x0][0x398] ;  /* 0x00007300ff2977ac */ /* 0x000ea60008000800 */
[C---:B------:R-:W-:Y:S01]  /*203b0*/  IMAD.WIDE R10, R13.reuse, 0x4, R196 ;  /* 0x000000040d0a7825 */ /* 0x040fe200078e02c4 */
[----:B------:R-:W-:Y:S01]  /*203c0*/  ISETP.GE.AND P0, PT, R0, UR48, PT ;  /* 0x0000003000007c0c */ /* 0x000fe2000bf06270 */
[----:B------:R1:W-:Y:S01]  /*203d0*/  @P1 STG.E desc[UR28][R4.64], R148 ;  /* 0x0000009404001986 */ /* 0x0003e2000c10191c */
[----:B------:R-:W-:Y:S01]  /*203e0*/  ISETP.LT.AND P4, PT, R200, UR36, !P4 ;  /* 0x00000024c8007c0c */ /* 0x000fe2000e781270 */
[----:B------:R-:W-:Y:S01]  /*203f0*/  VIADD R13, R13, UR32 ;  /* 0x000000200d0d7c36 */ /* 0x000fe20008000000 */
[----:B------:R-:W2:Y:S01]  /*20400*/  LDCU UR47, c[0x0][0x39c] ;  /* 0x00007380ff2f77ac */ /* 0x000ea20008000800 */
[----:B------:R-:W-:Y:S02]  /*20410*/  @P6 STG.E desc[UR28][R10.64], R20 ;  /* 0x000000140a006986 */ /* 0x000fe4000c10191c */
[----:B----4-:R-:W-:Y:S01]  /*20420*/  IMAD.WIDE R6, R13, 0x4, R2 ;  /* 0x000000040d067825 */ /* 0x010fe200078e0202 */
[----:B------:R-:W-:Y:S01]  /*20430*/  ISETP.LT.AND P6, PT, R199, UR42, !P0 ;  /* 0x0000002ac7007c0c */ /* 0x000fe2000c7c1270 */
[----:B------:R-:W4:Y:S02]  /*20440*/  LDCU UR15, c[0x0][0x398] ;  /* 0x00007300ff0f77ac */ /* 0x000f240008000800 */
[----:B------:R-:W-:Y:S01]  /*20450*/  VIADD R0, R198, 0x53 ;  /* 0x00000053c6007836 */ /* 0x000fe20000000000 */
[----:B------:R2:W-:Y:S01]  /*20460*/  @P3 STG.E desc[UR28][R6.64], R149 ;  /* 0x0000009506003986 */ /* 0x0005e2000c10191c */
[C---:B------:R-:W-:Y:S01]  /*20470*/  VIADD R15, R13.reuse, UR32 ;  /* 0x000000200d0f7c36 */ /* 0x040fe20008000000 */
[----:B------:R-:W-:Y:S01]  /*20480*/  ISETP.LT.AND P3, PT, R200, UR20, !P0 ;  /* 0x00000014c8007c0c */ /* 0x000fe2000c761270 */
[----:B-1----:R-:W-:Y:S01]  /*20490*/  IMAD.WIDE R4, R13, 0x4, R196 ;  /* 0x000000040d047825 */ /* 0x002fe200078e02c4 */
[----:B------:R-:W-:Y:S01]  /*204a0*/  ISETP.GE.AND P2, PT, R0, UR24, PT ;  /* 0x0000001800007c0c */ /* 0x000fe2000bf46270 */
[----:B------:R-:W1:Y:S02]  /*204b0*/  LDCU UR30, c[0x0][0x39c] ;  /* 0x00007380ff1e77ac */ /* 0x000e640008000800 */
[C---:B------:R-:W-:Y:S01]  /*204c0*/  IMAD.WIDE R8, R15.reuse, 0x4, R2 ;  /* 0x000000040f087825 */ /* 0x040fe200078e0202 */
[----:B------:R1:W-:Y:S01]  /*204d0*/  @P4 STG.E desc[UR28][R4.64], R21 ;  /* 0x0000001504004986 */ /* 0x0003e2000c10191c */
[----:B------:R-:W1:Y:S02]  /*204e0*/  LDCU UR16, c[0x0][0x398] ;  /* 0x00007300ff1077ac */ /* 0x000e640008000800 */
[----:B------:R-:W-:Y:S01]  /*204f0*/  VIADD R0, R198, 0x54 ;  /* 0x00000054c6007836 */ /* 0x000fe20000000000 */
[----:B------:R1:W-:Y:S01]  /*20500*/  @P6 STG.E desc[UR28][R8.64], R150 ;  /* 0x0000009608006986 */ /* 0x0003e2000c10191c */
[----:B--2---:R-:W-:Y:S01]  /*20510*/  IMAD.WIDE R6, R15, 0x4, R196 ;  /* 0x000000040f067825 */ /* 0x004fe200078e02c4 */
[----:B---3--:R-:W-:Y:S01]  /*20520*/  ISETP.LT.AND P6, PT, R199, UR34, !P2 ;  /* 0x00000022c7007c0c */ /* 0x008fe2000d7c1270 */
[----:B------:R-:W2:Y:S01]  /*20530*/  LDCU UR11, c[0x0][0x398] ;  /* 0x00007300ff0b77ac */ /* 0x000ea20008000800 */
[----:B------:R-:W-:-:S02]  /*20540*/  ISETP.GE.AND P5, PT, R0, UR50, PT ;  /* 0x0000003200007c0c */ /* 0x000fc4000bfa6270 */
[----:B------:R-:W-:Y:S01]  /*20550*/  ISETP.LT.AND P2, PT, R200, UR18, !P2 ;  /* 0x00000012c8007c0c */ /* 0x000fe2000d741270 */
[----:B------:R-:W3:Y:S01]  /*20560*/  LDCU UR39, c[0x0][0x398] ;  /* 0x00007300ff2777ac */ /* 0x000ee20008000800 */
[----:B------:R2:W-:Y:S01]  /*20570*/  @P3 STG.E desc[UR28][R6.64], R22 ;  /* 0x0000001606003986 */ /* 0x0005e2000c10191c */
[----:B------:R-:W-:Y:S01]  /*20580*/  VIADD R0, R198, 0x55 ;  /* 0x00000055c6007836 */ /* 0x000fe20000000000 */
[----:B------:R-:W-:Y:S01]  /*20590*/  ISETP.LT.AND P3, PT, R199, UR51, !P5 ;  /* 0x00000033c7007c0c */ /* 0x000fe2000ef61270 */
[----:B------:R-:W-:Y:S01]  /*205a0*/  VIADD R15, R15, UR32 ;  /* 0x000000200f0f7c36 */ /* 0x000fe20008000000 */
[----:B------:R-:W-:Y:S01]  /*205b0*/  ISETP.LT.AND P5, PT, R200, UR41, !P5 ;  /* 0x00000029c8007c0c */ /* 0x000fe2000efa1270 */
[----:B------:R-:W3:Y:S01]  /*205c0*/  LDCU UR49, c[0x0][0x39c] ;  /* 0x00007380ff3177ac */ /* 0x000ee20008000800 */
[----:B------:R-:W-:Y:S01]  /*205d0*/  ISETP.GE.AND P1, PT, R0, UR47, PT ;  /* 0x0000002f00007c0c */ /* 0x000fe2000bf26270 */
[C---:B-1----:R-:W-:Y:S01]  /*205e0*/  IMAD.WIDE R4, R15.reuse, 0x4, R2 ;  /* 0x000000040f047825 */ /* 0x042fe200078e0202 */
[----:B------:R-:W1:Y:S03]  /*205f0*/  LDCU UR43, c[0x0][0x39c] ;  /* 0x00007380ff2b77ac */ /* 0x000e660008000800 */
[----:B------:R-:W-:-:S02]  /*20600*/  VIADD R13, R15, UR32 ;  /* 0x000000200f0d7c36 */ /* 0x000fc40008000000 */
[----:B------:R-:W-:Y:S01]  /*20610*/  IMAD.WIDE R8, R15, 0x4, R196 ;  /* 0x000000040f087825 */ /* 0x000fe200078e02c4 */
[----:B------:R1:W-:Y:S01]  /*20620*/  @P6 STG.E desc[UR28][R4.64], R151 ;  /* 0x0000009704006986 */ /* 0x0003e2000c10191c */
[----:B------:R-:W1:Y:S02]  /*20630*/  LDCU UR6, c[0x0][0x398] ;  /* 0x00007300ff0677ac */ /* 0x000e640008000800 */
[----:B------:R-:W-:Y:S02]  /*20640*/  VIADD R0, R198, 0x56 ;  /* 0x00000056c6007836 */ /* 0x000fe40000000000 */
[----:B--2---:R-:W-:Y:S01]  /*20650*/  IMAD.WIDE R6, R13, 0x4, R2 ;  /* 0x000000040d067825 */ /* 0x004fe200078e0202 */
[----:B------:R-:W-:Y:S01]  /*20660*/  @P2 STG.E desc[UR28][R8.64], R23 ;  /* 0x0000001708002986 */ /* 0x000fe2000c10191c */
[----:B----4-:R-:W-:Y:S01]  /*20670*/  ISETP.LT.AND P2, PT, R199, UR15, !P1 ;  /* 0x0000000fc7007c0c */ /* 0x010fe2000cf41270 */
[----:B------:R-:W2:Y:S01]  /*20680*/  LDCU UR35, c[0x0][0x398] ;  /* 0x00007300ff2377ac */ /* 0x000ea20008000800 */
[C---:B------:R-:W-:Y:S01]  /*20690*/  IMAD.WIDE R10, R13.reuse, 0x4, R196 ;  /* 0x000000040d0a7825 */ /* 0x040fe200078e02c4 */
[----:B------:R-:W-:Y:S01]  /*206a0*/  ISETP.GE.AND P0, PT, R0, UR30, PT ;  /* 0x0000001e00007c0c */ /* 0x000fe2000bf06270 */
[----:B------:R4:W-:Y:S01]  /*206b0*/  @P3 STG.E desc[UR28][R6.64], R152 ;  /* 0x0000009806003986 */ /* 0x0009e2000c10191c */
[----:B------:R-:W2:Y:S01]  /*206c0*/  LDCU UR38, c[0x0][0x398] ;  /* 0x00007300ff2677ac */ /* 0x000ea20008000800 */
[----:B------:R-:W-:Y:S01]  /*206d0*/  ISETP.LT.AND P1, PT, R200, UR16, !P1 ;  /* 0x00000010c8007c0c */ /* 0x000fe2000cf21270 */
[----:B------:R-:W-:Y:S01]  /*206e0*/  VIADD R13, R13, UR32 ;  /* 0x000000200d0d7c36 */ /* 0x000fe20008000000 */
[----:B------:R-:W-:Y:S01]  /*206f0*/  @P5 STG.E desc[UR28][R10.64], R24 ;  /* 0x000000180a005986 */ /* 0x000fe2000c10191c */
[----:B------:R-:W2:Y:S01]  /*20700*/  LDCU UR12, c[0x0][0x398] ;  /* 0x00007300ff0c77ac */ /* 0x000ea20008000800 */
[----:B------:R-:W-:Y:S01]  /*20710*/  ISETP.LT.AND P5, PT, R199, UR11, !P0 ;  /* 0x0000000bc7007c0c */ /* 0x000fe2000c7a1270 */
[----:B------:R-:W-:Y:S01]  /*20720*/  VIADD R0, R198, 0x57 ;  /* 0x00000057c6007836 */ /* 0x000fe20000000000 */
[----:B---3--:R-:W-:Y:S01]  /*20730*/  ISETP.LT.AND P0, PT, R200, UR39, !P0 ;  /* 0x00000027c8007c0c */ /* 0x008fe2000c701270 */
[----:B------:R-:W3:Y:S01]  /*20740*/  LDCU UR52, c[0x0][0x39c] ;  /* 0x00007380ff3477ac */ /* 0x000ee20008000800 */
        /* <DEDUP_REMOVED lines=8> */
[C---:B------:R-:W-:Y:S01]  /*207d0*/  IMAD.WIDE R8, R15.reuse, 0x4, R2 ;  /* 0x000000040f087825 */ /* 0x040fe200078e0202 */
[----:B------:R-:W-:Y:S01]  /*207e0*/  ISETP.GE.AND P6, PT, R0, UR43, PT ;  /* 0x0000002b00007c0c */ /* 0x000fe2000bfc6270 */
[----:B------:R1:W-:Y:S01]  /*207f0*/  @P1 STG.E desc[UR28][R6.64], R25 ;  /* 0x0000001906001986 */ /* 0x0003e2000c10191c */
[----:B------:R-:W1:Y:S03]  /*20800*/  LDCU UR33, c[0x0][0x398] ;  /* 0x00007300ff2177ac */ /* 0x000e660008000800 */
[----:B------:R1:W-:Y:S01]  /*20810*/  @P5 STG.E desc[UR28][R8.64], R154 ;  /* 0x0000009a08005986 */ /* 0x0003e2000c10191c */
[----:B------:R-:W1:Y:S01]  /*20820*/  LDCU UR40, c[0x0][0x398] ;  /* 0x00007300ff2877ac */ /* 0x000e620008000800 */
[----:B----4-:R-:W-:Y:S01]  /*20830*/  IMAD.WIDE R4, R15, 0x4, R196 ;  /* 0x000000040f047825 */ /* 0x010fe200078e02c4 */
[----:B------:R-:W-:Y:S01]  /*20840*/  ISETP.LT.AND P5, PT, R199, UR6, !P4 ;  /* 0x00000006c7007c0c */ /* 0x000fe2000e7a1270 */
[----:B------:R-:W4:Y:S01]  /*20850*/  LDCU UR22, c[0x0][0x398] ;  /* 0x00007300ff1677ac */ /* 0x000f220008000800 */
[----:B--2---:R-:W-:Y:S01]  /*20860*/  ISETP.LT.AND P4, PT, R200, UR35, !P4 ;  /* 0x00000023c8007c0c */ /* 0x004fe2000e781270 */
[----:B------:R-:W-:Y:S01]  /*20870*/  VIADD R0, R198, 0x59 ;  /* 0x00000059c6007836 */ /* 0x000fe20000000000 */
[----:B------:R2:W-:Y:S01]  /*20880*/  @P0 STG.E desc[UR28][R4.64], R26 ;  /* 0x0000001a04000986 */ /* 0x0005e2000c10191c */
[----:B------:R-:W-:Y:S01]  /*20890*/  VIADD R15, R15, UR32 ;  /* 0x000000200f0f7c36 */ /* 0x000fe20008000000 */
[----:B------:R-:W-:Y:S01]  /*208a0*/  ISETP.LT.AND P0, PT, R199, UR38, !P6 ;  /* 0x00000026c7007c0c */ /* 0x000fe2000f701270 */
[----:B------:R-:W4:Y:S01]  /*208b0*/  LDCU UR46, c[0x0][0x39c] ;  /* 0x00007380ff2e77ac */ /* 0x000f220008000800 */
[----:B------:R-:W-:Y:S01]  /*208c0*/  ISETP.LT.AND P6, PT, R200, UR12, !P6 ;  /* 0x0000000cc8007c0c */ /* 0x000fe2000f7c1270 */
[C---:B------:R-:W-:Y:S01]  /*208d0*/  VIADD R13, R15.reuse, UR32 ;  /* 0x000000200f0d7c36 */ /* 0x040fe20008000000 */
[----:B---3--:R-:W-:Y:S01]  /*208e0*/  ISETP.GE.AND P3, PT, R0, UR52, PT ;  /* 0x0000003400007c0c */ /* 0x008fe2000bf66270 */
[----:B------:R-:W-:Y:S01]  /*208f0*/  VIADD R0, R198, 0x5a ;  /* 0x0000005ac6007836 */ /* 0x000fe20000000000 */
[----:B------:R-:W3:Y:S01]  /*20900*/  LDCU UR14, c[0x0][0x398] ;  /* 0x00007300ff0e77ac */ /* 0x000ee20008000800 */
[C---:B-1----:R-:W-:Y:S01]  /*20910*/  IMAD.WIDE R6, R15.reuse, 0x4, R2 ;  /* 0x000000040f067825 */ /* 0x042fe200078e0202 */
[----:B------:R-:W1:Y:S03]  /*20920*/  LDCU UR44, c[0x0][0x39c] ;  /* 0x00007380ff2c77ac */ /* 0x000e660008000800 */
[----:B------:R-:W-:Y:S01]  /*20930*/  IMAD.WIDE R8, R15, 0x4, R196 ;  /* 0x000000040f087825 */ /* 0x000fe200078e02c4 */
[----:B------:R-:W-:Y:S01]  /*20940*/  ISETP.GE.AND P2, PT, R0, UR45, PT ;  /* 0x0000002d00007c0c */ /* 0x000fe2000bf46270 */
[----:B------:R-:W1:Y:S02]  /*20950*/  LDCU UR24, c[0x0][0x398] ;  /* 0x00007300ff1877ac */ /* 0x000e640008000800 */
[C---:B--2---:R-:W-:Y:S01]  /*20960*/  IMAD.WIDE R4, R13.reuse, 0x4, R2 ;  /* 0x000000040d047825 */ /* 0x044fe200078e0202 */
[----:B------:R2:W-:Y:S01]  /*20970*/  @P5 STG.E desc[UR28][R6.64], R155 ;  /* 0x0000009b06005986 */ /* 0x0005e2000c10191c */
[----:B------:R-:W1:Y:S02]  /*20980*/  LDCU UR37, c[0x0][0x398] ;  /* 0x00007300ff2577ac */ /* 0x000e640008000800 */
[----:B------:R-:W-:Y:S01]  /*20990*/  IMAD.WIDE R10, R13, 0x4, R196 ;  /* 0x000000040d0a7825 */ /* 0x000fe200078e02c4 */
[----:B------:R-:W-:Y:S01]  /*209a0*/  @P4 STG.E desc[UR28][R8.64], R27 ;  /* 0x0000001b08004986 */ /* 0x000fe2000c10191c */
[----:B------:R-:W-:Y:S01]  /*209b0*/  ISETP.LT.AND P4, PT, R199, UR26, !P3 ;  /* 0x0000001ac7007c0c */ /* 0x000fe2000df81270 */
[----:B------:R-:W1:Y:S01]  /*209c0*/  LDCU UR48, c[0x0][0x398] ;  /* 0x00007300ff3077ac */ /* 0x000e620008000800 */
[----:B------:R-:W-:Y:S01]  /*209d0*/  VIADD R13, R13, UR32 ;  /* 0x000000200d0d7c36 */ /* 0x000fe20008000000 */
[----:B------:R3:W-:Y:S01]  /*209e0*/  @P0 STG.E desc[UR28][R4.64], R156 ;  /* 0x0000009c04000986 */ /* 0x0007e2000c10191c */
[----:B------:R-:W-:Y:S01]  /*209f0*/  ISETP.LT.AND P3, PT, R200, UR33, !P3 ;  /* 0x00000021c8007c0c */ /* 0x000fe2000df61270 */
[----:B------:R-:W-:Y:S01]  /*20a00*/  VIADD R0, R198, 0x5b ;  /* 0x0000005bc6007836 */ /* 0x000fe20000000000 */
[----:B------:R-:W1:Y:S01]  /*20a10*/  LDCU UR4, c[0x0][0x39c] ;  /* 0x00007380ff0477ac */ /* 0x000e620008000800 */
[----:B------:R-:W-:Y:S01]  /*20a20*/  @P6 STG.E desc[UR28][R10.64], R28 ;  /* 0x0000001c0a006986 */ /* 0x000fe2000c10191c */
[----:B------:R-:W-:-:S02]  /*20a30*/  ISETP.LT.AND P6, PT, R199, UR40, !P2 ;  /* 0x00000028c7007c0c */ /* 0x000fc4000d7c1270 */
[C---:B------:R-:W-:Y:S01]  /*20a40*/  IADD3 R15, PT, PT, R13.reuse, UR32, RZ ;  /* 0x000000200d0f7c10 */ /* 0x040fe2000fffe0ff */
[C---:B--2---:R-:W-:Y:S01]  /*20a50*/  IMAD.WIDE R6, R13.reuse, 0x4, R2 ;  /* 0x000000040d067825 */ /* 0x044fe200078e0202 */
[----:B----4-:R-:W-:Y:S01]  /*20a60*/  ISETP.LT.AND P2, PT, R200, UR22, !P2 ;  /* 0x00000016c8007c0c */ /* 0x010fe2000d741270 */
[----:B------:R-:W2:Y:S01]  /*20a70*/  LDCU UR36, c[0x0][0x398] ;  /* 0x00007300ff2477ac */ /* 0x000ea20008000800 */
[----:B------:R-:W-:Y:S01]  /*20a80*/  ISETP.GE.AND P1, PT, R0, UR46, PT ;  /* 0x0000002e00007c0c */ /* 0x000fe2000bf26270 */
[----:B---3--:R-:W-:Y:S01]  /*20a90*/  IMAD.WIDE R4, R13, 0x4, R196 ;  /* 0x000000040d047825 */ /* 0x008fe200078e02c4 */
[----:B------:R3:W-:Y:S01]  /*20aa0*/  @P4 STG.E desc[UR28][R6.64], R157 ;  /* 0x0000009d06004986 */ /* 0x0007e2000c10191c */
[----:B------:R-:W4:Y:S02]  /*20ab0*/  LDCU UR8, c[0x0][0x39c] ;  /* 0x00007380ff0877ac */ /* 0x000f240008000800 */
[----:B------:R-:W-:Y:S01]  /*20ac0*/  IMAD.WIDE R8, R15, 0x4, R2 ;  /* 0x000000040f087825 */ /* 0x000fe200078e0202 */
[----:B------:R2:W-:Y:S01]  /*20ad0*/  @P3 STG.E desc[UR28][R4.64], R29 ;  /* 0x0000001d04003986 */ /* 0x0005e2000c10191c */
[----:B------:R-:W4:Y:S02]  /*20ae0*/  LDCU UR42, c[0x0][0x398] ;  /* 0x00007300ff2a77ac */ /* 0x000f240008000800 */
[----:B------:R-:W-:Y:S01]  /*20af0*/  VIADD R0, R198, 0x5c ;  /* 0x0000005cc6007836 */ /* 0x000fe20000000000 */
[----:B------:R2:W-:Y:S01]  /*20b00*/  @P6 STG.E desc[UR28][R8.64], R158 ;  /* 0x0000009e08006986 */ /* 0x0005e2000c10191c */
[----:B------:R-:W-:Y:S01]  /*20b10*/  ISETP.LT.AND P6, PT, R199, UR14, !P1 ;  /* 0x0000000ec7007c0c */ /* 0x000fe2000cfc1270 */
[----:B------:R-:W4:Y:S01]  /*20b20*/  LDCU UR20, c[0x0][0x398] ;  /* 0x00007300ff1477ac */ /* 0x000f220008000800 */
[C---:B---3--:R-:W-:Y:S01]  /*20b30*/  IMAD.WIDE R6, R15.reuse, 0x4, R196 ;  /* 0x000000040f067825 */ /* 0x048fe200078e02c4 */
[----:B-1----:R-:W-:Y:S01]  /*20b40*/  ISETP.GE.AND P5, PT, R0, UR44, PT ;  /* 0x0000002c00007c0c */ /* 0x002fe2000bfa6270 */
[----:B------:R-:W1:Y:S01]  /*20b50*/  LDCU UR30, c[0x0][0x398] ;  /* 0x00007300ff1e77ac */ /* 0x000e620008000800 */
[----:B------:R-:W-:Y:S01]  /*20b60*/  ISETP.LT.AND P1, PT, R200, UR24, !P1 ;  /* 0x00000018c8007c0c */ /* 0x000fe2000cf21270 */
[----:B------:R-:W-:Y:S01]  /*20b70*/  VIADD R0, R198, 0x5d ;  /* 0x0000005dc6007836 */ /* 0x000fe20000000000 */
[----:B------:R3:W-:Y:S01]  /*20b80*/  @P2 STG.E desc[UR28][R6.64], R30 ;  /* 0x0000001e06002986 */ /* 0x0007e2000c10191c */
[----:B------:R-:W-:Y:S01]  /*20b90*/  VIADD R15, R15, UR32 ;  /* 0x000000200f0f7c36 */ /* 0x000fe20008000000 */
[----:B------:R-:W-:Y:S01]  /*20ba0*/  ISETP.LT.AND P2, PT, R199, UR37, !P5 ;  /* 0x00000025c7007c0c */ /* 0x000fe2000ef41270 */
[----:B------:R-:W1:Y:S01]  /*20bb0*/  LDCU UR18, c[0x0][0x39c] ;  /* 0x00007380ff1277ac */ /* 0x000e620008000800 */
[----:B------:R-:W-:Y:S01]  /*20bc0*/  ISETP.LT.AND P5, PT, R200, UR48, !P5 ;  /* 0x00000030c8007c0c */ /* 0x000fe2000efa1270 */
[C---:B--2---:R-:W-:Y:S01]  /*20bd0*/  IMAD.WIDE R4, R15.reuse, 0x4, R2 ;  /* 0x000000040f047825 */ /* 0x044fe200078e0202 */
[----:B------:R-:W-:Y:S01]  /*20be0*/  ISETP.GE.AND P0, PT, R0, UR4, PT ;  /* 0x0000000400007c0c */ /* 0x000fe2000bf06270 */
[----:B------:R-:W2:Y:S02]  /*20bf0*/  LDCU UR15, c[0x0][0x39c] ;  /* 0x00007380ff0f77ac */ /* 0x000ea40008000800 */
[----:B------:R-:W-:-:S02]  /*20c00*/  VIADD R13, R15, UR32 ;  /* 0x000000200f0d7c36 */ /* 0x000fc40008000000 */
[----:B------:R-:W-:Y:S01]  /*20c10*/  IMAD.WIDE R8, R15, 0x4, R196 ;  /* 0x000000040f087825 */ /* 0x000fe200078e02c4 */
[----:B------:R1:W-:Y:S01]  /*20c20*/  @P6 STG.E desc[UR28][R4.64], R159 ;  /* 0x0000009f04006986 */ /* 0x0003e2000c10191c */
[----:B------:R-:W1:Y:S02]  /*20c30*/  LDCU UR34, c[0x0][0x398] ;  /* 0x00007300ff2277ac */ /* 0x000e640008000800 */
[----:B------:R-:W-:Y:S02]  /*20c40*/  VIADD R0, R198, 0x5e ;  /* 0x0000005ec6007836 */ /* 0x000fe40000000000 */
[----:B---3--:R-:W-:Y:S01]  /*20c50*/  IMAD.WIDE R6, R13, 0x4, R2 ;  /* 0x000000040d067825 */ /* 0x008fe200078e0202 */
[----:B------:R-:W-:Y:S01]  /*20c60*/  @P1 STG.E desc[UR28][R8.64], R31 ;  /* 0x0000001f08001986 */ /* 0x000fe2000c10191c */
[----:B------:R-:W-:Y:S01]  /*20c70*/  ISETP.LT.AND P1, PT, R199, UR36, !P0 ;  /* 0x00000024c7007c0c */ /* 0x000fe2000c721270 */
[----:B------:R-:W3:Y:S01]  /*20c80*/  LDCU UR41, c[0x0][0x398] ;  /* 0x00007300ff2977ac */ /* 0x000ee20008000800 */
[C---:B------:R-:W-:Y:S01]  /*20c90*/  IMAD.WIDE R10, R13.reuse, 0x4, R196 ;  /* 0x000000040d0a7825 */ /* 0x040fe200078e02c4 */
[----:B----4-:R-:W-:Y:S01]  /*20ca0*/  ISETP.GE.AND P4, PT, R0, UR8, PT ;  /* 0x0000000800007c0c */ /* 0x010fe2000bf86270 */
        /* <DEDUP_REMOVED lines=8> */
[----:B-1----:R-:W-:Y:S01]  /*20d30*/  ISETP.LT.AND P4, PT, R200, UR30, !P4 ;  /* 0x0000001ec8007c0c */ /* 0x002fe2000e781270 */
[----:B------:R-:W1:Y:S01]  /*20d40*/  LDCU UR11, c[0x0][0x39c] ;  /* 0x00007380ff0b77ac */ /* 0x000e620008000800 */
[----:B------:R-:W-:-:S02]  /*20d50*/  IMAD.WIDE R4, R13, 0x4, R2 ;  /* 0x000000040d047825 */ /* 0x000fc400078e0202 */
[----:B------:R-:W-:Y:S01]  /*20d60*/  ISETP.GE.AND P3, PT, R0, UR18, PT ;  /* 0x0000001200007c0c */ /* 0x000fe2000bf66270 */
[----:B------:R-:W1:Y:S01]  /*20d70*/  LDCU UR6, c[0x0][0x39c] ;  /* 0x00007380ff0677ac */ /* 0x000e620008000800 */
[C---:B------:R-:W-:Y:S02]  /*20d80*/  VIADD R15, R13.reuse, UR32 ;  /* 0x000000200d0f7c36 */ /* 0x040fe40008000000 */
[----:B------:R-:W-:Y:S01]  /*20d90*/  VIADD R0, R198, 0x60 ;  /* 0x00000060c6007836 */ /* 0x000fe20000000000 */
[----:B------:R-:W1:Y:S01]  /*20da0*/  LDCU UR39, c[0x0][0x398] ;  /* 0x00007300ff2777ac */ /* 0x000e620008000800 */
[----:B----4-:R-:W-:Y:S01]  /*20db0*/  IMAD.WIDE R6, R13, 0x4, R196 ;  /* 0x000000040d067825 */ /* 0x010fe200078e02c4 */
[----:B------:R4:W-:Y:S01]  /*20dc0*/  @P1 STG.E desc[UR28][R4.64], R161 ;  /* 0x000000a104001986 */ /* 0x0009e2000c10191c */
[----:B------:R-:W1:Y:S02]  /*20dd0*/  LDCU UR45, c[0x0][0x398] ;  /* 0x00007300ff2d77ac */ /* 0x000e640008000800 */
[C---:B------:R-:W-:Y:S01]  /*20de0*/  IMAD.WIDE R8, R15.reuse, 0x4, R2 ;  /* 0x000000040f087825 */ /* 0x040fe200078e0202 */
[----:B--2---:R-:W-:Y:S01]  /*20df0*/  ISETP.GE.AND P6, PT, R0, UR15, PT ;  /* 0x0000000f00007c0c */ /* 0x004fe2000bfc6270 */
[----:B------:R2:W-:Y:S01]  /*20e00*/  @P2 STG.E desc[UR28][R6.64], R33 ;  /* 0x0000002106002986 */ /* 0x0005e2000c10191c */
[----:B------:R-:W2:Y:S03]  /*20e10*/  LDCU UR35, c[0x0][0x398] ;  /* 0x00007300ff2377ac */ /* 0x000ea60008000800 */
[----:B------:R1:W-:Y:S01]  /*20e20*/  @P5 STG.E desc[UR28][R8.64], R162 ;  /* 0x000000a208005986 */ /* 0x0003e2000c10191c */
[----:B------:R-:W2:Y:S01]  /*20e30*/  LDCU UR26, c[0x0][0x398] ;  /* 0x00007300ff1a77ac */ /* 0x000ea20008000800 */
[----:B----4-:R-:W-:Y:S01]  /*20e40*/  IMAD.WIDE R4, R15, 0x4, R196 ;  /* 0x000000040f047825 */ /* 0x010fe200078e02c4 */
[----:B------:R-:W-:Y:S01]  /*20e50*/  ISETP.LT.AND P5, PT, R199, UR34, !P3 ;  /* 0x00000022c7007c0c */ /* 0x000fe2000dfa1270 */
[----:B------:R-:W4:Y:S01]  /*20e60*/  LDCU UR12, c[0x0][0x39c] ;  /* 0x00007380ff0c77ac */ /* 0x000f220008000800 */
[----:B---3--:R-:W-:Y:S01]  /*20e70*/  ISETP.LT.AND P3, PT, R200, UR41, !P3 ;  /* 0x00000029c8007c0c */ /* 0x008fe2000df61270 */
[----:B------:R-:W-:Y:S01]  /*20e80*/  VIADD R0, R198, 0x61 ;  /* 0x00000061c6007836 */ /* 0x000fe20000000000 */
[----:B------:R3:W-:Y:S01]  /*20e90*/  @P4 STG.E desc[UR28][R4.64], R34 ;  /* 0x0000002204004986 */ /* 0x0007e2000c10191c */
[----:B------:R-:W-:Y:S01]  /*20ea0*/  VIADD R15, R15, UR32 ;  /* 0x000000200f0f7c36 */ /* 0x000fe20008000000 */
[----:B------:R-:W-:Y:S01]  /*20eb0*/  ISETP.LT.AND P4, PT, R199, UR16, !P6 ;  /* 0x00000010c7007c0c */ /* 0x000fe2000f781270 */
[----:B------:R-:W4:Y:S01]  /*20ec0*/  LDCU UR33, c[0x0][0x398] ;  /* 0x00007300ff2177ac */ /* 0x000f220008000800 */
[----:B------:R-:W-:Y:S01]  /*20ed0*/  ISETP.LT.AND P6, PT, R200, UR43, !P6 ;  /* 0x0000002bc8007c0c */ /* 0x000fe2000f7c1270 */
[C---:B------:R-:W-:Y:S01]  /*20ee0*/  VIADD R13, R15.reuse, UR32 ;  /* 0x000000200f0d7c36 */ /* 0x040fe20008000000 */
[----:B-1----:R-:W-:Y:S01]  /*20ef0*/  ISETP.GE.AND P0, PT, R0, UR11, PT ;  /* 0x0000000b00007c0c */ /* 0x002fe2000bf06270 */
[----:B------:R-:W-:Y:S01]  /*20f00*/  VIADD R0, R198, 0x62 ;  /* 0x00000062c6007836 */ /* 0x000fe20000000000 */
[----:B------:R-:W1:Y:S01]  /*20f10*/  LDCU UR4, c[0x0][0x39c] ;  /* 0x00007380ff0477ac */ /* 0x000e620008000800 */
[C---:B--2---:R-:W-:Y:S01]  /*20f20*/  IMAD.WIDE R6, R15.reuse, 0x4, R2 ;  /* 0x000000040f067825 */ /* 0x044fe200078e0202 */
[----:B------:R-:W2:Y:S03]  /*20f30*/  LDCU UR38, c[0x0][0x398] ;  /* 0x00007300ff2677ac */ /* 0x000ea60008000800 */
[----:B------:R-:W-:Y:S01]  /*20f40*/  IMAD.WIDE R8, R15, 0x4, R196 ;  /* 0x000000040f087825 */ /* 0x000fe200078e02c4 */
[----:B------:R-:W-:Y:S01]  /*20f50*/  ISETP.GE.AND P1, PT, R0, UR6, PT ;  /* 0x0000000600007c0c */ /* 0x000fe2000bf26270 */
[----:B------:R-:W1:Y:S02]  /*20f60*/  LDCU UR22, c[0x0][0x398] ;  /* 0x00007300ff1677ac */ /* 0x000e640008000800 */
[C---:B---3--:R-:W-:Y:S01]  /*20f70*/  IMAD.WIDE R4, R13.reuse, 0x4, R2 ;  /* 0x000000040d047825 */ /* 0x048fe200078e0202 */
[----:B------:R3:W-:Y:S01]  /*20f80*/  @P5 STG.E desc[UR28][R6.64], R163 ;  /* 0x000000a306005986 */ /* 0x0007e2000c10191c */
[----:B------:R-:W1:Y:S02]  /*20f90*/  LDCU UR18, c[0x0][0x398] ;  /* 0x00007300ff1277ac */ /* 0x000e640008000800 */
[----:B------:R-:W-:Y:S01]  /*20fa0*/  IMAD.WIDE R10, R13, 0x4, R196 ;  /* 0x000000040d0a7825 */ /* 0x000fe200078e02c4 */
[----:B------:R-:W-:Y:S01]  /*20fb0*/  @P3 STG.E desc[UR28][R8.64], R35 ;  /* 0x0000002308003986 */ /* 0x000fe2000c10191c */
[----:B------:R-:W-:Y:S01]  /*20fc0*/  ISETP.LT.AND P3, PT, R199, UR39, !P0 ;  /* 0x00000027c7007c0c */ /* 0x000fe2000c761270 */
[----:B------:R-:W1:Y:S01]  /*20fd0*/  LDCU UR8, c[0x0][0x39c] ;  /* 0x00007380ff0877ac */ /* 0x000e620008000800 */
[----:B------:R-:W-:Y:S01]  /*20fe0*/  ISETP.LT.AND P0, PT, R200, UR45, !P0 ;  /* 0x0000002dc8007c0c */ /* 0x000fe2000c701270 */
[----:B------:R2:W-:Y:S01]  /*20ff0*/  @P4 STG.E desc[UR28][R4.64], R164 ;  /* 0x000000a404004986 */ /* 0x0005e2000c10191c */
[----:B------:R-:W-:Y:S01]  /*21000*/  VIADD R13, R13, UR32 ;  /* 0x000000200d0d7c36 */ /* 0x000fe20008000000 */
[----:B------:R-:W1:Y:S02]  /*21010*/  LDCU UR15, c[0x0][0x398] ;  /* 0x00007300ff0f77ac */ /* 0x000e640008000800 */
[----:B------:R-:W-:Y:S01]  /*21020*/  @P6 STG.E desc[UR28][R10.64], R36 ;  /* 0x000000240a006986 */ /* 0x000fe2000c10191c */
[----:B------:R-:W-:Y:S01]  /*21030*/  ISETP.LT.AND P6, PT, R199, UR35, !P1 ;  /* 0x00000023c7007c0c */ /* 0x000fe2000cfc1270 */
[----:B------:R-:W-:Y:S01]  /*21040*/  VIADD R0, R198, 0x63 ;  /* 0x00000063c6007836 */ /* 0x000fe20000000000 */
[----:B------:R-:W-:Y:S01]  /*21050*/  ISETP.LT.AND P1, PT, R200, UR26, !P1 ;  /* 0x0000001ac8007c0c */ /* 0x000fe2000cf21270 */
[C---:B------:R-:W-:Y:S01]  /*21060*/  VIADD R15, R13.reuse, UR32 ;  /* 0x000000200d0f7c36 */ /* 0x040fe20008000000 */
[----:B------:R-:W1:Y:S01]  /*21070*/  LDCU UR14, c[0x0][0x39c] ;  /* 0x00007380ff0e77ac */ /* 0x000e620008000800 */
[C---:B---3--:R-:W-:Y:S01]  /*21080*/  IMAD.WIDE R6, R13.reuse, 0x4, R2 ;  /* 0x000000040d067825 */ /* 0x048fe200078e0202 */
[----:B----4-:R-:W-:Y:S01]  /*21090*/  ISETP.GE.AND P2, PT, R0, UR12, PT ;  /* 0x0000000c00007c0c */ /* 0x010fe2000bf46270 */
[----:B------:R-:W3:Y:S02]  /*210a0*/  LDCU UR24, c[0x0][0x398] ;  /* 0x00007300ff1877ac */ /* 0x000ee40008000800 */
[----:B--2---:R-:W-:Y:S01]  /*210b0*/  IMAD.WIDE R4, R13, 0x4, R196 ;  /* 0x000000040d047825 */ /* 0x004fe200078e02c4 */
[----:B------:R-:W-:Y:S01]  /*210c0*/  IADD3 R0, PT, PT, R198, 0x64, RZ ;  /* 0x00000064c6007810 */ /* 0x000fe20007ffe0ff */
[----:B------:R-:W2:Y:S02]  /*210d0*/  LDCU UR20, c[0x0][0x398] ;  /* 0x00007300ff1477ac */ /* 0x000ea40008000800 */
[----:B------:R-:W-:Y:S01]  /*210e0*/  IMAD.WIDE R8, R15, 0x4, R2 ;  /* 0x000000040f087825 */ /* 0x000fe200078e0202 */
[----:B------:R4:W-:Y:S01]  /*210f0*/  @P3 STG.E desc[UR28][R6.64], R165 ;  /* 0x000000a506003986 */ /* 0x0009e2000c10191c */
[----:B-1----:R-:W-:Y:S01]  /*21100*/  ISETP.GE.AND P5, PT, R0, UR4, PT ;  /* 0x0000000400007c0c */ /* 0x002fe2000bfa6270 */
[----:B------:R-:W1:Y:S02]  /*21110*/  LDCU UR36, c[0x0][0x398] ;  /* 0x00007300ff2477ac */ /* 0x000e640008000800 */
[----:B------:R1:W-:Y:S01]  /*21120*/  @P0 STG.E desc[UR28][R4.64], R37 ;  /* 0x0000002504000986 */ /* 0x0003e2000c10191c */
[----:B------:R-:W-:Y:S01]  /*21130*/  VIADD R0, R198, 0x65 ;  /* 0x00000065c6007836 */ /* 0x000fe20000000000 */
[----:B------:R-:W2:Y:S02]  /*21140*/  LDCU UR6, c[0x0][0x39c] ;  /* 0x00007380ff0677ac */ /* 0x000ea40008000800 */
[----:B------:R1:W-:Y:S01]  /*21150*/  @P6 STG.E desc[UR28][R8.64], R166 ;  /* 0x000000a608006986 */ /* 0x0003e2000c10191c */
[----:B------:R-:W-:Y:S01]  /*21160*/  ISETP.LT.AND P6, PT, R199, UR33, !P2 ;  /* 0x00000021c7007c0c */ /* 0x000fe2000d7c1270 */
[----:B------:R-:W2:Y:S01]  /*21170*/  LDCU UR11, c[0x0][0x39c] ;  /* 0x00007380ff0b77ac */ /* 0x000ea20008000800 */
[C---:B----4-:R-:W-:Y:S01]  /*21180*/  IMAD.WIDE R6, R15.reuse, 0x4, R196 ;  /* 0x000000040f067825 */ /* 0x050fe200078e02c4 */
[C---:B------:R-:W-:Y:S01]  /*21190*/  ISETP.LT.AND P2, PT, R200.reuse, UR38, !P2 ;  /* 0x00000026c8007c0c */ /* 0x040fe2000d741270 */
[----:B------:R-:W4:Y:S02]  /*211a0*/  LDCU UR30, c[0x0][0x398] ;  /* 0x00007300ff1e77ac */ /* 0x000f240008000800 */
[----:B------:R-:W-:Y:S01]  /*211b0*/  VIADD R15, R15, UR32 ;  /* 0x000000200f0f7c36 */ /* 0x000fe20008000000 */
[----:B------:R2:W-:Y:S01]  /*211c0*/  @P1 STG.E desc[UR28][R6.64], R38 ;  /* 0x0000002606001986 */ /* 0x0005e2000c10191c */
[----:B------:R-:W-:Y:S01]  /*211d0*/  ISETP.LT.AND P1, PT, R199, UR22, !P5 ;  /* 0x00000016c7007c0c */ /* 0x000fe2000ef21270 */
[----:B------:R-:W3:Y:S01]  /*211e0*/  LDCU UR12, c[0x0][0x398] ;  /* 0x00007300ff0c77ac */ /* 0x000ee20008000800 */
[----:B------:R-:W-:Y:S01]  /*211f0*/  ISETP.LT.AND P5, PT, R200, UR18, !P5 ;  /* 0x00000012c8007c0c */ /* 0x000fe2000efa1270 */
[C---:B-1----:R-:W-:Y:S01]  /*21200*/  IMAD.WIDE R4, R15.reuse, 0x4, R2 ;  /* 0x000000040f047825 */ /* 0x042fe200078e0202 */
[----:B------:R-:W-:Y:S01]  /*21210*/  ISETP.GE.AND P4, PT, R0, UR8, PT ;  /* 0x0000000800007c0c */ /* 0x000fe2000bf86270 */
[----:B------:R-:W1:Y:S02]  /*21220*/  LDCU UR16, c[0x0][0x398] ;  /* 0x00007300ff1077ac */ /* 0x000e640008000800 */
[----:B------:R-:W-:-:S02]  /*21230*/  VIADD R13, R15, UR32 ;  /* 0x000000200f0d7c36 */ /* 0x000fc40008000000 */
[----:B------:R-:W-:Y:S01]  /*21240*/  IMAD.WIDE R8, R15, 0x4, R196 ;  /* 0x000000040f087825 */ /* 0x000fe200078e02c4 */
[----:B------:R1:W-:Y:S01]  /*21250*/  @P6 STG.E desc[UR28][R4.64], R167 ;  /* 0x000000a704006986 */ /* 0x0003e2000c10191c */
[----:B------:R-:W4:Y:S02]  /*21260*/  LDCU UR4, c[0x0][0x39c] ;  /* 0x00007380ff0477ac */ /* 0x000f240008000800 */
[----:B------:R-:W-:Y:S02]  /*21270*/  VIADD R0, R198, 0x66 ;  /* 0x00000066c6007836 */ /* 0x000fe40000000000 */
[----:B--2---:R-:W-:Y:S01]  /*21280*/  IMAD.WIDE R6, R13, 0x4, R2 ;  /* 0x000000040d067825 */ /* 0x004fe200078e0202 */
[----:B------:R-:W-:Y:S01]  /*21290*/  @P2 STG.E desc[UR28][R8.64], R39 ;  /* 0x0000002708002986 */ /* 0x000fe2000c10191c */
[----:B------:R-:W-:Y:S01]  /*212a0*/  ISETP.LT.AND P2, PT, R199, UR15, !P4 ;  /* 0x0000000fc7007c0c */ /* 0x000fe2000e741270 */
[----:B------:R-:W2:Y:S01]  /*212b0*/  LDCU UR34, c[0x0][0x398] ;  /* 0x00007300ff2277ac */ /* 0x000ea20008000800 */
[C---:B------:R-:W-:Y:S01]  /*212c0*/  IMAD.WIDE R10, R13.reuse, 0x4, R196 ;  /* 0x000000040d0a7825 */ /* 0x040fe200078e02c4 */
[----:B------:R-:W-:Y:S01]  /*212d0*/  ISETP.GE.AND P3, PT, R0, UR14, PT ;  /* 0x0000000e00007c0c */ /* 0x000fe2000bf66270 */
[----:B------:R2:W-:Y:S01]  /*212e0*/  @P1 STG.E desc[UR28][R6.64], R168 ;  /* 0x000000a806001986 */ /* 0x0005e2000c10191c */
[----:B---3--:R-:W-:Y:S01]  /*212f0*/  ISETP.LT.AND P4, PT, R200, UR24, !P4 ;  /* 0x00000018c8007c0c */ /* 0x008fe2000e781270 */
[----:B------:R-:W-:Y:S01]  /*21300*/  VIADD R13, R13, UR32 ;  /* 0x000000200d0d7c36 */ /* 0x000fe20008000000 */
[----:B------:R-:W3:Y:S01]  /*21310*/  LDCU UR8, c[0x0][0x39c] ;  /* 0x00007380ff0877ac */ /* 0x000ee20008000800 */
[----:B------:R-:W-:Y:S01]  /*21320*/  VIADD R0, R198, 0x67 ;  /* 0x00000067c6007836 */ /* 0x000fe20000000000 */
[----:B------:R-:W-:Y:S01]  /*21330*/  @P5 STG.E desc[UR28][R10.64], R40 ;  /* 0x000000280a005986 */ /* 0x000fe2000c10191c */
[----:B------:R-:W-:Y:S01]  /*21340*/  ISETP.LT.AND P5, PT, R199, UR20, !P3 ;  /* 0x00000014c7007c0c */ /* 0x000fe2000dfa1270 */
[C---:B-1----:R-:W-:Y:S01]  /*21350*/  IMAD.WIDE R4, R13.reuse, 0x4, R2 ;  /* 0x000000040d047825 */ /* 0x042fe200078e0202 */
[----:B------:R-:W-:Y:S01]  /*21360*/  ISETP.LT.AND P3, PT, R200, UR36, !P3 ;  /* 0x00000024c8007c0c */ /* 0x000fe2000df61270 */
[----:B------:R-:W1:Y:S01]  /*21370*/  LDCU UR35, c[0x0][0x398] ;  /* 0x00007300ff2377ac */ /* 0x000e620008000800 */
[----:B------:R-:W-:-:S02]  /*21380*/  IADD3 R15, PT, PT, R13, UR32, RZ ;  /* 0x000000200d0f7c10 */ /* 0x000fc4000fffe0ff */
[----:B------:R-:W-:Y:S01]  /*21390*/  ISETP.GE.AND P0, PT, R0, UR6, PT ;  /* 0x0000000600007c0c */ /* 0x000fe2000bf06270 */
[----:B------:R-:W-:Y:S01]  /*213a0*/  VIADD R0, R198, 0x68 ;  /* 0x00000068c6007836 */ /* 0x000fe20000000000 */
[----:B------:R-:W1:Y:S01]  /*213b0*/  LDCU UR37, c[0x0][0x398] ;  /* 0x00007300ff2577ac */ /* 0x000e620008000800 */
[----:B--2---:R-:W-:Y:S01]  /*213c0*/  IMAD.WIDE R6, R13, 0x4, R196 ;  /* 0x000000040d067825 */ /* 0x004fe200078e02c4 */
[----:B------:R2:W-:Y:S01]  /*213d0*/  @P2 STG.E desc[UR28][R4.64], R169 ;  /* 0x000000a904002986 */ /* 0x0005e2000c10191c */
[----:B------:R-:W1:Y:S02]  /*213e0*/  LDCU UR6, c[0x0][0x39c] ;  /* 0x00007380ff0677ac */ /* 0x000e640008000800 */
[----:B------:R-:W-:Y:S01]  /*213f0*/  IMAD.WIDE R8, R15, 0x4, R2 ;  /* 0x000000040f087825 */ /* 0x000fe200078e0202 */
[----:B------:R-:W-:Y:S01]  /*21400*/  ISETP.GE.AND P6, PT, R0, UR11, PT ;  /* 0x0000000b00007c0c */ /* 0x000fe2000bfc6270 */
[----:B------:R1:W-:Y:S01]  /*21410*/  @P4 STG.E desc[UR28][R6.64], R41 ;  /* 0x0000002906004986 */ /* 0x0003e2000c10191c */
[----:B------:R-:W1:Y:S01]  /*21420*/  LDCU UR14, c[0x0][0x398] ;  /* 0x00007300ff0e77ac */ /* 0x000e620008000800 */
[----:B------:R-:W-:-:S02]  /*21430*/  VIADD R0, R198, 0x69 ;  /* 0x00000069c6007836 */ /* 0x000fc40000000000 */
[----:B------:R1:W-:Y:S01]  /*21440*/  @P5 STG.E desc[UR28][R8.64], R170 ;  /* 0x000000aa08005986 */ /* 0x0003e2000c10191c */
[----:B------:R-:W1:Y:S01]  /*21450*/  LDCU UR26, c[0x0][0x398] ;  /* 0x00007300ff1a77ac */ /* 0x000e620008000800 */
[----:B--2---:R-:W-:Y:S01]  /*21460*/  IMAD.WIDE R4, R15, 0x4, R196 ;  /* 0x000000040f047825 */ /* 0x004fe200078e02c4 */
[----:B----4-:R-:W-:Y:S01]  /*21470*/  ISETP.LT.AND P5, PT, R199, UR30, !P0 ;  /* 0x0000001ec7007c0c */ /* 0x010fe2000c7a1270 */
[----:B------:R-:W2:Y:S01]  /*21480*/  LDCU UR11, c[0x0][0x39c] ;  /* 0x00007380ff0b77ac */ /* 0x000ea20008000800 */
[----:B------:R-:W-:Y:S01]  /*21490*/  ISETP.LT.AND P0, PT, R200, UR12, !P0 ;  /* 0x0000000cc8007c0c */ /* 0x000fe2000c701270 */
[----:B------:R-:W-:Y:S01]  /*214a0*/  VIADD R15, R15, UR32 ;  /* 0x000000200f0f7c36 */ /* 0x000fe20008000000 */
[----:B------:R4:W-:Y:S01]  /*214b0*/  @P3 STG.E desc[UR28][R4.64], R42 ;  /* 0x0000002a04003986 */ /* 0x0009e2000c10191c */
[----:B------:R-:W-:Y:S01]  /*214c0*/  ISETP.GE.AND P1, PT, R0, UR4, PT ;  /* 0x0000000400007c0c */ /* 0x000fe2000bf26270 */
[----:B------:R-:W-:Y:S01]  /*214d0*/  VIADD R0, R198, 0x6a ;  /* 0x0000006ac6007836 */ /* 0x000fe20000000000 */
[----:B------:R-:W-:Y:S01]  /*214e0*/  ISETP.LT.AND P3, PT, R199, UR16, !P6 ;  /* 0x00000010c7007c0c */ /* 0x000fe2000f761270 */
[C---:B------:R-:W-:Y:S01]  /*214f0*/  VIADD R13, R15.reuse, UR32 ;  /* 0x000000200f0d7c36 */ /* 0x040fe20008000000 */
[----:B------:R-:W-:Y:S01]  /*21500*/  ISETP.LT.AND P6, PT, R200, UR34, !P6 ;  /* 0x00000022c8007c0c */ /* 0x000fe2000f7c1270 */
[----:B------:R-:W2:Y:S01]  /*21510*/  LDCU UR4, c[0x0][0x39c] ;  /* 0x00007380ff0477ac */ /* 0x000ea20008000800 */
[----:B---3--:R-:W-:Y:S01]  /*21520*/  ISETP.GE.AND P2, PT, R0, UR8, PT ;  /* 0x0000000800007c0c */ /* 0x008fe2000bf46270 */
[----:B-1----:R-:W-:Y:S01]  /*21530*/  IMAD.WIDE R6, R15, 0x4, R2 ;  /* 0x000000040f067825 */ /* 0x002fe200078e0202 */
[----:B------:R-:W1:Y:S03]  /*21540*/  LDCU UR18, c[0x0][0x398] ;  /* 0x00007300ff1277ac */ /* 0x000e660008000800 */
[----:B------:R-:W-:-:S02]  /*21550*/  VIADD R0, R198, 0x6b ;  /* 0x0000006bc6007836 */ /* 0x000fc40000000000 */
[----:B------:R-:W-:Y:S01]  /*21560*/  IMAD.WIDE R8, R15, 0x4, R196 ;  /* 0x000000040f087825 */ /* 0x000fe200078e02c4 */
[----:B------:R3:W-:Y:S01]  /*21570*/  @P5 STG.E desc[UR28][R6.64], R171 ;  /* 0x000000ab06005986 */ /* 0x0007e2000c10191c */
[----:B------:R-:W1:Y:S02]  /*21580*/  LDCU UR15, c[0x0][0x398] ;  /* 0x00007300ff0f77ac */ /* 0x000e640008000800 */
[C---:B----4-:R-:W-:Y:S01]  /*21590*/  IMAD.WIDE R4, R13.reuse, 0x4, R2 ;  /* 0x000000040d047825 */ /* 0x050fe200078e0202 */
[----:B------:R-:W-:Y:S01]  /*215a0*/  ISETP.GE.AND P4, PT, R0, UR6, PT ;  /* 0x0000000600007c0c */ /* 0x000fe2000bf86270 */
[----:B------:R-:W4:Y:S02]  /*215b0*/  LDCU UR20, c[0x0][0x398] ;  /* 0x00007300ff1477ac */ /* 0x000f240008000800 */
[----:B------:R-:W-:Y:S01]  /*215c0*/  IMAD.WIDE R10, R13, 0x4, R196 ;  /* 0x000000040d0a7825 */ /* 0x000fe200078e02c4 */
[----:B------:R-:W-:Y:S01]  /*215d0*/  @P0 STG.E desc[UR28][R8.64], R43 ;  /* 0x0000002b08000986 */ /* 0x000fe2000c10191c */
[----:B------:R-:W-:Y:S01]  /*215e0*/  ISETP.LT.AND P0, PT, R199, UR35, !P1 ;  /* 0x00000023c7007c0c */ /* 0x000fe2000cf01270 */
[----:B------:R-:W1:Y:S01]  /*215f0*/  LDCU UR6, c[0x0][0x39c] ;  /* 0x00007380ff0677ac */ /* 0x000e620008000800 */
[----:B------:R-:W-:Y:S01]  /*21600*/  VIADD R0, R198, 0x6c ;  /* 0x0000006cc6007836 */ /* 0x000fe20000000000 */
[----:B------:R4:W-:Y:S01]  /*21610*/  @P3 STG.E desc[UR28][R4.64], R172 ;  /* 0x000000ac04003986 */ /* 0x0009e2000c10191c */
[----:B------:R-:W-:Y:S01]  /*21620*/  ISETP.LT.AND P3, PT, R200, UR37, !P1 ;  /* 0x00000025c8007c0c */ /* 0x000fe2000cf61270 */
[----:B------:R-:W-:Y:S01]  /*21630*/  VIADD R13, R13, UR32 ;  /* 0x000000200d0d7c36 */ /* 0x000fe20008000000 */
[----:B------:R-:W1:Y:S01]  /*21640*/  LDCU UR22, c[0x0][0x398] ;  /* 0x00007300ff1677ac */ /* 0x000e620008000800 */
[----:B------:R-:W-:Y:S01]  /*21650*/  @P6 STG.E desc[UR28][R10.64], R44 ;  /* 0x0000002c0a006986 */ /* 0x000fe2000c10191c */
[----:B------:R-:W-:Y:S01]  /*21660*/  ISETP.LT.AND P6, PT, R199, UR14, !P2 ;  /* 0x0000000ec7007c0c */ /* 0x000fe2000d7c1270 */
[C---:B------:R-:W-:Y:S01]  /*21670*/  VIADD R15, R13.reuse, UR32 ;  /* 0x000000200d0f7c36 */ /* 0x040fe20008000000 */
[----:B--2---:R-:W-:Y:S01]  /*21680*/  ISETP.GE.AND P5, PT, R0, UR11, PT ;  /* 0x0000000b00007c0c */ /* 0x004fe2000bfa6270 */
[----:B------:R-:W-:Y:S01]  /*21690*/  VIADD R0, R198, 0x6d ;  /* 0x0000006dc6007836 */ /* 0x000fe20000000000 */
[----:B------:R-:W2:Y:S01]  /*216a0*/  LDCU UR8, c[0x0][0x39c] ;  /* 0x00007380ff0877ac */ /* 0x000ea20008000800 */
[C---:B---3--:R-:W-:Y:S01]  /*216b0*/  IMAD.WIDE R6, R13.reuse, 0x4, R2 ;  /* 0x000000040d067825 */ /* 0x048fe200078e0202 */
[----:B------:R-:W-:Y:S01]  /*216c0*/  ISETP.LT.AND P2, PT, R200, UR26, !P2 ;  /* 0x0000001ac8007c0c */ /* 0x000fe2000d741270 */
[----:B------:R-:W3:Y:S02]  /*216d0*/  LDCU UR24, c[0x0][0x398] ;  /* 0x00007300ff1877ac */ /* 0x000ee40008000800 */
[----:B----4-:R-:W-:Y:S01]  /*216e0*/  IMAD.WIDE R4, R13, 0x4, R196 ;  /* 0x000000040d047825 */ /* 0x010fe200078e02c4 */
[----:B------:R-:W-:Y:S01]  /*216f0*/  ISETP.GE.AND P1, PT, R0, UR4, PT ;  /* 0x0000000400007c0c */ /* 0x000fe2000bf26270 */
[----:B------:R-:W4:Y:S02]  /*21700*/  LDCU UR30, c[0x0][0x398] ;  /* 0x00007300ff1e77ac */ /* 0x000f240008000800 */
[----:B------:R-:W-:Y:S01]  /*21710*/  IMAD.WIDE R8, R15, 0x4, R2 ;  /* 0x000000040f087825 */ /* 0x000fe200078e0202 */
[----:B------:R2:W-:Y:S01]  /*21720*/  @P0 STG.E desc[UR28][R6.64], R173 ;  /* 0x000000ad06000986 */ /* 0x0005e2000c10191c */
[----:B------:R-:W3:Y:S02]  /*21730*/  LDCU UR4, c[0x0][0x39c] ;  /* 0x00007380ff0477ac */ /* 0x000ee40008000800 */
[----:B------:R-:W-:Y:S01]  /*21740*/  VIADD R0, R198, 0x6e ;  /* 0x0000006ec6007836 */ /* 0x000fe20000000000 */
[----:B------:R3:W-:Y:S01]  /*21750*/  @P3 STG.E desc[UR28][R4.64], R45 ;  /* 0x0000002d04003986 */ /* 0x0007e2000c10191c */
[----:B------:R-:W4:Y:S03]  /*21760*/  LDCU UR11, c[0x0][0x398] ;  /* 0x00007300ff0b77ac */ /* 0x000f260008000800 */
[----:B------:R3:W-:Y:S01]  /*21770*/  @P6 STG.E desc[UR28][R8.64], R174 ;  /* 0x000000ae08006986 */ /* 0x0007e2000c10191c */
[----:B-1----:R-:W-:Y:S01]  /*21780*/  ISETP.LT.AND P6, PT, R199, UR18, !P4 ;  /* 0x00000012c7007c0c */ /* 0x002fe2000e7c1270 */
[----:B------:R-:W1:Y:S01]  /*21790*/  LDCU UR12, c[0x0][0x398] ;  /* 0x00007300ff0c77ac */ /* 0x000e620008000800 */
[----:B--2---:R-:W-:Y:S01]  /*217a0*/  IMAD.WIDE R6, R15, 0x4, R196 ;  /* 0x000000040f067825 */ /* 0x004fe200078e02c4 */
[----:B------:R-:W-:Y:S01]  /*217b0*/  ISETP.GE.AND P0, PT, R0, UR6, PT ;  /* 0x0000000600007c0c */ /* 0x000fe2000bf06270 */
[----:B------:R-:W2:Y:S01]  /*217c0*/  LDCU UR6, c[0x0][0x39c] ;  /* 0x00007380ff0677ac */ /* 0x000ea20008000800 */
[----:B------:R-:W-:Y:S01]  /*217d0*/  ISETP.LT.AND P4, PT, R200, UR15, !P4 ;  /* 0x0000000fc8007c0c */ /* 0x000fe2000e781270 */
[----:B------:R-:W-:-:S02]  /*217e0*/  VIADD R0, R198, 0x6f ;  /* 0x0000006fc6007836 */ /* 0x000fc40000000000 */
[----:B------:R-:W-:Y:S01]  /*217f0*/  VIADD R15, R15, UR32 ;  /* 0x000000200f0f7c36 */ /* 0x000fe20008000000 */
[----:B------:R1:W-:Y:S01]  /*21800*/  @P2 STG.E desc[UR28][R6.64], R46 ;  /* 0x0000002e06002986 */ /* 0x0003e2000c10191c */
[----:B------:R-:W-:Y:S01]  /*21810*/  ISETP.LT.AND P2, PT, R199, UR20, !P5 ;  /* 0x00000014c7007c0c */ /* 0x000fe2000ef41270 */
[----:B------:R-:W2:Y:S01]  /*21820*/  LDCU UR14, c[0x0][0x398] ;  /* 0x00007300ff0e77ac */ /* 0x000ea20008000800 */
[C---:B---3--:R-:W-:Y:S01]  /*21830*/  IMAD.WIDE R4, R15.reuse, 0x4, R2 ;  /* 0x000000040f047825 */ /* 0x048fe200078e0202 */
[----:B------:R-:W-:Y:S02]  /*21840*/  ISETP.LT.AND P5, PT, R200, UR22, !P5 ;  /* 0x00000016c8007c0c */ /* 0x000fe4000efa1270 */
[----:B------:R-:W-:Y:S01]  /*21850*/  ISETP.GE.AND P3, PT, R0, UR8, PT ;  /* 0x0000000800007c0c */ /* 0x000fe2000bf66270 */
[C---:B------:R-:W-:Y:S01]  /*21860*/  VIADD R13, R15.reuse, UR32 ;  /* 0x000000200f0d7c36 */ /* 0x040fe20008000000 */
[----:B------:R-:W-:Y:S01]  /*21870*/  IADD3 R0, PT, PT, R198, 0x70, RZ ;  /* 0x00000070c6007810 */ /* 0x000fe20007ffe0ff */
[----:B------:R-:W-:Y:S01]  /*21880*/  IMAD.WIDE R8, R15, 0x4, R196 ;  /* 0x000000040f087825 */ /* 0x000fe200078e02c4 */
[----:B------:R3:W-:Y:S01]  /*21890*/  @P6 STG.E desc[UR28][R4.64], R175 ;  /* 0x000000af04006986 */ /* 0x0007e2000c10191c */
[----:B------:R-:W2:Y:S01]  /*218a0*/  LDCU UR16, c[0x0][0x398] ;  /* 0x00007300ff1077ac */ /* 0x000ea20008000800 */
[----:B------:R-:W-:Y:S01]  /*218b0*/  ISETP.GE.AND P6, PT, R0, UR4, PT ;  /* 0x0000000400007c0c */ /* 0x000fe2000bfc6270 */
[C---:B-1----:R-:W-:Y:S01]  /*218c0*/  IMAD.WIDE R6, R13.reuse, 0x4, R2 ;  /* 0x000000040d067825 */ /* 0x042fe200078e0202 */
[----:B------:R-:W1:Y:S03]  /*218d0*/  LDCU UR4, c[0x0][0x39c] ;  /* 0x00007380ff0477ac */ /* 0x000e660008000800 */
[----:B------:R-:W-:Y:S01]  /*218e0*/  IMAD.WIDE R10, R13, 0x4, R196 ;  /* 0x000000040d0a7825 */ /* 0x000fe200078e02c4 */
[----:B------:R-:W-:Y:S01]  /*218f0*/  @P4 STG.E desc[UR28][R8.64], R47 ;  /* 0x0000002f08004986 */ /* 0x000fe2000c10191c */
[----:B------:R-:W-:Y:S01]  /*21900*/  ISETP.LT.AND P4, PT, R199, UR24, !P1 ;  /* 0x00000018c7007c0c */ /* 0x000fe2000cf81270 */
[----:B------:R-:W1:Y:S01]  /*21910*/  LDCU UR26, c[0x0][0x398] ;  /* 0x00007300ff1a77ac */ /* 0x000e620008000800 */
[----:B----4-:R-:W-:Y:S01]  /*21920*/  ISETP.LT.AND P1, PT, R200, UR30, !P1 ;  /* 0x0000001ec8007c0c */ /* 0x010fe2000cf21270 */
[----:B------:R4:W-:Y:S01]  /*21930*/  @P2 STG.E desc[UR28][R6.64], R176 ;  /* 0x000000b006002986 */ /* 0x0009e2000c10191c */
[----:B------:R-:W-:Y:S01]  /*21940*/  VIADD R13, R13, UR32 ;  /* 0x000000200d0d7c36 */ /* 0x000fe20008000000 */
[----:B------:R-:W1:Y:S01]  /*21950*/  LDCU UR18, c[0x0][0x398] ;  /* 0x00007300ff1277ac */ /* 0x000e620008000800 */
[----:B------:R-:W-:Y:S01]  /*21960*/  VIADD R0, R198, 0x71 ;  /* 0x00000071c6007836 */ /* 0x000fe20000000000 */
[----:B------:R-:W-:Y:S01]  /*21970*/  @P5 STG.E desc[UR28][R10.64], R48 ;  /* 0x000000300a005986 */ /* 0x000fe2000c10191c */
[----:B------:R-:W-:Y:S01]  /*21980*/  ISETP.LT.AND P5, PT, R199, UR11, !P0 ;  /* 0x0000000bc7007c0c */ /* 0x000fe2000c7a1270 */
[C---:B------:R-:W-:Y:S01]  /*21990*/  VIADD R15, R13.reuse, UR32 ;  /* 0x000000200d0f7c36 */ /* 0x040fe20008000000 */
[----:B------:R-:W-:Y:S01]  /*219a0*/  ISETP.LT.AND P0, PT, R200, UR12, !P0 ;  /* 0x0000000cc8007c0c */ /* 0x000fe2000c701270 */
[----:B---3--:R-:W-:Y:S01]  /*219b0*/  IMAD.WIDE R4, R13, 0x4, R2 ;  /* 0x000000040d047825 */ /* 0x008fe200078e0202 */
[----:B--2---:R-:W-:Y:S01]  /*219c0*/  ISETP.GE.AND P2, PT, R0, UR6, PT ;  /* 0x0000000600007c0c */ /* 0x004fe2000bf46270 */
[----:B------:R-:W2:Y:S02]  /*219d0*/  LDCU UR8, c[0x0][0x39c] ;  /* 0x00007380ff0877ac */ /* 0x000ea40008000800 */
[----:B------:R-:W-:-:S02]  /*219e0*/  VIADD R0, R198, 0x72 ;  /* 0x00000072c6007836 */ /* 0x000fc40000000000 */
[----:B----4-:R-:W-:Y:S01]  /*219f0*/  IMAD.WIDE R6, R13, 0x4, R196 ;  /* 0x000000040d067825 */ /* 0x010fe200078e02c4 */
[----:B------:R3:W-:Y:S01]  /*21a00*/  @P4 STG.E desc[UR28][R4.64], R177 ;  /* 0x000000b104004986 */ /* 0x0007e2000c10191c */
[----:B------:R-:W4:Y:S02]  /*21a10*/  LDCU UR15, c[0x0][0x398] ;  /* 0x00007300ff0f77ac */ /* 0x000f240008000800 */
[C---:B------:R-:W-:Y:S01]  /*21a20*/  IMAD.WIDE R8, R15.reuse, 0x4, R2 ;  /* 0x000000040f087825 */ /* 0x040fe200078e0202 */
[----:B-1----:R-:W-:Y:S01]  /*21a30*/  ISETP.GE.AND P4, PT, R0, UR4, PT ;  /* 0x0000000400007c0c */ /* 0x002fe2000bf86270 */
[----:B------:R-:W1:Y:S01]  /*21a40*/  LDCU UR4, c[0x0][0x39c] ;  /* 0x00007380ff0477ac */ /* 0x000e620008000800 */
[----:B------:R2:W-:Y:S01]  /*21a50*/  @P1 STG.E desc[UR28][R6.64], R49 ;  /* 0x0000003106001986 */ /* 0x0005e2000c10191c */
[----:B------:R-:W1:Y:S03]  /*21a60*/  LDCU UR11, c[0x0][0x398] ;  /* 0x00007300ff0b77ac */ /* 0x000e660008000800 */
[----:B------:R1:W-:Y:S01]  /*21a70*/  @P5 STG.E desc[UR28][R8.64], R178 ;  /* 0x000000b208005986 */ /* 0x0003e2000c10191c */
[----:B---3--:R-:W-:Y:S01]  /*21a80*/  IMAD.WIDE R4, R15, 0x4, R196 ;  /* 0x000000040f047825 */ /* 0x008fe200078e02c4 */
[----:B------:R-:W-:Y:S01]  /*21a90*/  ISETP.LT.AND P5, PT, R199, UR14, !P3 ;  /* 0x0000000ec7007c0c */ /* 0x000fe2000dfa1270 */
[----:B------:R-:W3:Y:S01]  /*21aa0*/  LDCU UR6, c[0x0][0x398] ;  /* 0x00007300ff0677ac */ /* 0x000ee20008000800 */
[----:B------:R-:W-:Y:S01]  /*21ab0*/  ISETP.LT.AND P3, PT, R200, UR16, !P3 ;  /* 0x00000010c8007c0c */ /* 0x000fe2000df61270 */
[----:B------:R-:W-:Y:S01]  /*21ac0*/  VIADD R15, R15, UR32 ;  /* 0x000000200f0f7c36 */ /* 0x000fe20008000000 */
[----:B------:R3:W-:Y:S01]  /*21ad0*/  @P0 STG.E desc[UR28][R4.64], R50 ;  /* 0x0000003204000986 */ /* 0x0007e2000c10191c */
[----:B------:R-:W4:Y:S01]  /*21ae0*/  LDCU UR12, c[0x0][0x398] ;  /* 0x00007300ff0c77ac */ /* 0x000f220008000800 */
[----:B------:R-:W-:Y:S01]  /*21af0*/  ISETP.LT.AND P0, PT, R199, UR26, !P6 ;  /* 0x0000001ac7007c0c */ /* 0x000fe2000f701270 */
[----:B------:R-:W-:Y:S01]  /*21b00*/  VIADD R0, R198, 0x73 ;  /* 0x00000073c6007836 */ /* 0x000fe20000000000 */
[----:B------:R-:W-:Y:S01]  /*21b10*/  ISETP.LT.AND P6, PT, R200, UR18, !P6 ;  /* 0x00000012c8007c0c */ /* 0x000fe2000f7c1270 */
[C---:B--2---:R-:W-:Y:S01]  /*21b20*/  IMAD.WIDE R6, R15.reuse, 0x4, R2 ;  /* 0x000000040f067825 */ /* 0x044fe200078e0202 */
[----:B------:R-:W2:Y:S03]  /*21b30*/  LDCU UR14, c[0x0][0x398] ;  /* 0x00007300ff0e77ac */ /* 0x000ea60008000800 */
[C---:B------:R-:W-:Y:S01]  /*21b40*/  VIADD R13, R15.reuse, UR32 ;  /* 0x000000200f0d7c36 */ /* 0x040fe20008000000 */
[----:B------:R-:W-:Y:S01]  /*21b50*/  ISETP.GE.AND P1, PT, R0, UR8, PT ;  /* 0x0000000800007c0c */ /* 0x000fe2000bf26270 */
[----:B-1----:R-:W-:Y:S01]  /*21b60*/  IMAD.WIDE R8, R15, 0x4, R196 ;  /* 0x000000040f087825 */ /* 0x002fe200078e02c4 */
[----:B------:R1:W-:Y:S01]  /*21b70*/  @P5 STG.E desc[UR28][R6.64], R179 ;  /* 0x000000b306005986 */ /* 0x0003e2000c10191c */
[----:B------:R-:W2:Y:S02]  /*21b80*/  LDCU UR8, c[0x0][0x398] ;  /* 0x00007300ff0877ac */ /* 0x000ea40008000800 */
[----:B------:R-:W-:-:S02]  /*21b90*/  VIADD R0, R198, 0x74 ;  /* 0x00000074c6007836 */ /* 0x000fc40000000000 */
[----:B---3--:R-:W-:Y:S01]  /*21ba0*/  IMAD.WIDE R4, R13, 0x4, R2 ;  /* 0x000000040d047825 */ /* 0x008fe200078e0202 */
[----:B------:R-:W-:Y:S01]  /*21bb0*/  @P3 STG.E desc[UR28][R8.64], R51 ;  /* 0x0000003308003986 */ /* 0x000fe2000c10191c */
[----:B----4-:R-:W-:Y:S01]  /*21bc0*/  ISETP.LT.AND P3, PT, R199, UR15, !P2 ;  /* 0x0000000fc7007c0c */ /* 0x010fe2000d761270 */
[----:B------:R-:W3:Y:S01]  /*21bd0*/  LDCU UR15, c[0x0][0x398] ;  /* 0x00007300ff0f77ac */ /* 0x000ee20008000800 */
[C---:B------:R-:W-:Y:S01]  /*21be0*/  IMAD.WIDE R10, R13.reuse, 0x4, R196 ;  /* 0x000000040d0a7825 */ /* 0x040fe200078e02c4 */
[----:B------:R-:W-:Y:S01]  /*21bf0*/  ISETP.GE.AND P5, PT, R0, UR4, PT ;  /* 0x0000000400007c0c */ /* 0x000fe2000bfa6270 */
[----:B------:R4:W-:Y:S01]  /*21c00*/  @P0 STG.E desc[UR28][R4.64], R180 ;  /* 0x000000b404000986 */ /* 0x0009e2000c10191c */
[----:B------:R-:W2:Y:S01]  /*21c10*/  LDCU UR4, c[0x0][0x398] ;  /* 0x00007300ff0477ac */ /* 0x000ea20008000800 */
[----:B------:R-:W-:Y:S01]  /*21c20*/  VIADD R13, R13, UR32 ;  /* 0x000000200d0d7c36 */ /* 0x000fe20008000000 */
[C---:B------:R-:W-:Y:S01]  /*21c30*/  ISETP.LT.AND P2, PT, R200.reuse, UR11, !P2 ;  /* 0x0000000bc8007c0c */ /* 0x040fe2000d741270 */
[----:B------:R-:W-:Y:S01]  /*21c40*/  @P6 STG.E desc[UR28][R10.64], R52 ;  /* 0x000000340a006986 */ /* 0x000fe2000c10191c */
[----:B------:R-:W-:Y:S01]  /*21c50*/  ISETP.LT.AND P6, PT, R199, UR6, !P4 ;  /* 0x00000006c7007c0c */ /* 0x000fe2000e7c1270 */
[C---:B-1----:R-:W-:Y:S01]  /*21c60*/  IMAD.WIDE R6, R13.reuse, 0x4, R2 ;  /* 0x000000040d067825 */ /* 0x042fe200078e0202 */
[----:B------:R-:W-:Y:S01]  /*21c70*/  ISETP.LT.AND P4, PT, R200, UR12, !P4 ;  /* 0x0000000cc8007c0c */ /* 0x000fe2000e781270 */
[----:B------:R-:W1:Y:S01]  /*21c80*/  LDCU UR16, c[0x0][0x398] ;  /* 0x00007300ff1077ac */ /* 0x000e620008000800 */
[----:B------:R-:W-:Y:S01]  /*21c90*/  IADD3 R15, PT, PT, R13, UR32, RZ ;  /* 0x000000200d0f7c10 */ /* 0x000fe2000fffe0ff */
[----:B------:R-:W-:-:S02]  /*21ca0*/  VIADD R0, R198, 0x75 ;  /* 0x00000075c6007836 */ /* 0x000fc40000000000 */
[----:B----4-:R-:W-:Y:S01]  /*21cb0*/  IMAD.WIDE R4, R13, 0x4, R196 ;  /* 0x000000040d047825 */ /* 0x010fe200078e02c4 */
[----:B------:R4:W-:Y:S01]  /*21cc0*/  @P3 STG.E desc[UR28][R6.64], R181 ;  /* 0x000000b506003986 */ /* 0x0009e2000c10191c */
[----:B------:R-:W1:Y:S02]  /*21cd0*/  LDCU UR6, c[0x0][0x398] ;  /* 0x00007300ff0677ac */ /* 0x000e640008000800 */
[C---:B------:R-:W-:Y:S01]  /*21ce0*/  IMAD.WIDE R8, R15.reuse, 0x4, R2 ;  /* 0x000000040f087825 */ /* 0x040fe200078e0202 */
[----:B------:R1:W-:Y:S01]  /*21cf0*/  @P2 STG.E desc[UR28][R4.64], R53 ;  /* 0x0000003504002986 */ /* 0x0003e2000c10191c */
[----:B------:R-:W-:Y:S01]  /*21d00*/  ISETP.GE.AND P0, PT, R0, UR5, PT ;  /* 0x0000000500007c0c */ /* 0x000fe2000bf06270 */
[----:B------:R-:W1:Y:S02]  /*21d10*/  LDCU UR5, c[0x0][0x398] ;  /* 0x00007300ff0577ac */ /* 0x000e640008000800 */
[----:B------:R1:W-:Y:S01]  /*21d20*/  @P6 STG.E desc[UR28][R8.64], R182 ;  /* 0x000000b608006986 */ /* 0x0003e2000c10191c */
[----:B------:R-:W1:Y:S01]  /*21d30*/  LDCU UR11, c[0x0][0x398] ;  /* 0x00007300ff0b77ac */ /* 0x000e620008000800 */
[----:B----4-:R-:W-:Y:S01]  /*21d40*/  IMAD.WIDE R6, R15, 0x4, R196 ;  /* 0x000000040f067825 */ /* 0x010fe200078e02c4 */
[----:B--2---:R-:W-:Y:S01]  /*21d50*/  ISETP.LT.AND P6, PT, R199, UR8, !P1 ;  /* 0x00000008c7007c0c */ /* 0x004fe2000cfc1270 */
[----:B------:R-:W2:Y:S01]  /*21d60*/  LDCU UR12, c[0x0][0x398] ;  /* 0x00007300ff0c77ac */ /* 0x000ea20008000800 */
[----:B------:R-:W-:Y:S01]  /*21d70*/  ISETP.LT.AND P1, PT, R200, UR14, !P1 ;  /* 0x0000000ec8007c0c */ /* 0x000fe2000cf21270 */
[----:B------:R-:W-:Y:S01]  /*21d80*/  VIADD R0, R198, 0x76 ;  /* 0x00000076c6007836 */ /* 0x000fe20000000000 */
[----:B------:R4:W-:Y:S01]  /*21d90*/  @P4 STG.E desc[UR28][R6.64], R54 ;  /* 0x0000003606004986 */ /* 0x0009e2000c10191c */
[----:B------:R-:W-:Y:S01]  /*21da0*/  VIADD R15, R15, UR32 ;  /* 0x000000200f0f7c36 */ /* 0x000fe20008000000 */
[----:B------:R-:W-:Y:S01]  /*21db0*/  ISETP.LT.AND P4, PT, R199, UR4, !P5 ;  /* 0x00000004c7007c0c */ /* 0x000fe2000ef81270 */
[----:B------:R-:W2:Y:S01]  /*21dc0*/  LDCU UR8, c[0x0][0x398] ;  /* 0x00007300ff0877ac */ /* 0x000ea20008000800 */
[----:B---3--:R-:W-:Y:S01]  /*21dd0*/  ISETP.LT.AND P5, PT, R200, UR15, !P5 ;  /* 0x0000000fc8007c0c */ /* 0x008fe2000efa1270 */
[C---:B------:R-:W-:Y:S01]  /*21de0*/  VIADD R13, R15.reuse, UR32 ;  /* 0x000000200f0d7c36 */ /* 0x040fe20008000000 */
[----:B------:R-:W-:Y:S01]  /*21df0*/  ISETP.GE.AND P3, PT, R0, UR31, PT ;  /* 0x0000001f00007c0c */ /* 0x000fe2000bf66270 */
[----:B------:R-:W-:Y:S01]  /*21e00*/  VIADD R0, R198, 0x77 ;  /* 0x00000077c6007836 */ /* 0x000fe20000000000 */
[----:B------:R-:W3:Y:S01]  /*21e10*/  LDCU UR4, c[0x0][0x398] ;  /* 0x00007300ff0477ac */ /* 0x000ee20008000800 */
[C---:B-1----:R-:W-:Y:S01]  /*21e20*/  IMAD.WIDE R4, R15.reuse, 0x4, R2 ;  /* 0x000000040f047825 */ /* 0x042fe200078e0202 */
[----:B------:R-:W1:Y:S03]  /*21e30*/  LDCU UR14, c[0x0][0x398] ;  /* 0x00007300ff0e77ac */ /* 0x000e660008000800 */
[----:B------:R-:W-:Y:S01]  /*21e40*/  IMAD.WIDE R8, R15, 0x4, R196 ;  /* 0x000000040f087825 */ /* 0x000fe200078e02c4 */
[----:B------:R-:W-:Y:S01]  /*21e50*/  ISETP.GE.AND P2, PT, R0, UR13, PT ;  /* 0x0000000d00007c0c */ /* 0x000fe2000bf46270 */
[----:B------:R-:W1:Y:S02]  /*21e60*/  LDCU UR15, c[0x0][0x398] ;  /* 0x00007300ff0f77ac */ /* 0x000e640008000800 */
[C---:B----4-:R-:W-:Y:S01]  /*21e70*/  IMAD.WIDE R6, R13.reuse, 0x4, R2 ;  /* 0x000000040d067825 */ /* 0x050fe200078e0202 */
[----:B------:R4:W-:Y:S01]  /*21e80*/  @P6 STG.E desc[UR28][R4.64], R183 ;  /* 0x000000b704006986 */ /* 0x0009e2000c10191c */
[----:B------:R-:W1:Y:S02]  /*21e90*/  LDCU UR13, c[0x0][0x398] ;  /* 0x00007300ff0d77ac */ /* 0x000e640008000800 */
[----:B------:R-:W-:Y:S01]  /*21ea0*/  IMAD.WIDE R10, R13, 0x4, R196 ;  /* 0x000000040d0a7825 */ /* 0x000fe200078e02c4 */
[----:B------:R-:W-:Y:S01]  /*21eb0*/  @P1 STG.E desc[UR28][R8.64], R55 ;  /* 0x0000003708001986 */ /* 0x000fe2000c10191c */
[----:B------:R-:W-:-:S03]  /*21ec0*/  ISETP.LT.AND P1, PT, R199, UR16, !P0 ;  /* 0x00000010c7007c0c */ /* 0x000fc6000c721270 */
[----:B------:R1:W-:Y:S01]  /*21ed0*/  @P4 STG.E desc[UR28][R6.64], R184 ;  /* 0x000000b806004986 */ /* 0x0003e2000c10191c */
[----:B------:R-:W-:Y:S01]  /*21ee0*/  ISETP.LT.AND P4, PT, R200, UR6, !P0 ;  /* 0x00000006c8007c0c */ /* 0x000fe2000c781270 */
[----:B------:R-:W-:Y:S01]  /*21ef0*/  VIADD R13, R13, UR32 ;  /* 0x000000200d0d7c36 */ /* 0x000fe20008000000 */
[----:B------:R-:W2:Y:S01]  /*21f00*/  LDCU UR6, c[0x0][0x398] ;  /* 0x00007300ff0677ac */ /* 0x000ea20008000800 */
[----:B------:R-:W-:Y:S01]  /*21f10*/  @P5 STG.E desc[UR28][R10.64], R56 ;  /* 0x000000380a005986 */ /* 0x000fe2000c10191c */
[----:B------:R-:W-:Y:S01]  /*21f20*/  ISETP.LT.AND P5, PT, R199, UR5, !P3 ;  /* 0x00000005c7007c0c */ /* 0x000fe2000dfa1270 */
[C---:B------:R-:W-:Y:S01]  /*21f30*/  VIADD R15, R13.reuse, UR32 ;  /* 0x000000200d0f7c36 */ /* 0x040fe20008000000 */
[----:B------:R-:W3:Y:S01]  /*21f40*/  LDCU UR5, c[0x0][0x398] ;  /* 0x00007300ff0577ac */ /* 0x000ee20008000800 */
[----:B------:R-:W-:Y:S02]  /*21f50*/  VIADD R0, R198, 0x78 ;  /* 0x00000078c6007836 */ /* 0x000fe40000000000 */
[----:B----4-:R-:W-:-:S04]  /*21f60*/  IMAD.WIDE R4, R13, 0x4, R2 ;  /* 0x000000040d047825 */ /* 0x010fc800078e0202 */
[----:B-1----:R-:W-:Y:S01]  /*21f70*/  IMAD.WIDE R6, R13, 0x4, R196 ;  /* 0x000000040d067825 */ /* 0x002fe200078e02c4 */
[----:B------:R-:W-:Y:S01]  /*21f80*/  ISETP.GE.AND P6, PT, R0, UR27, PT ;  /* 0x0000001b00007c0c */ /* 0x000fe2000bfc6270 */
[----:B------:R1:W-:Y:S02]  /*21f90*/  @P1 STG.E desc[UR28][R4.64], R185 ;  /* 0x000000b904001986 */ /* 0x0003e4000c10191c */
[----:B------:R-:W-:Y:S01]  /*21fa0*/  IMAD.WIDE R8, R15, 0x4, R2 ;  /* 0x000000040f087825 */ /* 0x000fe200078e0202 */
[----:B------:R-:W-:Y:S01]  /*21fb0*/  ISETP.LT.AND P3, PT, R200, UR11, !P3 ;  /* 0x0000000bc8007c0c */ /* 0x000fe2000df61270 */
[----:B------:R4:W-:Y:S01]  /*21fc0*/  @P4 STG.E desc[UR28][R6.64], R57 ;  /* 0x0000003906004986 */ /* 0x0009e2000c10191c */
[C---:B--2---:R-:W-:Y:S01]  /*21fd0*/  ISETP.LT.AND P4, PT, R199.reuse, UR12, !P2 ;  /* 0x0000000cc7007c0c */ /* 0x044fe2000d781270 */
[----:B------:R-:W-:Y:S01]  /*21fe0*/  VIADD R0, R198, 0x79 ;  /* 0x00000079c6007836 */ /* 0x000fe20000000000 */
[----:B------:R-:W-:Y:S01]  /*21ff0*/  ISETP.LT.AND P2, PT, R200, UR8, !P2 ;  /* 0x00000008c8007c0c */ /* 0x000fe2000d741270 */
[----:B------:R2:W-:Y:S01]  /*22000*/  @P5 STG.E desc[UR28][R8.64], R186 ;  /* 0x000000ba08005986 */ /* 0x0005e2000c10191c */
[----:B------:R-:W-:Y:S01]  /*22010*/  ISETP.LT.AND P5, PT, R199, UR13, !P6 ;  /* 0x0000000dc7007c0c */ /* 0x000fe2000f7a1270 */
[----:B------:R-:W3:Y:S01]  /*22020*/  LDCU UR11, c[0x0][0x398] ;  /* 0x00007300ff0b77ac */ /* 0x000ee20008000800 */
[C---:B-1----:R-:W-:Y:S01]  /*22030*/  IMAD.WIDE R4, R15.reuse, 0x4, R196 ;  /* 0x000000040f047825 */ /* 0x042fe200078e02c4 */
[----:B------:R-:W-:Y:S01]  /*22040*/  ISETP.GE.AND P0, PT, R0, UR25, PT ;  /* 0x0000001900007c0c */ /* 0x000fe2000bf06270 */
[----:B------:R-:W1:Y:S02]  /*22050*/  LDCU UR8, c[0x0][0x398] ;  /* 0x00007300ff0877ac */ /* 0x000e640008000800 */
[----:B------:R-:W-:-:S02]  /*22060*/  VIADD R15, R15, UR32 ;  /* 0x000000200f0f7c36 */ /* 0x000fc40008000000 */
[----:B------:R-:W-:Y:S01]  /*22070*/  VIADD R0, R198, 0x7a ;  /* 0x0000007ac6007836 */ /* 0x000fe20000000000 */
[----:B------:R-:W1:Y:S02]  /*22080*/  LDCU UR12, c[0x0][0x398] ;  /* 0x00007300ff0c77ac */ /* 0x000e640008000800 */
[C---:B------:R-:W-:Y:S01]  /*22090*/  IADD3 R13, PT, PT, R15.reuse, UR32, RZ ;  /* 0x000000200f0d7c10 */ /* 0x040fe2000fffe0ff */
[C---:B----4-:R-:W-:Y:S01]  /*220a0*/  IMAD.WIDE R6, R15.reuse, 0x4, R2 ;  /* 0x000000040f067825 */ /* 0x050fe200078e0202 */
[----:B------:R-:W-:Y:S01]  /*220b0*/  ISETP.GE.AND P1, PT, R0, UR9, PT ;  /* 0x0000000900007c0c */ /* 0x000fe2000bf26270 */
[----:B------:R-:W4:Y:S02]  /*220c0*/  LDCU UR9, c[0x0][0x398] ;  /* 0x00007300ff0977ac */ /* 0x000f240008000800 */
[----:B--2---:R-:W-:Y:S01]  /*220d0*/  IMAD.WIDE R8, R15, 0x4, R196 ;  /* 0x000000040f087825 */ /* 0x004fe200078e02c4 */
[----:B------:R2:W-:Y:S01]  /*220e0*/  @P3 STG.E desc[UR28][R4.64], R58 ;  /* 0x0000003a04003986 */ /* 0x0005e2000c10191c */
[----:B------:R-:W1:Y:S02]  /*220f0*/  LDCU UR13, c[0x0][0x398] ;  /* 0x00007300ff0d77ac */ /* 0x000e640008000800 */
[----:B------:R-:W-:Y:S01]  /*22100*/  IMAD.WIDE R10, R13, 0x4, R2 ;  /* 0x000000040d0a7825 */ /* 0x000fe200078e0202 */
[----:B---3--:R-:W-:Y:S01]  /*22110*/  ISETP.LT.AND P6, PT, R200, UR4, !P6 ;  /* 0x00000004c8007c0c */ /* 0x008fe2000f7c1270 */
[----:B------:R3:W-:Y:S01]  /*22120*/  @P4 STG.E desc[UR28][R6.64], R187 ;  /* 0x000000bb06004986 */ /* 0x0007e2000c10191c */
[----:B------:R-:W-:Y:S01]  /*22130*/  ISETP.LT.AND P4, PT, R199, UR14, !P0 ;  /* 0x0000000ec7007c0c */ /* 0x000fe2000c781270 */
[----:B------:R-:W-:Y:S01]  /*22140*/  VIADD R0, R198, 0x7b ;  /* 0x0000007bc6007836 */ /* 0x000fe20000000000 */
[----:B------:R-:W1:Y:S01]  /*22150*/  LDCU UR4, c[0x0][0x398] ;  /* 0x00007300ff0477ac */ /* 0x000e620008000800 */
[----:B------:R1:W-:Y:S01]  /*22160*/  @P2 STG.E desc[UR28][R8.64], R59 ;  /* 0x0000003b08002986 */ /* 0x0003e2000c10191c */
[----:B------:R-:W-:Y:S01]  /*22170*/  ISETP.LT.AND P2, PT, R200, UR15, !P0 ;  /* 0x0000000fc8007c0c */ /* 0x000fe2000c741270 */
[----:B--2---:R-:W-:-:S02]  /*22180*/  IMAD.WIDE R4, R13, 0x4, R196 ;  /* 0x000000040d047825 */ /* 0x004fc400078e02c4 */
[----:B------:R2:W-:Y:S01]  /*22190*/  @P5 STG.E desc[UR28][R10.64], R188 ;  /* 0x000000bc0a005986 */ /* 0x0005e2000c10191c */
[----:B------:R-:W-:Y:S01]  /*221a0*/  ISETP.LT.AND P5, PT, R199, UR5, !P1 ;  /* 0x00000005c7007c0c */ /* 0x000fe2000cfa1270 */
[----:B------:R-:W4:Y:S01]  /*221b0*/  LDCU UR5, c[0x0][0x398] ;  /* 0x00007300ff0577ac */ /* 0x000f220008000800 */
[----:B------:R-:W-:Y:S01]  /*221c0*/  VIADD R13, R13, UR32 ;  /* 0x000000200d0d7c36 */ /* 0x000fe20008000000 */
[----:B------:R-:W-:Y:S01]  /*221d0*/  ISETP.GE.AND P3, PT, R0, UR21, PT ;  /* 0x0000001500007c0c */ /* 0x000fe2000bf66270 */
[----:B------:R-:W-:Y:S01]  /*221e0*/  VIADD R0, R198, 0x7c ;  /* 0x0000007cc6007836 */ /* 0x000fe20000000000 */
[----:B------:R-:W4:Y:S01]  /*221f0*/  LDCU UR14, c[0x0][0x398] ;  /* 0x00007300ff0e77ac */ /* 0x000f220008000800 */
[C---:B------:R-:W-:Y:S02]  /*22200*/  VIADD R15, R13.reuse, UR32 ;  /* 0x000000200d0f7c36 */ /* 0x040fe40008000000 */
[C---:B---3--:R-:W-:Y:S01]  /*22210*/  IMAD.WIDE R6, R13.reuse, 0x4, R2 ;  /* 0x000000040d067825 */ /* 0x048fe200078e0202 */
[----:B------:R-:W-:Y:S01]  /*22220*/  ISETP.GE.AND P0, PT, R0, UR23, PT ;  /* 0x0000001700007c0c */ /* 0x000fe2000bf06270 */
[----:B------:R-:W3:Y:S02]  /*22230*/  LDCU UR15, c[0x0][0x398] ;  /* 0x00007300ff0f77ac */ /* 0x000ee40008000800 */
[----:B-1----:R-:W-:Y:S01]  /*22240*/  IMAD.WIDE R8, R13, 0x4, R196 ;  /* 0x000000040d087825 */ /* 0x002fe200078e02c4 */
[----:B------:R1:W-:Y:S03]  /*22250*/  @P6 STG.E desc[UR28][R4.64], R60 ;  /* 0x0000003c04006986 */ /* 0x0003e6000c10191c */
[----:B--2---:R-:W-:Y:S01]  /*22260*/  IMAD.WIDE R10, R15, 0x4, R2 ;  /* 0x000000040f0a7825 */ /* 0x004fe200078e0202 */
[----:B------:R2:W-:Y:S01]  /*22270*/  @P4 STG.E desc[UR28][R6.64], R189 ;  /* 0x000000bd06004986 */ /* 0x0005e2000c10191c */
[C---:B------:R-:W-:Y:S01]  /*22280*/  ISETP.LT.AND P1, PT, R200.reuse, UR6, !P1 ;  /* 0x00000006c8007c0c */ /* 0x040fe2000cf21270 */
[----:B------:R-:W3:Y:S01]  /*22290*/  LDCU UR6, c[0x0][0x398] ;  /* 0x00007300ff0677ac */ /* 0x000ee20008000800 */
[----:B------:R-:W-:Y:S01]  /*222a0*/  ISETP.LT.AND P4, PT, R199, UR11, !P3 ;  /* 0x0000000bc7007c0c */ /* 0x000fe2000df81270 */
[----:B------:R2:W-:Y:S01]  /*222b0*/  @P2 STG.E desc[UR28][R8.64], R61 ;  /* 0x0000003d08002986 */ /* 0x0005e2000c10191c */
[----:B----4-:R-:W-:Y:S01]  /*222c0*/  ISETP.LT.AND P3, PT, R200, UR9, !P3 ;  /* 0x00000009c8007c0c */ /* 0x010fe2000df61270 */
[----:B------:R-:W-:-:S02]  /*222d0*/  VIADD R13, R15, UR32 ;  /* 0x000000200f0d7c36 */ /* 0x000fc40008000000 */
[----:B------:R4:W-:Y:S01]  /*222e0*/  @P5 STG.E desc[UR28][R10.64], R190 ;  /* 0x000000be0a005986 */ /* 0x0009e2000c10191c */
[----:B------:R-:W-:Y:S01]  /*222f0*/  ISETP.LT.AND P5, PT, R199, UR8, !P0 ;  /* 0x00000008c7007c0c */ /* 0x000fe2000c7a1270 */
[----:B------:R-:W-:Y:S02]  /*22300*/  VIADD R0, R198, 0x7d ;  /* 0x0000007dc6007836 */ /* 0x000fe40000000000 */
[----:B------:R-:W-:Y:S02]  /*22310*/  VIADD R17, R13, UR32 ;  /* 0x000000200d117c36 */ /* 0x000fe40008000000 */
[----:B-1----:R-:W-:Y:S01]  /*22320*/  IMAD.WIDE R4, R15, 0x4, R196 ;  /* 0x000000040f047825 */ /* 0x002fe200078e02c4 */
[----:B------:R-:W-:-:S03]  /*22330*/  ISETP.GE.AND P6, PT, R0, UR17, PT ;  /* 0x0000001100007c0c */ /* 0x000fc6000bfc6270 */
[C---:B--2---:R-:W-:Y:S01]  /*22340*/  IMAD.WIDE R6, R13.reuse, 0x4, R2 ;  /* 0x000000040d067825 */ /* 0x044fe200078e0202 */
[----:B------:R1:W-:Y:S03]  /*22350*/  @P1 STG.E desc[UR28][R4.64], R62 ;  /* 0x0000003e04001986 */ /* 0x0003e6000c10191c */
[----:B------:R-:W-:Y:S02]  /*22360*/  VIADD R0, R198, 0x7e ;  /* 0x0000007ec6007836 */ /* 0x000fe40000000000 */
[----:B------:R-:W-:Y:S01]  /*22370*/  IMAD.WIDE R8, R13, 0x4, R196 ;  /* 0x000000040d087825 */ /* 0x000fe200078e02c4 */
[----:B------:R2:W-:Y:S03]  /*22380*/  @P4 STG.E desc[UR28][R6.64], R191 ;  /* 0x000000bf06004986 */ /* 0x0005e6000c10191c */
[----:B----4-:R-:W-:Y:S01]  /*22390*/  IMAD.WIDE R10, R17, 0x4, R2 ;  /* 0x00000004110a7825 */ /* 0x010fe200078e0202 */
[----:B------:R-:W-:-:S03]  /*223a0*/  ISETP.GE.AND P2, PT, R0, UR19, PT ;  /* 0x0000001300007c0c */ /* 0x000fc6000bf46270 */
[----:B------:R-:W-:Y:S01]  /*223b0*/  VIADD R198, R198, 0x7f ;  /* 0x0000007fc6c67836 */ /* 0x000fe20000000000 */
[----:B------:R4:W-:Y:S01]  /*223c0*/  @P3 STG.E desc[UR28][R8.64], R63 ;  /* 0x0000003f08003986 */ /* 0x0009e2000c10191c */
[----:B------:R-:W-:Y:S01]  /*223d0*/  VIADD R13, R17, UR32 ;  /* 0x00000020110d7c36 */ /* 0x000fe20008000000 */
[----:B------:R-:W-:Y:S02]  /*223e0*/  ISETP.LT.AND P0, PT, R200, UR12, !P0 ;  /* 0x0000000cc8007c0c */ /* 0x000fe4000c701270 */
[----:B------:R1:W-:Y:S01]  /*223f0*/  @P5 STG.E desc[UR28][R10.64], R192 ;  /* 0x000000c00a005986 */ /* 0x0003e2000c10191c */
[----:B------:R-:W-:Y:S02]  /*22400*/  ISETP.GE.AND P1, PT, R198, UR7, PT ;  /* 0x00000007c6007c0c */ /* 0x000fe4000bf26270 */
[----:B------:R-:W-:Y:S01]  /*22410*/  ISETP.LT.AND P5, PT, R199, UR4, !P6 ;  /* 0x00000004c7007c0c */ /* 0x000fe2000f7a1270 */
[----:B------:R-:W-:Y:S01]  /*22420*/  VIADD R15, R13, UR32 ;  /* 0x000000200d0f7c36 */ /* 0x000fe20008000000 */
[----:B------:R-:W-:-:S02]  /*22430*/  ISETP.LT.AND P6, PT, R200, UR13, !P6 ;  /* 0x0000000dc8007c0c */ /* 0x000fc4000f7c1270 */
[C---:B------:R-:W-:Y:S02]  /*22440*/  ISETP.LT.AND P4, PT, R199.reuse, UR5, !P2 ;  /* 0x00000005c7007c0c */ /* 0x040fe4000d781270 */
[C---:B------:R-:W-:Y:S02]  /*22450*/  ISETP.LT.AND P2, PT, R200.reuse, UR14, !P2 ;  /* 0x0000000ec8007c0c */ /* 0x040fe4000d741270 */
[----:B---3--:R-:W-:Y:S01]  /*22460*/  ISETP.LT.AND P3, PT, R199, UR15, !P1 ;  /* 0x0000000fc7007c0c */ /* 0x008fe2000cf61270 */
[----:B-1----:R-:W-:Y:S01]  /*22470*/  IMAD.WIDE R4, R17, 0x4, R196 ;  /* 0x0000000411047825 */ /* 0x002fe200078e02c4 */
[----:B------:R-:W-:Y:S02]  /*22480*/  ISETP.LT.AND P1, PT, R200, UR6, !P1 ;  /* 0x00000006c8007c0c */ /* 0x000fe4000cf21270 */
[----:B------:R-:W-:Y:S01]  /*22490*/  IADD3 R17, PT, PT, R15, UR32, RZ ;  /* 0x000000200f117c10 */ /* 0x000fe2000fffe0ff */
[C---:B--2---:R-:W-:Y:S01]  /*224a0*/  IMAD.WIDE R6, R13.reuse, 0x4, R2 ;  /* 0x000000040d067825 */ /* 0x044fe200078e0202 */
[----:B------:R1:W-:Y:S03]  /*224b0*/  @P0 STG.E desc[UR28][R4.64], R64 ;  /* 0x0000004004000986 */ /* 0x0003e6000c10191c */
[----:B----4-:R-:W-:Y:S01]  /*224c0*/  IMAD.WIDE R8, R13, 0x4, R196 ;  /* 0x000000040d087825 */ /* 0x010fe200078e02c4 */
[----:B------:R1:W-:Y:S03]  /*224d0*/  @P5 STG.E desc[UR28][R6.64], R193 ;  /* 0x000000c106005986 */ /* 0x0003e6000c10191c */
[C---:B------:R-:W-:Y:S01]  /*224e0*/  IMAD.WIDE R10, R15.reuse, 0x4, R2 ;  /* 0x000000040f0a7825 */ /* 0x040fe200078e0202 */
[----:B------:R1:W-:Y:S03]  /*224f0*/  @P6 STG.E desc[UR28][R8.64], R65 ;  /* 0x0000004108006986 */ /* 0x0003e6000c10191c */
[----:B------:R-:W-:Y:S01]  /*22500*/  IMAD.WIDE R12, R15, 0x4, R196 ;  /* 0x000000040f0c7825 */ /* 0x000fe200078e02c4 */
[----:B------:R1:W-:Y:S03]  /*22510*/  @P4 STG.E desc[UR28][R10.64], R194 ;  /* 0x000000c20a004986 */ /* 0x0003e6000c10191c */
[C---:B------:R-:W-:Y:S01]  /*22520*/  IMAD.WIDE R2, R17.reuse, 0x4, R2 ;  /* 0x0000000411027825 */ /* 0x040fe200078e0202 */
[----:B------:R1:W-:Y:S03]  /*22530*/  @P2 STG.E desc[UR28][R12.64], R66 ;  /* 0x000000420c002986 */ /* 0x0003e6000c10191c */
[----:B------:R-:W-:Y:S01]  /*22540*/  IMAD.WIDE R196, R17, 0x4, R196 ;  /* 0x0000000411c47825 */ /* 0x000fe200078e02c4 */
[----:B------:R1:W-:Y:S04]  /*22550*/  @P3 STG.E desc[UR28][R2.64], R195 ;  /* 0x000000c302003986 */ /* 0x0003e8000c10191c */
[----:B------:R1:W-:Y:S01]  /*22560*/  @P1 STG.E desc[UR28][R196.64], R67 ;  /* 0x00000043c4001986 */ /* 0x0003e2000c10191c */
[----:B------:R-:W-:Y:S06]  /*22570*/  BAR.SYNC.DEFER_BLOCKING 0x0 ;  /* 0x0000000000007b1d */ /* 0x000fec0000010000 */
[----:B------:R-:W-:Y:S05]  /*22580*/  BRA.U UP0, `(.L_x_14) ;  /* 0x0000000100a07547 */ /* 0x000fea000b800000 */
[----:B------:R-:W2:Y:S01]  /*22590*/  S2UR UR5, SR_CgaCtaId ;  /* 0x00000000000579c3 */ /* 0x000ea20000008800 */
[----:B------:R-:W-:Y:S01]  /*225a0*/  NOP ;  /* 0x0000000000007918 */ /* 0x000fe20000000000 */
[----:B------:R-:W-:Y:S01]  /*225b0*/  UMOV UR4, 0x50 ;  /* 0x0000005000047882 */ /* 0x000fe20000000000 */
[----:B------:R-:W-:Y:S02]  /*225c0*/  IMAD.U32 R0, RZ, RZ, UR10 ;  /* 0x0000000aff007e24 */ /* 0x000fe4000f8e00ff */
[----:B-1----:R-:W-:Y:S02]  /*225d0*/  IMAD.MOV.U32 R3, RZ, RZ, 0xffff ;  /* 0x0000ffffff037424 */ /* 0x002fe400078e00ff */
[----:B------:R-:W-:Y:S01]  /*225e0*/  IMAD.MOV.U32 R7, RZ, RZ, 0x1 ;  /* 0x00000001ff077424 */ /* 0x000fe200078e00ff */
[----:B------:R-:W-:-:S04]  /*225f0*/  LOP3.LUT R0, R0, 0xffff, RZ, 0xc0, !PT ;  /* 0x0000ffff00007812 */ /* 0x000fc800078ec0ff */
[----:B------:R-:W-:-:S05]  /*22600*/  SHF.R.U32.HI R0, RZ, 0x5, R0 ;  /* 0x00000005ff007819 */ /* 0x000fca0000011600 */
[----:B------:R-:W-:Y:S01]  /*22610*/  VIADD R2, R0, 0x10 ;  /* 0x0000001000027836 */ /* 0x000fe20000000000 */
[----:B------:R-:W-:Y:S01]  /*22620*/  SHF.L.U32 R0, R3, R0, RZ ;  /* 0x0000000003007219 */ /* 0x000fe200000006ff */
[----:B--2---:R-:W-:-:S03]  /*22630*/  ULEA UR6, UR5, UR4, 0x18 ;  /* 0x0000000405067291 */ /* 0x004fc6000f8ec0ff */
[----:B------:R-:W-:-:S04]  /*22640*/  SHF.L.U32 R3, R7, R2, RZ ;  /* 0x0000000207037219 */ /* 0x000fc800000006ff */
[----:B------:R-:W-:Y:S02]  /*22650*/  LOP3.LUT R0, R3, R0, RZ, 0xfc, !PT ;  /* 0x0000000003007212 */ /* 0x000fe400078efcff */
[----:B------:R-:W1:Y:S02]  /*22660*/  LDS R5, [UR6] ;  /* 0x00000006ff057984 */ /* 0x000e640008000800 */
[C---:B------:R-:W-:Y:S02]  /*22670*/  LOP3.LUT R2, R0.reuse, 0xffff, RZ, 0xc0, !PT ;  /* 0x0000ffff00027812 */ /* 0x040fe400078ec0ff */
[----:B-1----:R-:W-:-:S04]  /*22680*/  LOP3.LUT R3, R0, 0xffff, R5, 0x80, !PT ;  /* 0x0000ffff00037812 */ /* 0x002fc800078e8005 */
[----:B------:R-:W-:-:S13]  /*22690*/  ISETP.NE.AND P0, PT, R3, R2, PT ;  /* 0x000000020300720c */ /* 0x000fda0003f05270 */
[----:B------:R-:W-:Y:S05]  /*226a0*/  @P0 BRA `(.L_x_15) ;  /* 0x0000000000500947 */ /* 0x000fea0003800000 */
[----:B------:R-:W-:Y:S02]  /*226b0*/  SHF.R.U32.HI R5, RZ, 0x10, R5 ;  /* 0x00000010ff057819 */ /* 0x000fe40000011605 */
[----:B------:R-:W-:-:S04]  /*226c0*/  SHF.R.U32.HI R2, RZ, 0x10, R0 ;  /* 0x00000010ff027819 */ /* 0x000fc80000011600 */
[----:B------:R-:W-:-:S04]  /*226d0*/  LOP3.LUT R5, R5, R2, RZ, 0xc0, !PT ;  /* 0x0000000205057212 */ /* 0x000fc800078ec0ff */
[----:B------:R-:W-:-:S13]  /*226e0*/  ISETP.NE.AND P0, PT, R5, R2, PT ;  /* 0x000000020500720c */ /* 0x000fda0003f05270 */
[----:B------:R-:W-:Y:S05]  /*226f0*/  @P0 BRA `(.L_x_16) ;  /* 0x0000000000300947 */ /* 0x000fea0003800000 */
[----:B------:R-:W-:Y:S01]  /*22700*/  R2UR UR4, R0 ;  /* 0x00000000000472ca */ /* 0x000fe200000e0000 */
[----:B------:R-:W-:Y:S01]  /*22710*/  VOTEU.ANY UR5, UPT, PT ;  /* 0x0000000000057886 */ /* 0x000fe200038e0100 */
[----:B------:R-:W1:Y:S01]  /*22720*/  S2R R0, SR_LANEID ;  /* 0x0000000000007919 */ /* 0x000e620000000000 */
[----:B------:R-:W-:-:S10]  /*22730*/  UFLO.U32 UR5, UR5 ;  /* 0x00000005000572bd */ /* 0x000fd400080e0000 */
[----:B------:R-:W-:-:S06]  /*22740*/  ULOP3.LUT UR4, URZ, UR4, URZ, 0x33, !UPT ;  /* 0x00000004ff047292 */ /* 0x000fcc000f8e33ff */
[----:B------:R-:W-:-:S04]  /*22750*/  IMAD.U32 R2, RZ, RZ, UR4 ;  /* 0x00000004ff027e24 */ /* 0x000fc8000f8e00ff */
[----:B------:R-:W2:Y:S02]  /*22760*/  REDUX UR7, R2 ;  /* 0x00000000020773c4 */ /* 0x000ea40000000000 */
[----:B------:R3:W-:Y:S01]  /*22770*/  UTCATOMSWS.AND URZ, UR4 ;  /* 0x0000000400ff79e3 */ /* 0x0007e20008000000 */
[----:B-1----:R-:W-:Y:S01]  /*22780*/  ISETP.EQ.U32.AND P0, PT, R0, UR5, PT ;  /* 0x0000000500007c0c */ /* 0x002fe2000bf02070 */
[----:B--2---:R-:W-:-:S12]  /*22790*/  IMAD.U32 R0, RZ, RZ, UR7 ;  /* 0x00000007ff007e24 */ /* 0x004fd8000f8e00ff */
[----:B------:R3:W-:Y:S01]  /*227a0*/  @P0 ATOMS.AND RZ, [UR6], R0 ;  /* 0x00000000ffff098c */ /* 0x0007e2000a800006 */
[----:B------:R-:W-:Y:S05]  /*227b0*/  BRA `(.L_x_14) ;  /* 0x0000000000147947 */ /* 0x000fea0003800000 */
.L_x_16:
[----:B------:R-:W-:-:S07]  /*227c0*/  MOV R2, 0x227e0 ;  /* 0x000227e000027802 */ /* 0x000fce0000000f00 */
[----:B------:R-:W-:Y:S05]  /*227d0*/  CALL.REL.NOINC `($__internal_0_$__cuda_sm10x_tcgen05_guardrail_trap_col_being_dealloced_not_returned_by_alloc) ;  /* 0x00000000002c7944 */ /* 0x000fea0003c00000 */
[----:B------:R-:W-:Y:S05]  /*227e0*/  BRA `(.L_x_14) ;  /* 0x0000000000087947 */ /* 0x000fea0003800000 */
.L_x_15:
[----:B------:R-:W-:-:S07]  /*227f0*/  MOV R2, 0x22810 ;  /* 0x0002281000027802 */ /* 0x000fce0000000f00 */
[----:B------:R-:W-:Y:S05]  /*22800*/  CALL.REL.NOINC `($__internal_2_$__cuda_sm10x_tcgen05_guardrail_trap_unallocated_columns_being_dealloced) ;  /* 0x0000000000387944 */ /* 0x000fea0003c00000 */
.L_x_14:
[----:B------:R-:W-:Y:S01]  /*22810*/  NOP ;  /* 0x0000000000007918 */ /* 0x000fe20000000000 */
[----:B---3--:R-:W-:Y:S05]  /*22820*/  EXIT ;  /* 0x000000000000794d */ /* 0x008fea0003800000 */
.L_x_9:
[----:B------:R-:W2:Y:S02]  /*22830*/  SYNCS.PHASECHK.TRANS64.TRYWAIT P3, [UR4], R4 ;  /* 0x00000004ff0075a7 */ /* 0x000ea40008061104 */
[----:B--2---:R-:W-:Y:S05]  /*22840*/  @!P3 BRA `(.L_x_9) ;  /* 0xfffffffc00f8b947 */ /* 0x004fea000383ffff */
[----:B------:R-:W-:Y:S05]  /*22850*/  BRA `(.L_x_17) ;  /* 0xffffff1400d47947 */ /* 0x000fea000383ffff */
.L_x_13:
[----:B------:R-:W4:Y:S02]  /*22860*/  SYNCS.PHASECHK.TRANS64.TRYWAIT P0, [UR4], R0 ;  /* 0x00000000ff0075a7 */ /* 0x000f240008001104 */
[----:B----4-:R-:W-:Y:S05]  /*22870*/  @!P0 BRA `(.L_x_13) ;  /* 0xfffffffc00f88947 */ /* 0x010fea000383ffff */
[----:B------:R-:W-:Y:S05]  /*22880*/  BRA `(.L_x_12) ;  /* 0xffffff9800307947 */ /* 0x000fea000383ffff */
        .weak           $__internal_0_$__cuda_sm10x_tcgen05_guardrail_trap_col_being_dealloced_not_returned_by_alloc
        .type           $__internal_0_$__cuda_sm10x_tcgen05_guardrail_trap_col_being_dealloced_not_returned_by_alloc,@function
        .size           $__internal_0_$__cuda_sm10x_tcgen05_guardrail_trap_col_being_dealloced_not_returned_by_alloc,($__internal_1_$__cuda_sm10x_tcgen05_guardrail_trap_phase_invalid_during_alloc - $__internal_0_$__cuda_sm10x_tcgen05_guardrail_trap_col_being_dealloced_not_returned_by_alloc)
$__internal_0_$__cuda_sm10x_tcgen05_guardrail_trap_col_being_dealloced_not_returned_by_alloc:
[----:B------:R-:W-:Y:S05]  /*22890*/  BPT.TRAP 0x1 ;  /* 0x000000040000795c */ /* 0x000fea0000300000 */
[----:B------:R-:W-:-:S04]  /*228a0*/  IMAD.MOV.U32 R3, RZ, RZ, 0x0 ;  /* 0x00000000ff037424 */ /* 0x000fc800078e00ff */
[----:B------:R-:W-:Y:S05]  /*228b0*/  RET.REL.NODEC R2 `(matmul_kernel) ;  /* 0xfffffdd402d07950 */ /* 0x000fea0003c3ffff */
        .weak           $__internal_1_$__cuda_sm10x_tcgen05_guardrail_trap_phase_invalid_during_alloc
        .type           $__internal_1_$__cuda_sm10x_tcgen05_guardrail_trap_phase_invalid_during_alloc,@function
        .size           $__internal_1_$__cuda_sm10x_tcgen05_guardrail_trap_phase_invalid_during_alloc,($__internal_2_$__cuda_sm10x_tcgen05_guardrail_trap_unallocated_columns_being_dealloced - $__internal_1_$__cuda_sm10x_tcgen05_guardrail_trap_phase_invalid_during_alloc)
$__internal_1_$__cuda_sm10x_tcgen05_guardrail_trap_phase_invalid_during_alloc:
[----:B------:R-:W-:Y:S05]  /*228c0*/  BPT.TRAP 0x1 ;  /* 0x000000040000795c */ /* 0x000fea0000300000 */
[----:B------:R-:W-:-:S04]  /*228d0*/  IMAD.MOV.U32 R3, RZ, RZ, 0x0 ;  /* 0x00000000ff037424 */ /* 0x000fc800078e00ff */
[----:B------:R-:W-:Y:S05]  /*228e0*/  RET.REL.NODEC R2 `(matmul_kernel) ;  /* 0xfffffdd402c47950 */ /* 0x000fea0003c3ffff */
        .weak           $__internal_2_$__cuda_sm10x_tcgen05_guardrail_trap_unallocated_columns_being_dealloced
        .type           $__internal_2_$__cuda_sm10x_tcgen05_guardrail_trap_unallocated_columns_being_dealloced,@function
        .size           $__internal_2_$__cuda_sm10x_tcgen05_guardrail_trap_unallocated_columns_being_dealloced,(.L_x_21 - $__internal_2_$__cuda_sm10x_tcgen05_guardrail_trap_unallocated_columns_being_dealloced)
$__internal_2_$__cuda_sm10x_tcgen05_guardrail_trap_unallocated_columns_being_dealloced:
[----:B------:R-:W-:Y:S05]  /*228f0*/  BPT.TRAP 0x1 ;  /* 0x000000040000795c */ /* 0x000fea0000300000 */
[----:B------:R-:W-:-:S04]  /*22900*/  IMAD.MOV.U32 R3, RZ, RZ, 0x0 ;  /* 0x00000000ff037424 */ /* 0x000fc800078e00ff */
[----:B------:R-:W-:Y:S05]  /*22910*/  RET.REL.NODEC R2 `(matmul_kernel) ;  /* 0xfffffdd402b87950 */ /* 0x000fea0003c3ffff */
.L_x_18:
[----:B------:R-:W-:-:S00]  /*22920*/  BRA `(.L_x_18) ;  /* 0xfffffffc00fc7947 */ /* 0x000fc0000383ffff */
[----:B------:R-:W-:-:S00]  /*22930*/  NOP ;  /* 0x0000000000007918 */ /* 0x000fc00000000000 */
        /* <DEDUP_REMOVED lines=12> */
.L_x_21:


//--------------------- .nv.shared.matmul_kernel  --------------------------
	.section	.nv.shared.matmul_kernel,"aw",@nobits
	.sectionflags	@""
	.align	16
	.zero		1024


//--------------------- .nv.shared.reserved.0     --------------------------
	.section	.nv.shared.reserved.0,"aw",@nobits
	.align	8
	.weak		__nv_reservedSMEM_offset_0_alias
	.size		__nv_reservedSMEM_offset_0_alias, 0, 64
	.other		__nv_reservedSMEM_offset_0_alias,@"STO_CUDA_RESERVED_SHARED STV_DEFAULT"
__nv_reservedSMEM_offset_0_alias:
	.zero		0
.nv.shared.reserved.0:
	.zero		64
	.weak		__nv_reservedSMEM_allocation_phase
	.type		__nv_reservedSMEM_allocation_phase,@object
	.size		__nv_reservedSMEM_allocation_phase,(.L_0 - __nv_reservedSMEM_allocation_phase)
__nv_reservedSMEM_allocation_phase:
	.zero		1
.L_0:
	.zero		7
	.weak		__nv_reservedSMEM_devtool_atexit_pc
	.type		__nv_reservedSMEM_devtool_atexit_pc,@object
	.size		__nv_reservedSMEM_devtool_atexit_pc,(__nv_reservedSMEM_allocation_mask - __nv_reservedSMEM_devtool_atexit_pc)
__nv_reservedSMEM_devtool_atexit_pc:
	.zero		8
	.weak		__nv_reservedSMEM_allocation_mask
	.type		__nv_reservedSMEM_allocation_mask,@object
	.size		__nv_reservedSMEM_allocation_mask,(.L_2 - __nv_reservedSMEM_allocation_mask)
__nv_reservedSMEM_allocation_mask:
	.zero		4
.L_2:


//--------------------- .nv.constant0.matmul_kernel --------------------------
	.section	.nv.constant0.matmul_kernel,"a",@progbits
	.sectionflags	@""
	.align	4
.nv.constant0.matmul_kernel:
	.zero		976


//--------------------- SYMBOLS --------------------------

	.type		.nv.reservedSmem.offset0,@object
	.size		.nv.reservedSmem.offset0,0x4
	.type		.nv.reservedSmem.cap,@object
	.size		.nv.reservedSmem.cap,0x4
